def matmul_kernel(
    a_ptr,
    b_ptr,
    c_ptr,
    M,
    N,
    K,
    stride_am,
    stride_ak,
    stride_bk,
    stride_bn,
    stride_cm,
    stride_cn,
    BLOCK_M: tl.constexpr,
    BLOCK_N: tl.constexpr,
    BLOCK_K: tl.constexpr,
    GROUP_M: tl.constexpr,
):
    pid = tl.program_id(axis=0)
    num_pid_m = tl.cdiv(M, BLOCK_M)
    num_pid_n = tl.cdiv(N, BLOCK_N)
    num_pid_in_group = GROUP_M * num_pid_n
    group_id = pid // num_pid_in_group
    first_pid_m = group_id * GROUP_M
    group_size_m = min(num_pid_m - first_pid_m, GROUP_M)
    pid_m = first_pid_m + ((pid % num_pid_in_group) % group_size_m)
    pid_n = (pid % num_pid_in_group) // group_size_m

    offs_am = (pid_m * BLOCK_M + tl.arange(0, BLOCK_M)) % M
    offs_bn = (pid_n * BLOCK_N + tl.arange(0, BLOCK_N)) % N
    offs_k = tl.arange(0, BLOCK_K)
    a_ptrs = a_ptr + offs_am[:, None] * stride_am + offs_k[None, :] * stride_ak
    b_ptrs = b_ptr + offs_k[:, None] * stride_bk + offs_bn[None, :] * stride_bn

    acc = tl.zeros((BLOCK_M, BLOCK_N), dtype=tl.float32)
    for kk in range(0, tl.cdiv(K, BLOCK_K)):
        a = tl.load(a_ptrs, mask=offs_k[None, :] < K - kk * BLOCK_K, other=0.0)
        b = tl.load(b_ptrs, mask=offs_k[:, None] < K - kk * BLOCK_K, other=0.0)
        acc = tl.dot(a, b, acc)
        a_ptrs += BLOCK_K * stride_ak
        b_ptrs += BLOCK_K * stride_bk

    c = acc.to(c_ptr.dtype.element_ty)
    offs_cm = pid_m * BLOCK_M + tl.arange(0, BLOCK_M)
    offs_cn = pid_n * BLOCK_N + tl.arange(0, BLOCK_N)
    c_ptrs = c_ptr + offs_cm[:, None] * stride_cm + offs_cn[None, :] * stride_cn
    mask = (offs_cm[:, None] < M) & (offs_cn[None, :] < N)
    tl.store(c_ptrs, c, mask=mask)

# config = {"BLOCK_K": 64, "BLOCK_M": 512, "BLOCK_N": 512, "GROUP_M": 8, "arch": "sm_90", "dtype": "fp8e5m2", "num_ctas": 2, "num_stages": 3, "num_warps": 4}
# arch = sm_90


// ===== COMPILED SASS (sm_90a) =====

	.target	sm_90a

	.elftype	@"ET_EXEC"


//--------------------- .note.nv.tkinfo           --------------------------
	.section	.note.nv.tkinfo,"",@"SHT_NOTE"
	.sectionflags	@"SHF_NOTE_NV_TKINFO"
	.tkinfo
        /*0018*/ 	.word	0x00000002
        /*0030*/ 	.string	""
        /*0030*/ 	.string	"ptxas"
        /*0030*/ 	.string	"Cuda compilation tools, release 13.0, V13.0.88"
        /*0030*/ 	.string	"Build cuda_13.0.r13.0/compiler.36424714_0"
        /*0030*/ 	.string	"-v  -suppress-debug-info  -lineinfo  -arch sm_90a "



//--------------------- .note.nv.cuinfo           --------------------------
	.section	.note.nv.cuinfo,"",@"SHT_NOTE"
	.sectionflags	@"SHF_NOTE_NV_CUINFO"
        /*0018*/ 	.short	0x0002
        /*001a*/ 	.short	0x005a
        /*001c*/ 	.short	0x0082
	.zero		2


//--------------------- .nv.info                  --------------------------
	.section	.nv.info,"",@"SHT_CUDA_INFO"
	.align	4


	//----- nvinfo : EIATTR_REGCOUNT
	.align		4
        /*0000*/ 	.byte	0x04, 0x2f
        /*0002*/ 	.short	(.L_1 - .L_0)
	.align		4
.L_0:
        /*0004*/ 	.word	index@(matmul_kernel)
        /*0008*/ 	.word	0x000000ff


	//----- nvinfo : EIATTR_FRAME_SIZE
	.align		4
.L_1:
        /*000c*/ 	.byte	0x04, 0x11
        /*000e*/ 	.short	(.L_3 - .L_2)
	.align		4
.L_2:
        /*0010*/ 	.word	index@(matmul_kernel)
        /*0014*/ 	.word	0x00002050


	//----- nvinfo : EIATTR_MIN_STACK_SIZE
	.align		4
.L_3:
        /*0018*/ 	.byte	0x04, 0x12
        /*001a*/ 	.short	(.L_5 - .L_4)
	.align		4
.L_4:
        /*001c*/ 	.word	index@(matmul_kernel)
        /*0020*/ 	.word	0x00002050
.L_5:


//--------------------- .nv.compat                --------------------------
	.section	.nv.compat,"",@"SHT_CUDA_COMPAT_INFO"
	.align	4
        /*0000*/ 	.byte	0x02, 0x09, 0x01, 0x00, 0x02, 0x02, 0x04, 0x00, 0x02, 0x05, 0x05, 0x00, 0x03, 0x07, 0x01, 0x01
        /*0010*/ 	.byte	0x02, 0x03, 0x00, 0x00, 0x02, 0x06, 0x01, 0x00, 0x04, 0x0b, 0x08, 0x00, 0x00, 0x00, 0x00, 0x00
        /*0020*/ 	.byte	0x00, 0x00, 0x00, 0x00


//--------------------- .nv.info.matmul_kernel    --------------------------
	.section	.nv.info.matmul_kernel,"",@"SHT_CUDA_INFO"
	.sectionflags	@""
	.align	4


	//----- nvinfo : EIATTR_CUDA_API_VERSION
	.align		4
        /*0000*/ 	.byte	0x04, 0x37
        /*0002*/ 	.short	(.L_7 - .L_6)
.L_6:
        /*0004*/ 	.word	0x00000082


	//----- nvinfo : EIATTR_KPARAM_INFO
	.align		4
.L_7:
        /*0008*/ 	.byte	0x04, 0x17
        /*000a*/ 	.short	(.L_9 - .L_8)
.L_8:
        /*000c*/ 	.word	0x00000000
        /*0010*/ 	.short	0x000d
        /*0012*/ 	.short	0x0048
        /*0014*/ 	.byte	0x00, 0xf4, 0x21, 0x00


	//----- nvinfo : EIATTR_KPARAM_INFO
	.align		4
.L_9:
        /*0018*/ 	.byte	0x04, 0x17
        /*001a*/ 	.short	(.L_11 - .L_10)
.L_10:
        /*001c*/ 	.word	0x00000000
        /*0020*/ 	.short	0x000c
        /*0022*/ 	.short	0x0040
        /*0024*/ 	.byte	0x00, 0xf4, 0x21, 0x00


	//----- nvinfo : EIATTR_KPARAM_INFO
	.align		4
.L_11:
        /*0028*/ 	.byte	0x04, 0x17
        /*002a*/ 	.short	(.L_13 - .L_12)
.L_12:
        /*002c*/ 	.word	0x00000000
        /*0030*/ 	.short	0x000b
        /*0032*/ 	.short	0x0038
        /*0034*/ 	.byte	0x00, 0xf0, 0x11, 0x00


	//----- nvinfo : EIATTR_KPARAM_INFO
	.align		4
.L_13:
        /*0038*/ 	.byte	0x04, 0x17
        /*003a*/ 	.short	(.L_15 - .L_14)
.L_14:
        /*003c*/ 	.word	0x00000000
        /*0040*/ 	.short	0x000a
        /*0042*/ 	.short	0x0034
        /*0044*/ 	.byte	0x00, 0xf0, 0x11, 0x00


	//----- nvinfo : EIATTR_KPARAM_INFO
	.align		4
.L_15:
        /*0048*/ 	.byte	0x04, 0x17
        /*004a*/ 	.short	(.L_17 - .L_16)
.L_16:
        /*004c*/ 	.word	0x00000000
        /*0050*/ 	.short	0x0009
        /*0052*/ 	.short	0x0030
        /*0054*/ 	.byte	0x00, 0xf0, 0x11, 0x00


	//----- nvinfo : EIATTR_KPARAM_INFO
	.align		4
.L_17:
        /*0058*/ 	.byte	0x04, 0x17
        /*005a*/ 	.short	(.L_19 - .L_18)
.L_18:
        /*005c*/ 	.word	0x00000000
        /*0060*/ 	.short	0x0008
        /*0062*/ 	.short	0x002c
        /*0064*/ 	.byte	0x00, 0xf0, 0x11, 0x00


	//----- nvinfo : EIATTR_KPARAM_INFO
	.align		4
.L_19:
        /*0068*/ 	.byte	0x04, 0x17
        /*006a*/ 	.short	(.L_21 - .L_20)
.L_20:
        /*006c*/ 	.word	0x00000000
        /*0070*/ 	.short	0x0007
        /*0072*/ 	.short	0x0028
        /*0074*/ 	.byte	0x00, 0xf0, 0x11, 0x00


	//----- nvinfo : EIATTR_KPARAM_INFO
	.align		4
.L_21:
        /*0078*/ 	.byte	0x04, 0x17
        /*007a*/ 	.short	(.L_23 - .L_22)
.L_22:
        /*007c*/ 	.word	0x00000000
        /*0080*/ 	.short	0x0006
        /*0082*/ 	.short	0x0024
        /*0084*/ 	.byte	0x00, 0xf0, 0x11, 0x00


	//----- nvinfo : EIATTR_KPARAM_INFO
	.align		4
.L_23:
        /*0088*/ 	.byte	0x04, 0x17
        /*008a*/ 	.short	(.L_25 - .L_24)
.L_24:
        /*008c*/ 	.word	0x00000000
        /*0090*/ 	.short	0x0005
        /*0092*/ 	.short	0x0020
        /*0094*/ 	.byte	0x00, 0xf0, 0x11, 0x00


	//----- nvinfo : EIATTR_KPARAM_INFO
	.align		4
.L_25:
        /*0098*/ 	.byte	0x04, 0x17
        /*009a*/ 	.short	(.L_27 - .L_26)
.L_26:
        /*009c*/ 	.word	0x00000000
        /*00a0*/ 	.short	0x0004
        /*00a2*/ 	.short	0x001c
        /*00a4*/ 	.byte	0x00, 0xf0, 0x11, 0x00


	//----- nvinfo : EIATTR_KPARAM_INFO
	.align		4
.L_27:
        /*00a8*/ 	.byte	0x04, 0x17
        /*00aa*/ 	.short	(.L_29 - .L_28)
.L_28:
        /*00ac*/ 	.word	0x00000000
        /*00b0*/ 	.short	0x0003
        /*00b2*/ 	.short	0x0018
        /*00b4*/ 	.byte	0x00, 0xf0, 0x11, 0x00


	//----- nvinfo : EIATTR_KPARAM_INFO
	.align		4
.L_29:
        /*00b8*/ 	.byte	0x04, 0x17
        /*00ba*/ 	.short	(.L_31 - .L_30)
.L_30:
        /*00bc*/ 	.word	0x00000000
        /*00c0*/ 	.short	0x0002
        /*00c2*/ 	.short	0x0010
        /*00c4*/ 	.byte	0x00, 0xf4, 0x21, 0x00


	//----- nvinfo : EIATTR_KPARAM_INFO
	.align		4
.L_31:
        /*00c8*/ 	.byte	0x04, 0x17
        /*00ca*/ 	.short	(.L_33 - .L_32)
.L_32:
        /*00cc*/ 	.word	0x00000000
        /*00d0*/ 	.short	0x0001
        /*00d2*/ 	.short	0x0008
        /*00d4*/ 	.byte	0x00, 0xf4, 0x21, 0x00


	//----- nvinfo : EIATTR_KPARAM_INFO
	.align		4
.L_33:
        /*00d8*/ 	.byte	0x04, 0x17
        /*00da*/ 	.short	(.L_35 - .L_34)
.L_34:
        /*00dc*/ 	.word	0x00000000
        /*00e0*/ 	.short	0x0000
        /*00e2*/ 	.short	0x0000
        /*00e4*/ 	.byte	0x00, 0xf4, 0x21, 0x00


	//----- nvinfo : EIATTR_EXPLICIT_CLUSTER
	.align		4
.L_35:
        /*00e8*/ 	.byte	0x01, 0x3e
	.zero		2


	//----- nvinfo : EIATTR_CTA_PER_CLUSTER
	.align		4
        /*00ec*/ 	.byte	0x04, 0x3d
        /*00ee*/ 	.short	(.L_37 - .L_36)
.L_36:
        /*00f0*/ 	.word	0x00000002
        /*00f4*/ 	.word	0x00000001
        /*00f8*/ 	.word	0x00000001


	//----- nvinfo : EIATTR_SPARSE_MMA_MASK
	.align		4
.L_37:
        /*00fc*/ 	.byte	0x03, 0x50
        /*00fe*/ 	.short	0x0000


	//----- nvinfo : EIATTR_MAXREG_COUNT
	.align		4
        /*0100*/ 	.byte	0x03, 0x1b
        /*0102*/ 	.short	0x00ff


	//----- nvinfo : EIATTR_NUM_BARRIERS
	.align		4
        /*0104*/ 	.byte	0x02, 0x4c
        /*0106*/ 	.byte	0x01
	.zero		1


	//----- nvinfo : EIATTR_ANNOTATIONS
	.align		4
        /*0108*/ 	.byte	0x04, 0x55
        /*010a*/ 	.short	(.L_39 - .L_38)


	//   ....[0]....
.L_38:
        /*010c*/ 	.word	0x00000001
        /*0110*/ 	.byte	0xc0, 0x05, 0x00, 0x00, 0x01, 0x00, 0x00, 0x00, 0x00, 0x06, 0x00, 0x00, 0x01, 0x00, 0x00, 0x00
        /* <DEDUP_REMOVED lines=1156> */
        /*4960*/ 	.byte	0x80, 0x8f, 0x01, 0x00


	//----- nvinfo : EIATTR_MERCURY_ISA_VERSION
	.align		4
.L_39:
        /*4964*/ 	.byte	0x03, 0x5f
        /*4966*/ 	.short	0x0101


	//----- nvinfo : EIATTR_EXIT_INSTR_OFFSETS
	.align		4
        /*4968*/ 	.byte	0x04, 0x1c
        /*496a*/ 	.short	(.L_41 - .L_40)


	//   ....[0]....
.L_40:
        /*496c*/ 	.word	0x0007ed70


	//   ....[1]....
        /*4970*/ 	.word	0x0007ed90


	//----- nvinfo : EIATTR_REQNTID
	.align		4
.L_41:
        /*4974*/ 	.byte	0x04, 0x10
        /*4976*/ 	.short	(.L_43 - .L_42)
.L_42:
        /*4978*/ 	.word	0x00000080
        /*497c*/ 	.word	0x00000001
        /*4980*/ 	.word	0x00000001


	//----- nvinfo : EIATTR_CBANK_PARAM_SIZE
	.align		4
.L_43:
        /*4984*/ 	.byte	0x03, 0x19
        /*4986*/ 	.short	0x0050


	//----- nvinfo : EIATTR_PARAM_CBANK
	.align		4
        /*4988*/ 	.byte	0x04, 0x0a
        /*498a*/ 	.short	(.L_45 - .L_44)
	.align		4
.L_44:
        /*498c*/ 	.word	index@(.nv.constant0.matmul_kernel)
        /*4990*/ 	.short	0x0210
        /*4992*/ 	.short	0x0050


	//----- nvinfo : EIATTR_SW_WAR
	.align		4
.L_45:
        /*4994*/ 	.byte	0x04, 0x36
        /*4996*/ 	.short	(.L_47 - .L_46)
.L_46:
        /*4998*/ 	.word	0x00000008
.L_47:


//--------------------- .nv.callgraph             --------------------------
	.section	.nv.callgraph,"",@"SHT_CUDA_CALLGRAPH"
	.align	4
	.sectionentsize	8
	.align		4
        /*0000*/ 	.word	0x00000000
	.align		4
        /*0004*/ 	.word	0xffffffff
	.align		4
        /*0008*/ 	.word	0x00000000
	.align		4
        /*000c*/ 	.word	0xfffffffe
	.align		4
        /*0010*/ 	.word	0x00000000
	.align		4
        /*0014*/ 	.word	0xfffffffd
	.align		4
        /*0018*/ 	.word	0x00000000
	.align		4
        /*001c*/ 	.word	0xfffffffc


//--------------------- .text.matmul_kernel       --------------------------
	.section	.text.matmul_kernel,"ax",@progbits
	.align	128
        .global         matmul_kernel
        .type           matmul_kernel,@function
        .size           matmul_kernel,(.L_x_4 - matmul_kernel)
        .other          matmul_kernel,@"STO_CUDA_ENTRY STV_DEFAULT"
matmul_kernel:
.text.matmul_kernel:
[----:B------:R-:W0:Y:S08]  /*0000*/  LDC R1, c[0x0][0x28] ;  /* 0x00000a00ff017b82 */ /* 0x000e300000000800 */
[----:B------:R-:W1:Y:S01]  /*0010*/  LDC.64 R124, c[0x0][0x228] ;  /* 0x00008a00ff7c7b82 */ /* 0x000e620000000a00 */
[----:B------:R-:W2:Y:S01]  /*0020*/  S2R R16, SR_TID.X ;  /* 0x0000000000107919 */ /* 0x000ea20000002100 */
[----:B------:R-:W-:Y:S01]  /*0030*/  UMOV UR46, 0x400 ;  /* 0x00000400002e7882 */ /* 0x000fe20000000000 */
[----:B------:R-:W-:Y:S01]  /*0040*/  ULDC.64 UR44, c[0x0][0x208] ;  /* 0x00008200002c7ab9 */ /* 0x000fe20000000a00 */
[----:B0-----:R-:W-:-:S04]  /*0050*/  VIADD R1, R1, 0xffffdfb0 ;  /* 0xffffdfb001017836 */ /* 0x001fc80000000000 */
[----:B------:R-:W0:Y:S08]  /*0060*/  S2UR UR4, SR_CTAID.X ;  /* 0x00000000000479c3 */ /* 0x000e300000002500 */
[----:B------:R-:W3:Y:S01]  /*0070*/  LDC R10, c[0x0][0x230] ;  /* 0x00008c00ff0a7b82 */ /* 0x000ee20000000800 */
[----:B-1----:R-:W-:-:S07]  /*0080*/  VIADD R0, R125, 0x1ff ;  /* 0x000001ff7d007836 */ /* 0x002fce0000000000 */
[----:B------:R-:W1:Y:S01]  /*0090*/  S2UR UR6, SR_CgaCtaId ;  /* 0x00000000000679c3 */ /* 0x000e620000008800 */
[----:B------:R-:W-:Y:S02]  /*00a0*/  SHF.R.S32.HI R3, RZ, 0x1f, R0 ;  /* 0x0000001fff037819 */ /* 0x000fe40000011400 */
[----:B0-----:R-:W-:Y:S01]  /*00b0*/  I2FP.F32.U32 R5, UR4 ;  /* 0x0000000400057c45 */ /* 0x001fe20008201000 */
[----:B------:R-:W-:Y:S01]  /*00c0*/  ULDC UR4, c[0x0][0x150] ;  /* 0x0000540000047ab9 */ /* 0x000fe20000000800 */
[----:B------:R-:W-:Y:S02]  /*00d0*/  LEA.HI R3, R3, R0, RZ, 0x9 ;  /* 0x0000000003037211 */ /* 0x000fe400078f48ff */
[----:B--2---:R-:W-:Y:S01]  /*00e0*/  LOP3.LUT R188, R16, 0x7f, RZ, 0xc0, !PT ;  /* 0x0000007f10bc7812 */ /* 0x004fe200078ec0ff */
[----:B------:R-:W-:Y:S01]  /*00f0*/  FMUL R5, R5, UR4 ;  /* 0x0000000405057c20 */ /* 0x000fe20008400000 */
[----:B------:R-:W-:Y:S01]  /*0100*/  SHF.R.S32.HI R3, RZ, 0x9, R3 ;  /* 0x00000009ff037819 */ /* 0x000fe20000011403 */
[----:B---3--:R-:W-:-:S04]  /*0110*/  VIADD R10, R10, 0x3f ;  /* 0x0000003f0a0a7836 */ /* 0x008fc80000000000 */
[----:B------:R-:W-:Y:S01]  /*0120*/  IMAD.SHL.U32 R4, R3, 0x8, RZ ;  /* 0x0000000803047824 */ /* 0x000fe200078e00ff */
[----:B------:R-:W0:Y:S04]  /*0130*/  F2I.U32.TRUNC.NTZ R5, R5 ;  /* 0x0000000500057305 */ /* 0x000e28000020f000 */
[----:B------:R-:W-:Y:S01]  /*0140*/  IABS R7, R4 ;  /* 0x0000000400077213 */ /* 0x000fe20000000000 */
[----:B-1----:R-:W-:Y:S02]  /*0150*/  USHF.L.U32 UR5, UR6, 0x8, URZ ;  /* 0x0000000806057899 */ /* 0x002fe4000800063f */
[----:B------:R-:W-:Y:S01]  /*0160*/  ULEA UR46, UR6, UR46, 0x18 ;  /* 0x0000002e062e7291 */ /* 0x000fe2000f8ec03f */
[----:B------:R-:W1:Y:S01]  /*0170*/  I2F.RP R0, R7 ;  /* 0x0000000700007306 */ /* 0x000e620000209400 */
[----:B------:R-:W-:Y:S01]  /*0180*/  ULOP3.LUT UR5, UR5, 0x100, URZ, 0xc0, !UPT ;  /* 0x0000010005057892 */ /* 0x000fe2000f8ec03f */
[----:B0-----:R-:W-:-:S06]  /*0190*/  IABS R11, R5 ;  /* 0x00000005000b7213 */ /* 0x001fcc0000000000 */
[----:B-1----:R-:W0:Y:S02]  /*01a0*/  MUFU.RCP R0, R0 ;  /* 0x0000000000007308 */ /* 0x002e240000001000 */
[----:B0-----:R-:W-:Y:S01]  /*01b0*/  VIADD R2, R0, 0xffffffe ;  /* 0x0ffffffe00027836 */ /* 0x001fe20000000000 */
[----:B------:R-:W-:-:S05]  /*01c0*/  IABS R0, R4 ;  /* 0x0000000400007213 */ /* 0x000fca0000000000 */
[----:B------:R0:W1:Y:S01]  /*01d0*/  F2I.FTZ.U32.TRUNC.NTZ R3, R2 ;  /* 0x0000000200037305 */ /* 0x000062000021f000 */
[----:B------:R-:W-:Y:S02]  /*01e0*/  IMAD.MOV R0, RZ, RZ, -R0 ;  /* 0x000000ffff007224 */ /* 0x000fe400078e0a00 */
[----:B0-----:R-:W-:Y:S02]  /*01f0*/  IMAD.MOV.U32 R2, RZ, RZ, RZ ;  /* 0x000000ffff027224 */ /* 0x001fe400078e00ff */
[----:B-1----:R-:W-:-:S04]  /*0200*/  IMAD.MOV R6, RZ, RZ, -R3 ;  /* 0x000000ffff067224 */ /* 0x002fc800078e0a03 */
[----:B------:R-:W-:-:S04]  /*0210*/  IMAD R9, R6, R7, RZ ;  /* 0x0000000706097224 */ /* 0x000fc800078e02ff */
[----:B------:R-:W-:-:S06]  /*0220*/  IMAD.HI.U32 R2, R3, R9, R2 ;  /* 0x0000000903027227 */ /* 0x000fcc00078e0002 */
[----:B------:R-:W-:-:S04]  /*0230*/  IMAD.HI.U32 R2, R2, R11, RZ ;  /* 0x0000000b02027227 */ /* 0x000fc800078e00ff */
[----:B------:R-:W-:-:S05]  /*0240*/  IMAD R0, R2, R0, R11 ;  /* 0x0000000002007224 */ /* 0x000fca00078e020b */
[----:B------:R-:W-:-:S13]  /*0250*/  ISETP.GT.U32.AND P1, PT, R7, R0, PT ;  /* 0x000000000700720c */ /* 0x000fda0003f24070 */
[----:B------:R-:W-:Y:S02]  /*0260*/  @!P1 IMAD.IADD R0, R0, 0x1, -R7 ;  /* 0x0000000100009824 */ /* 0x000fe400078e0a07 */
[----:B------:R-:W-:Y:S01]  /*0270*/  @!P1 VIADD R2, R2, 0x1 ;  /* 0x0000000102029836 */ /* 0x000fe20000000000 */
[----:B------:R-:W-:Y:S02]  /*0280*/  ISETP.NE.AND P1, PT, R4, RZ, PT ;  /* 0x000000ff0400720c */ /* 0x000fe40003f25270 */
[----:B------:R-:W-:Y:S02]  /*0290*/  ISETP.GE.U32.AND P0, PT, R0, R7, PT ;  /* 0x000000070000720c */ /* 0x000fe40003f06070 */
[----:B------:R-:W-:-:S04]  /*02a0*/  LOP3.LUT R0, R5, R4, RZ, 0x3c, !PT ;  /* 0x0000000405007212 */ /* 0x000fc800078e3cff */
[----:B------:R-:W-:Y:S01]  /*02b0*/  ISETP.GE.AND P2, PT, R0, RZ, PT ;  /* 0x000000ff0000720c */ /* 0x000fe20003f46270 */
[----:B------:R-:W-:-:S05]  /*02c0*/  VIADD R0, R124, 0x1ff ;  /* 0x000001ff7c007836 */ /* 0x000fca0000000000 */
[----:B------:R-:W-:Y:S01]  /*02d0*/  SHF.R.S32.HI R3, RZ, 0x1f, R0 ;  /* 0x0000001fff037819 */ /* 0x000fe20000011400 */
[----:B------:R-:W-:-:S03]  /*02e0*/  @P0 VIADD R2, R2, 0x1 ;  /* 0x0000000102020836 */ /* 0x000fc60000000000 */
[----:B------:R-:W-:-:S03]  /*02f0*/  LEA.HI R3, R3, R0, RZ, 0x9 ;  /* 0x0000000003037211 */ /* 0x000fc600078f48ff */
[----:B------:R-:W-:Y:S01]  /*0300*/  @!P2 IMAD.MOV R2, RZ, RZ, -R2 ;  /* 0x000000ffff02a224 */ /* 0x000fe200078e0a02 */
[----:B------:R-:W-:-:S05]  /*0310*/  @!P1 LOP3.LUT R2, RZ, R4, RZ, 0x33, !PT ;  /* 0x00000004ff029212 */ /* 0x000fca00078e33ff */
[----:B------:R-:W-:Y:S02]  /*0320*/  IMAD.SHL.U32 R6, R2, 0x8, RZ ;  /* 0x0000000802067824 */ /* 0x000fe400078e00ff */
[----:B------:R-:W-:-:S03]  /*0330*/  IMAD.MOV R2, RZ, RZ, -R2 ;  /* 0x000000ffff027224 */ /* 0x000fc600078e0a02 */
[----:B------:R-:W-:Y:S01]  /*0340*/  LEA.HI.SX32 R3, R3, -R6, 0x17 ;  /* 0x8000000603037211 */ /* 0x000fe200078fbaff */
[----:B------:R-:W-:-:S03]  /*0350*/  IMAD R4, R4, R2, R5 ;  /* 0x0000000204047224 */ /* 0x000fc600078e0205 */
[----:B------:R-:W-:Y:S02]  /*0360*/  VIMNMX R11, R3, 0x8, PT ;  /* 0x00000008030b7848 */ /* 0x000fe40003fe0100 */
[----:B------:R-:W-:Y:S02]  /*0370*/  IABS R9, R4 ;  /* 0x0000000400097213 */ /* 0x000fe40000000000 */
[----:B------:R-:W-:-:S04]  /*0380*/  IABS R7, R11 ;  /* 0x0000000b00077213 */ /* 0x000fc80000000000 */
[----:B------:R-:W0:Y:S08]  /*0390*/  I2F.RP R0, R7 ;  /* 0x0000000700007306 */ /* 0x000e300000209400 */
[----:B0-----:R-:W0:Y:S02]  /*03a0*/  MUFU.RCP R0, R0 ;  /* 0x0000000000007308 */ /* 0x001e240000001000 */
[----:B0-----:R-:W-:-:S06]  /*03b0*/  VIADD R3, R0, 0xffffffe ;  /* 0x0ffffffe00037836 */ /* 0x001fcc0000000000 */
[----:B------:R-:W0:Y:S02]  /*03c0*/  F2I.FTZ.U32.TRUNC.NTZ R3, R3 ;  /* 0x0000000300037305 */ /* 0x000e24000021f000 */
[----:B0-----:R-:W-:-:S04]  /*03d0*/  IMAD.MOV R8, RZ, RZ, -R3 ;  /* 0x000000ffff087224 */ /* 0x001fc800078e0a03 */
[----:B------:R-:W-:Y:S01]  /*03e0*/  IMAD.MOV.U32 R2, RZ, RZ, R8 ;  /* 0x000000ffff027224 */ /* 0x000fe200078e0008 */
[----:B------:R-:W-:-:S03]  /*03f0*/  IABS R8, R11 ;  /* 0x0000000b00087213 */ /* 0x000fc60000000000 */
[----:B------:R-:W-:Y:S02]  /*0400*/  IMAD R5, R2, R7, RZ ;  /* 0x0000000702057224 */ /* 0x000fe400078e02ff */
[----:B------:R-:W-:Y:S02]  /*0410*/  IMAD.MOV.U32 R2, RZ, RZ, RZ ;  /* 0x000000ffff027224 */ /* 0x000fe400078e00ff */
[----:B------:R-:W-:Y:S02]  /*0420*/  IMAD.MOV R0, RZ, RZ, -R8 ;  /* 0x000000ffff007224 */ /* 0x000fe400078e0a08 */
        /* <DEDUP_REMOVED lines=9> */
[----:B------:R-:W-:-:S07]  /*04c0*/  ISETP.GE.AND P2, PT, R0, RZ, PT ;  /* 0x000000ff0000720c */ /* 0x000fce0003f46270 */
[----:B------:R-:W-:Y:S01]  /*04d0*/  @P0 VIADD R2, R2, 0x1 ;  /* 0x0000000102020836 */ /* 0x000fe20000000000 */
[----:B------:R-:W-:-:S03]  /*04e0*/  ISETP.GT.AND P0, PT, R10, 0x3f, PT ;  /* 0x0000003f0a00780c */ /* 0x000fc60003f04270 */
[----:B------:R-:W-:-:S04]  /*04f0*/  IMAD.MOV.U32 R0, RZ, RZ, R2 ;  /* 0x000000ffff007224 */ /* 0x000fc800078e0002 */
[----:B------:R-:W-:Y:S01]  /*0500*/  @!P2 IMAD.MOV R0, RZ, RZ, -R0 ;  /* 0x000000ffff00a224 */ /* 0x000fe200078e0a00 */
[----:B------:R-:W-:-:S05]  /*0510*/  @!P1 LOP3.LUT R0, RZ, R11, RZ, 0x33, !PT ;  /* 0x0000000bff009212 */ /* 0x000fca00078e33ff */
[----:B------:R-:W-:Y:S02]  /*0520*/  IMAD.MOV R2, RZ, RZ, -R0 ;  /* 0x000000ffff027224 */ /* 0x000fe400078e0a00 */
[----:B------:R-:W-:Y:S02]  /*0530*/  IMAD.SHL.U32 R0, R0, 0x200, RZ ;  /* 0x0000020000007824 */ /* 0x000fe400078e00ff */
[----:B------:R-:W-:-:S04]  /*0540*/  IMAD R2, R11, R2, R4 ;  /* 0x000000020b027224 */ /* 0x000fc800078e0204 */
[----:B------:R-:W-:-:S05]  /*0550*/  IMAD.IADD R2, R6, 0x1, R2 ;  /* 0x0000000106027824 */ /* 0x000fca00078e0202 */
[----:B------:R-:W-:-:S13]  /*0560*/  R2UR UR4, R2 ;  /* 0x00000000020472ca */ /* 0x000fda00000e0000 */
[----:B------:R-:W-:-:S06]  /*0570*/  ULEA UR4, UR4, UR5, 0x9 ;  /* 0x0000000504047291 */ /* 0x000fcc000f8e483f */
[----:B------:R-:W-:-:S04]  /*0580*/  VIADD R2, R188, UR4 ;  /* 0x00000004bc027c36 */ /* 0x000fc80008000000 */
[----:B------:R-:W-:Y:S01]  /*0590*/  VIADD R3, R2, 0x80 ;  /* 0x0000008002037836 */ /* 0x000fe20000000000 */
[----:B------:R-:W-:Y:S06]  /*05a0*/  @P0 BRA `(.L_x_0) ;  /* 0x0000003c000c0947 */ /* 0x000fec0003800000 */
[----:B------:R-:W-:Y:S01]  /*05b0*/  IMAD.SHL.U32 R4, R16, 0x8, RZ ;  /* 0x0000000810047824 */ /* 0x000fe200078e00ff */
[----:B------:R1:W-:Y:S01]  /*05c0*/  STL [R1+0xc00], RZ ;  /* 0x000c00ff01007387 */ /* 0x0003e20000100800 */
[----:B------:R-:W-:Y:S02]  /*05d0*/  CS2R R24, SRZ ;  /* 0x0000000000187805 */ /* 0x000fe4000001ff00 */
[----:B------:R-:W-:Y:S02]  /*05e0*/  CS2R R26, SRZ ;  /* 0x00000000001a7805 */ /* 0x000fe4000001ff00 */
[----:B------:R-:W-:Y:S01]  /*05f0*/  CS2R R28, SRZ ;  /* 0x00000000001c7805 */ /* 0x000fe2000001ff00 */
[----:B------:R1:W-:Y:S01]  /*0600*/  STL [R1+0x1ac0], R4 ;  /* 0x001ac00401007387 */ /* 0x0003e20000100800 */
[----:B------:R-:W-:Y:S02]  /*0610*/  CS2R R30, SRZ ;  /* 0x00000000001e7805 */ /* 0x000fe4000001ff00 */
[----:B------:R-:W-:-:S02]  /*0620*/  CS2R R32, SRZ ;  /* 0x0000000000207805 */ /* 0x000fc4000001ff00 */
[----:B------:R-:W-:Y:S01]  /*0630*/  CS2R R34, SRZ ;  /* 0x0000000000227805 */ /* 0x000fe2000001ff00 */
[----:B------:R1:W-:Y:S01]  /*0640*/  STL [R1+0xc04], RZ ;  /* 0x000c04ff01007387 */ /* 0x0003e20000100800 */
[----:B------:R-:W-:Y:S02]  /*0650*/  CS2R R36, SRZ ;  /* 0x0000000000247805 */ /* 0x000fe4000001ff00 */
[----:B------:R-:W-:Y:S02]  /*0660*/  CS2R R38, SRZ ;  /* 0x0000000000267805 */ /* 0x000fe4000001ff00 */
[----:B------:R-:W-:Y:S01]  /*0670*/  CS2R R40, SRZ ;  /* 0x0000000000287805 */ /* 0x000fe2000001ff00 */
[----:B------:R1:W-:Y:S01]  /*0680*/  STL [R1+0xc08], RZ ;  /* 0x000c08ff01007387 */ /* 0x0003e20000100800 */
        /* <DEDUP_REMOVED lines=72> */
[----:B------:R-:W-:-:S03]  /*0b10*/  CS2R R150, SRZ ;  /* 0x0000000000967805 */ /* 0x000fc6000001ff00 */
[----:B------:R1:W-:Y:S04]  /*0b20*/  STL [R1+0xc54], RZ ;  /* 0x000c54ff01007387 */ /* 0x0003e80000100800 */
        /* <DEDUP_REMOVED lines=746> */
[----:B------:R1:W-:Y:S04]  /*39d0*/  STL [R1], RZ ;  /* 0x000000ff01007387 */ /* 0x0003e80000100800 */
        /* <DEDUP_REMOVED lines=126> */
[----:B------:R1:W-:Y:S01]  /*41c0*/  STL [R1+0x1fc], RZ ;  /* 0x0001fcff01007387 */ /* 0x0003e20000100800 */
[----:B------:R-:W-:Y:S05]  /*41d0*/  BRA `(.L_x_1) ;  /* 0x0000032400547947 */ /* 0x000fea0003800000 */
.L_x_0:
[----:B------:R-:W-:Y:S01]  /*41e0*/  IABS R13, R124 ;  /* 0x0000007c000d7213 */ /* 0x000fe20000000000 */
[----:B------:R-:W-:Y:S01]  /*41f0*/  STL [R1+0x1b0c], R125 ;  /* 0x001b0c7d01007387 */ /* 0x000fe20000100800 */
[----:B------:R-:W-:Y:S01]  /*4200*/  IABS R5, R125 ;  /* 0x0000007d00057213 */ /* 0x000fe20000000000 */
[----:B------:R-:W-:Y:S01]  /*4210*/  ULDC UR7, c[0x0][0x23c] ;  /* 0x00008f0000077ab9 */ /* 0x000fe20000000800 */
[----:B------:R-:W0:Y:S01]  /*4220*/  I2F.RP R4, R13 ;  /* 0x0000000d00047306 */ /* 0x000e220000209400 */
[----:B------:R-:W-:Y:S01]  /*4230*/  IABS R14, R3 ;  /* 0x00000003000e7213 */ /* 0x000fe20000000000 */
[----:B------:R1:W-:Y:S01]  /*4240*/  STL [R1+0x1ac4], R0 ;  /* 0x001ac40001007387 */ /* 0x0003e20000100800 */
[----:B------:R-:W-:Y:S01]  /*4250*/  ISETP.GE.AND P2, PT, R2, RZ, PT ;  /* 0x000000ff0200720c */ /* 0x000fe20003f46270 */
[----:B------:R-:W-:Y:S01]  /*4260*/  ULDC.64 UR4, c[0x0][0x218] ;  /* 0x0000860000047ab9 */ /* 0x000fe20000000a00 */
[----:B------:R-:W-:Y:S01]  /*4270*/  ULDC.64 UR8, c[0x0][0x210] ;  /* 0x0000840000087ab9 */ /* 0x000fe20000000a00 */
[----:B------:R-:W-:-:S02]  /*4280*/  ULDC UR14, c[0x0][0x238] ;  /* 0x00008e00000e7ab9 */ /* 0x000fc40000000800 */
[----:B------:R-:W2:Y:S08]  /*4290*/  I2F.RP R11, R5 ;  /* 0x00000005000b7306 */ /* 0x000eb00000209400 */
[----:B0-----:R-:W0:Y:S08]  /*42a0*/  MUFU.RCP R4, R4 ;  /* 0x0000000400047308 */ /* 0x001e300000001000 */
[----:B--2---:R-:W2:Y:S01]  /*42b0*/  MUFU.RCP R11, R11 ;  /* 0x0000000b000b7308 */ /* 0x004ea20000001000 */
[----:B0-----:R-:W-:-:S07]  /*42c0*/  VIADD R6, R4, 0xffffffe ;  /* 0x0ffffffe04067836 */ /* 0x001fce0000000000 */
[----:B------:R0:W3:Y:S01]  /*42d0*/  F2I.FTZ.U32.TRUNC.NTZ R7, R6 ;  /* 0x0000000600077305 */ /* 0x0000e2000021f000 */
[----:B--2---:R-:W-:Y:S01]  /*42e0*/  VIADD R8, R11, 0xffffffe ;  /* 0x0ffffffe0b087836 */ /* 0x004fe20000000000 */
[----:B------:R-:W-:-:S06]  /*42f0*/  SHF.R.U32.HI R11, RZ, 0x6, R16 ;  /* 0x00000006ff0b7819 */ /* 0x000fcc0000011610 */
[----:B------:R2:W4:Y:S01]  /*4300*/  F2I.FTZ.U32.TRUNC.NTZ R9, R8 ;  /* 0x0000000800097305 */ /* 0x000522000021f000 */
[----:B0-----:R-:W-:Y:S01]  /*4310*/  IMAD.MOV.U32 R6, RZ, RZ, RZ ;  /* 0x000000ffff067224 */ /* 0x001fe200078e00ff */
[----:B------:R-:W-:Y:S01]  /*4320*/  SGXT.U32 R11, R11, 0x1 ;  /* 0x000000010b0b781a */ /* 0x000fe20000000000 */
[----:B---3--:R-:W-:-:S04]  /*4330*/  IMAD.MOV R12, RZ, RZ, -R7 ;  /* 0x000000ffff0c7224 */ /* 0x008fc800078e0a07 */
[----:B------:R-:W-:Y:S01]  /*4340*/  IMAD R15, R12, R13, RZ ;  /* 0x0000000d0c0f7224 */ /* 0x000fe200078e02ff */
[----:B------:R-:W-:-:S03]  /*4350*/  IABS R12, R2 ;  /* 0x00000002000c7213 */ /* 0x000fc60000000000 */
[----:B------:R-:W-:-:S06]  /*4360*/  IMAD.HI.U32 R7, R7, R15, R6 ;  /* 0x0000000f07077227 */ /* 0x000fcc00078e0006 */
[----:B------:R-:W-:-:S04]  /*4370*/  IMAD.HI.U32 R4, R7, R12, RZ ;  /* 0x0000000c07047227 */ /* 0x000fc800078e00ff */
[----:B------:R-:W-:Y:S01]  /*4380*/  IMAD.HI.U32 R6, R7, R14, RZ ;  /* 0x0000000e07067227 */ /* 0x000fe200078e00ff */
[----:B------:R-:W-:-:S03]  /*4390*/  LEA.HI R7, R16, R0, RZ, 0x1a ;  /* 0x0000000010077211 */ /* 0x000fc600078fd0ff */
[----:B------:R-:W-:Y:S02]  /*43a0*/  IMAD.MOV R4, RZ, RZ, -R4 ;  /* 0x000000ffff047224 */ /* 0x000fe400078e0a04 */
[----:B--2---:R-:W-:Y:S01]  /*43b0*/  IMAD.MOV R8, RZ, RZ, -R6 ;  /* 0x000000ffff087224 */ /* 0x004fe200078e0a06 */
[----:B------:R-:W-:Y:S01]  /*43c0*/  LOP3.LUT R6, R0, R11, RZ, 0xfc, !PT ;  /* 0x0000000b00067212 */ /* 0x000fe200078efcff */
[C---:B------:R-:W-:Y:S02]  /*43d0*/  IMAD R11, R13.reuse, R4, R12 ;  /* 0x000000040d0b7224 */ /* 0x040fe400078e020c */
[C---:B------:R-:W-:Y:S01]  /*43e0*/  IMAD R12, R13.reuse, R8, R14 ;  /* 0x000000080d0c7224 */ /* 0x040fe200078e020e */
[----:B------:R-:W-:Y:S01]  /*43f0*/  LOP3.LUT R18, R6, 0x1fc, RZ, 0xfc, !PT ;  /* 0x000001fc06127812 */ /* 0x000fe200078efcff */
[--C-:B----4-:R-:W-:Y:S01]  /*4400*/  IMAD.MOV R16, RZ, RZ, -R9.reuse ;  /* 0x000000ffff107224 */ /* 0x110fe200078e0a09 */
[C---:B------:R-:W-:Y:S01]  /*4410*/  ISETP.GT.U32.AND P0, PT, R13.reuse, R11, PT ;  /* 0x0000000b0d00720c */ /* 0x040fe20003f04070 */
[----:B------:R-:W-:Y:S01]  /*4420*/  IMAD.MOV.U32 R8, RZ, RZ, RZ ;  /* 0x000000ffff087224 */ /* 0x000fe200078e00ff */
[----:B------:R-:W-:Y:S01]  /*4430*/  ISETP.GT.U32.AND P1, PT, R13, R12, PT ;  /* 0x0000000c0d00720c */ /* 0x000fe20003f24070 */
[----:B------:R-:W-:Y:S01]  /*4440*/  IMAD R15, R16, R5, RZ ;  /* 0x00000005100f7224 */ /* 0x000fe200078e02ff */
[C---:B------:R-:W-:Y:S01]  /*4450*/  LOP3.LUT R21, R6.reuse, 0x1f0, RZ, 0xfc, !PT ;  /* 0x000001f006157812 */ /* 0x040fe200078efcff */
[----:B------:R-:W-:Y:S01]  /*4460*/  VIADD R17, R7, 0x1fe ;  /* 0x000001fe07117836 */ /* 0x000fe20000000000 */
[----:B------:R-:W-:Y:S01]  /*4470*/  LOP3.LUT R19, R6, 0x1f2, RZ, 0xfc, !PT ;  /* 0x000001f206137812 */ /* 0x000fe200078efcff */
[----:B------:R-:W-:Y:S01]  /*4480*/  IMAD.HI.U32 R4, R9, R15, R8 ;  /* 0x0000000f09047227 */ /* 0x000fe200078e0008 */
[----:B------:R-:W-:-:S02]  /*4490*/  SHF.R.S32.HI R9, RZ, 0x1f, R10 ;  /* 0x0000001fff097819 */ /* 0x000fc4000001140a */
[----:B------:R-:W-:Y:S01]  /*44a0*/  IABS R8, R18 ;  /* 0x0000001200087213 */ /* 0x000fe20000000000 */
[----:B------:R-:W-:Y:S01]  /*44b0*/  VIADD R243, R7, 0x1e ;  /* 0x0000001e07f37836 */ /* 0x000fe20000000000 */
[----:B------:R-:W-:Y:S01]  /*44c0*/  IABS R14, R17 ;  /* 0x00000011000e7213 */ /* 0x000fe20000000000 */
[--C-:B------:R-:W-:Y:S01]  /*44d0*/  @!P0 IMAD.IADD R11, R11, 0x1, -R13.reuse ;  /* 0x000000010b0b8824 */ /* 0x100fe200078e0a0d */
[----:B-1----:R-:W-:Y:S01]  /*44e0*/  LEA.HI R0, R9, R10, RZ, 0x6 ;  /* 0x0000000a09007211 */ /* 0x002fe200078f30ff */
[----:B------:R-:W-:Y:S01]  /*44f0*/  IMAD.MOV.U32 R10, RZ, RZ, R8 ;  /* 0x000000ffff0a7224 */ /* 0x000fe200078e0008 */
[----:B------:R-:W-:Y:S01]  /*4500*/  LOP3.LUT R15, R6, 0x1fa, RZ, 0xfc, !PT ;  /* 0x000001fa060f7812 */ /* 0x000fe200078efcff */
[----:B------:R-:W-:Y:S01]  /*4510*/  IMAD.HI.U32 R8, R4, R14, RZ ;  /* 0x0000000e04087227 */ /* 0x000fe200078e00ff */
[----:B------:R-:W-:Y:S01]  /*4520*/  ISETP.GE.AND P4, PT, R17, RZ, PT ;  /* 0x000000ff1100720c */ /* 0x000fe20003f86270 */
[----:B------:R0:W-:Y:S01]  /*4530*/  STL [R1+0xe00], R0 ;  /* 0x000e000001007387 */ /* 0x0001e20000100800 */
[----:B------:R-:W-:Y:S01]  /*4540*/  LOP3.LUT R17, R6, 0x1f8, RZ, 0xfc, !PT ;  /* 0x000001f806117812 */ /* 0x000fe200078efcff */
[----:B------:R-:W-:Y:S01]  /*4550*/  @!P1 IMAD.IADD R12, R12, 0x1, -R13 ;  /* 0x000000010c0c9824 */ /* 0x000fe200078e0a0d */
[C---:B------:R-:W-:Y:S01]  /*4560*/  ISETP.GT.U32.AND P1, PT, R13.reuse, R11, PT ;  /* 0x0000000b0d00720c */ /* 0x040fe20003f24070 */
[----:B------:R-:W-:Y:S01]  /*4570*/  IMAD.MOV R8, RZ, RZ, -R8 ;  /* 0x000000ffff087224 */ /* 0x000fe200078e0a08 */
[----:B------:R-:W-:Y:S01]  /*4580*/  IABS R16, R17 ;  /* 0x0000001100107213 */ /* 0x000fe20000000000 */
[----:B------:R-:W-:Y:S01]  /*4590*/  IMAD.HI.U32 R9, R4, R10, RZ ;  /* 0x0000000a04097227 */ /* 0x000fe200078e00ff */
[----:B------:R-:W-:Y:S01]  /*45a0*/  ISETP.GT.U32.AND P3, PT, R13, R12, PT ;  /* 0x0000000c0d00720c */ /* 0x000fe20003f64070 */
[----:B------:R-:W-:Y:S01]  /*45b0*/  STL [R1+0x1ac8], R2 ;  /* 0x001ac80201007387 */ /* 0x000fe20000100800 */
[----:B------:R-:W-:Y:S01]  /*45c0*/  ISETP.GE.AND P0, PT, R18, RZ, PT ;  /* 0x000000ff1200720c */ /* 0x000fe20003f06270 */
[C---:B------:R-:W-:Y:S01]  /*45d0*/  IMAD R8, R5.reuse, R8, R14 ;  /* 0x0000000805087224 */ /* 0x040fe200078e020e */
[----:B------:R-:W-:Y:S01]  /*45e0*/  IABS R14, R15 ;  /* 0x0000000f000e7213 */ /* 0x000fe20000000000 */
[----:B------:R-:W-:Y:S01]  /*45f0*/  IMAD.MOV R9, RZ, RZ, -R9 ;  /* 0x000000ffff097224 */ /* 0x000fe200078e0a09 */
[----:B------:R-:W-:Y:S01]  /*4600*/  LOP3.LUT R18, R6, 0x1f4, RZ, 0xfc, !PT ;  /* 0x000001f406127812 */ /* 0x000fe200078efcff */
[----:B------:R-:W-:Y:S01]  /*4610*/  STL [R1+0x1acc], R3 ;  /* 0x001acc0301007387 */ /* 0x000fe20000100800 */
[----:B------:R-:W-:Y:S01]  /*4620*/  ISETP.GT.U32.AND P5, PT, R5, R8, PT ;  /* 0x000000080500720c */ /* 0x000fe20003fa4070 */
[--C-:B------:R-:W-:Y:S01]  /*4630*/  @!P1 IMAD.IADD R11, R11, 0x1, -R13.reuse ;  /* 0x000000010b0b9824 */ /* 0x100fe200078e0a0d */
[----:B------:R-:W-:Y:S01]  /*4640*/  ISETP.GE.AND P1, PT, R3, RZ, PT ;  /* 0x000000ff0300720c */ /* 0x000fe20003f26270 */
[----:B------:R-:W-:Y:S01]  /*4650*/  IMAD R10, R5, R9, R10 ;  /* 0x00000009050a7224 */ /* 0x000fe200078e020a */
[----:B------:R-:W-:Y:S01]  /*4660*/  ISETP.GE.AND P6, PT, R15, RZ, PT ;  /* 0x000000ff0f00720c */ /* 0x000fe20003fc6270 */
[----:B------:R-:W-:Y:S01]  /*4670*/  @!P3 IMAD.IADD R12, R12, 0x1, -R13 ;  /* 0x000000010c0cb824 */ /* 0x000fe200078e0a0d */
[----:B------:R-:W-:Y:S01]  /*4680*/  IABS R15, R19 ;  /* 0x00000013000f7213 */ /* 0x000fe20000000000 */
[----:B------:R-:W-:Y:S01]  /*4690*/  IMAD.HI.U32 R9, R4, R14, RZ ;  /* 0x0000000e04097227 */ /* 0x000fe200078e00ff */
[----:B------:R-:W-:-:S02]  /*46a0*/  ISETP.GT.U32.AND P3, PT, R5, R10, PT ;  /* 0x0000000a0500720c */ /* 0x000fc40003f64070 */
[----:B------:R-:W-:Y:S01]  /*46b0*/  LOP3.LUT R23, R6, 0x1d6, RZ, 0xfc, !PT ;  /* 0x000001d606177812 */ /* 0x000fe200078efcff */
[----:B------:R-:W-:Y:S01]  /*46c0*/  @!P2 IMAD.MOV R11, RZ, RZ, -R11 ;  /* 0x000000ffff0ba224 */ /* 0x000fe200078e0a0b */
[----:B------:R-:W-:Y:S01]  /*46d0*/  ISETP.GE.AND P2, PT, R17, RZ, PT ;  /* 0x000000ff1100720c */ /* 0x000fe20003f46270 */
[----:B------:R-:W-:Y:S01]  /*46e0*/  @!P5 IMAD.IADD R8, R8, 0x1, -R5 ;  /* 0x000000010808d824 */ /* 0x000fe200078e0a05 */
[----:B------:R-:W-:Y:S01]  /*46f0*/  LOP3.LUT R17, R6, 0x1f6, RZ, 0xfc, !PT ;  /* 0x000001f606117812 */ /* 0x000fe200078efcff */
[----:B------:R-:W-:Y:S01]  /*4700*/  IMAD.MOV R9, RZ, RZ, -R9 ;  /* 0x000000ffff097224 */ /* 0x000fe200078e0a09 */
[----:B------:R-:W-:Y:S01]  /*4710*/  ISETP.NE.AND P5, PT, R124, RZ, PT ;  /* 0x000000ff7c00720c */ /* 0x000fe20003fa5270 */
[----:B------:R-:W-:Y:S01]  /*4720*/  @!P1 IMAD.MOV R12, RZ, RZ, -R12 ;  /* 0x000000ffff0c9224 */ /* 0x000fe200078e0a0c */
[----:B------:R-:W-:Y:S01]  /*4730*/  ISETP.GT.U32.AND P1, PT, R5, R8, PT ;  /* 0x000000080500720c */ /* 0x000fe20003f24070 */
[----:B------:R-:W-:Y:S01]  /*4740*/  IMAD.HI.U32 R13, R4, R16, RZ ;  /* 0x00000010040d7227 */ /* 0x000fe200078e00ff */
[----:B------:R-:W-:-:S02]  /*4750*/  LOP3.LUT R124, RZ, R124, RZ, 0x33, !PT ;  /* 0x0000007cff7c7212 */ /* 0x000fc400078e33ff */
[----:B------:R-:W-:Y:S01]  /*4760*/  LOP3.LUT R25, R6, 0x1d4, RZ, 0xfc, !PT ;  /* 0x000001d406197812 */ /* 0x000fe200078efcff */
[C---:B------:R-:W-:Y:S01]  /*4770*/  IMAD R14, R5.reuse, R9, R14 ;  /* 0x00000009050e7224 */ /* 0x040fe200078e020e */
[----:B------:R-:W-:Y:S01]  /*4780*/  IABS R9, R17 ;  /* 0x0000001100097213 */ /* 0x000fe20000000000 */
[----:B------:R-:W-:Y:S01]  /*4790*/  IMAD.MOV R13, RZ, RZ, -R13 ;  /* 0x000000ffff0d7224 */ /* 0x000fe200078e0a0d */
[----:B------:R-:W-:Y:S01]  /*47a0*/  SEL R188, R124, R12, !P5 ;  /* 0x0000000c7cbc7207 */ /* 0x000fe20006800000 */
[----:B------:R-:W-:Y:S01]  /*47b0*/  @!P3 IMAD.IADD R10, R10, 0x1, -R5 ;  /* 0x000000010a0ab824 */ /* 0x000fe200078e0a05 */
[----:B0-----:R-:W-:Y:S01]  /*47c0*/  SEL R0, R124, R11, !P5 ;  /* 0x0000000b7c007207 */ /* 0x001fe20006800000 */
[C---:B------:R-:W-:Y:S01]  /*47d0*/  IMAD R16, R5.reuse, R13, R16 ;  /* 0x0000000d05107224 */ /* 0x040fe200078e0210 */
[C---:B------:R-:W-:Y:S01]  /*47e0*/  ISETP.GT.U32.AND P5, PT, R5.reuse, R14, PT ;  /* 0x0000000e0500720c */ /* 0x040fe20003fa4070 */
[----:B------:R-:W-:Y:S01]  /*47f0*/  IMAD.MOV.U32 R12, RZ, RZ, R9 ;  /* 0x000000ffff0c7224 */ /* 0x000fe200078e0009 */
[C---:B------:R-:W-:Y:S01]  /*4800*/  ISETP.GT.U32.AND P3, PT, R5.reuse, R10, PT ;  /* 0x0000000a0500720c */ /* 0x040fe20003f64070 */
[----:B------:R-:W-:Y:S01]  /*4810*/  @!P1 IMAD.IADD R8, R8, 0x1, -R5 ;  /* 0x0000000108089824 */ /* 0x000fe200078e0a05 */
[C---:B------:R-:W-:Y:S01]  /*4820*/  ISETP.GT.U32.AND P1, PT, R5.reuse, R16, PT ;  /* 0x000000100500720c */ /* 0x040fe20003f24070 */
[----:B------:R-:W-:Y:S01]  /*4830*/  IMAD.HI.U32 R9, R4, R12, RZ ;  /* 0x0000000c04097227 */ /* 0x000fe200078e00ff */
[----:B------:R-:W-:Y:S01]  /*4840*/  IABS R13, R18 ;  /* 0x00000012000d7213 */ /* 0x000fe20000000000 */
[----:B------:R-:W-:Y:S01]  /*4850*/  STL [R1+0x1af0], R0 ;  /* 0x001af00001007387 */ /* 0x000fe20000100800 */
[C---:B------:R-:W-:Y:S01]  /*4860*/  LOP3.LUT R26, R6.reuse, 0x1d2, RZ, 0xfc, !PT ;  /* 0x000001d2061a7812 */ /* 0x040fe200078efcff */
[----:B------:R-:W-:Y:S01]  /*4870*/  IMAD.MOV R9, RZ, RZ, -R9 ;  /* 0x000000ffff097224 */ /* 0x000fe200078e0a09 */
[C---:B------:R-:W-:Y:S01]  /*4880*/  LOP3.LUT R27, R6.reuse, 0x1d0, RZ, 0xfc, !PT ;  /* 0x000001d0061b7812 */ /* 0x040fe200078efcff */
[----:B------:R-:W-:Y:S01]  /*4890*/  IMAD.MOV.U32 R22, RZ, RZ, R8 ;  /* 0x000000ffff167224 */ /* 0x000fe200078e0008 */
[----:B------:R-:W-:Y:S01]  /*48a0*/  STL [R1+0x1af4], R188 ;  /* 0x001af4bc01007387 */ /* 0x000fe20000100800 */
[C---:B------:R-:W-:Y:S01]  /*48b0*/  IMAD R12, R5.reuse, R9, R12 ;  /* 0x00000009050c7224 */ /* 0x040fe200078e020c */
[C---:B------:R-:W-:Y:S01]  /*48c0*/  LOP3.LUT R28, R6.reuse, 0x1cc, RZ, 0xfc, !PT ;  /* 0x000001cc061c7812 */ /* 0x040fe200078efcff */
[----:B------:R-:W-:Y:S01]  /*48d0*/  @!P4 IMAD.MOV R22, RZ, RZ, -R22 ;  /* 0x000000ffff16c224 */ /* 0x000fe200078e0a16 */
[----:B------:R-:W-:Y:S01]  /*48e0*/  LOP3.LUT R30, R6, 0x1c8, RZ, 0xfc, !PT ;  /* 0x000001c8061e7812 */ /* 0x000fe200078efcff */
[--C-:B------:R-:W-:Y:S01]  /*48f0*/  @!P3 IMAD.IADD R10, R10, 0x1, -R5.reuse ;  /* 0x000000010a0ab824 */ /* 0x100fe200078e0a05 */
[----:B------:R-:W-:Y:S01]  /*4900*/  ISETP.GT.U32.AND P4, PT, R5, R12, PT ;  /* 0x0000000c0500720c */ /* 0x000fe20003f84070 */
[--C-:B------:R-:W-:Y:S01]  /*4910*/  @!P5 IMAD.IADD R14, R14, 0x1, -R5.reuse ;  /* 0x000000010e0ed824 */ /* 0x100fe200078e0a05 */
[----:B------:R-:W-:Y:S01]  /*4920*/  ISETP.GE.AND P3, PT, R17, RZ, PT ;  /* 0x000000ff1100720c */ /* 0x000fe20003f66270 */
[----:B------:R-:W-:Y:S01]  /*4930*/  @!P1 IMAD.IADD R16, R16, 0x1, -R5 ;  /* 0x0000000110109824 */ /* 0x000fe200078e0a05 */
[----:B------:R-:W-:Y:S01]  /*4940*/  IABS R17, R21 ;  /* 0x0000001500117213 */ /* 0x000fe20000000000 */
[----:B------:R-:W-:Y:S01]  /*4950*/  IMAD.MOV.U32 R20, RZ, RZ, R10 ;  /* 0x000000ffff147224 */ /* 0x000fe200078e000a */
[C---:B------:R-:W-:Y:S01]  /*4960*/  ISETP.GT.U32.AND P5, PT, R5.reuse, R14, PT ;  /* 0x0000000e0500720c */ /* 0x040fe20003fa4070 */
[----:B------:R-:W-:Y:S01]  /*4970*/  IMAD.HI.U32 R9, R4, R13, RZ ;  /* 0x0000000d04097227 */ /* 0x000fe200078e00ff */
[----:B------:R-:W-:Y:S01]  /*4980*/  ISETP.GT.U32.AND P1, PT, R5, R16, PT ;  /* 0x000000100500720c */ /* 0x000fe20003f24070 */
[----:B------:R0:W-:Y:S01]  /*4990*/  STL [R1+0x24], R22 ;  /* 0x0000241601007387 */ /* 0x0001e20000100800 */
[----:B------:R-:W-:Y:S01]  /*49a0*/  IABS R24, R28 ;  /* 0x0000001c00187213 */ /* 0x000fe20000000000 */
[----:B------:R-:W-:Y:S01]  /*49b0*/  @!P0 IMAD.MOV R20, RZ, RZ, -R20 ;  /* 0x000000ffff148224 */ /* 0x000fe200078e0a14 */
[----:B------:R-:W-:Y:S01]  /*49c0*/  ISETP.GE.AND P0, PT, R18, RZ, PT ;  /* 0x000000ff1200720c */ /* 0x000fe20003f06270 */
[----:B------:R-:W-:Y:S01]  /*49d0*/  IMAD.HI.U32 R8, R4, R17, RZ ;  /* 0x0000001104087227 */ /* 0x000fe200078e00ff */
[----:B------:R-:W-:-:S02]  /*49e0*/  LOP3.LUT R29, R6, 0x1ca, RZ, 0xfc, !PT ;  /* 0x000001ca061d7812 */ /* 0x000fc400078efcff */
[----:B------:R1:W-:Y:S01]  /*49f0*/  STL [R1+0x20], R20 ;  /* 0x0000201401007387 */ /* 0x0003e20000100800 */
[----:B------:R-:W-:Y:S01]  /*4a00*/  IMAD.MOV R10, RZ, RZ, -R9 ;  /* 0x000000ffff0a7224 */ /* 0x000fe200078e0a09 */
[----:B------:R-:W-:Y:S01]  /*4a10*/  LOP3.LUT R32, R6, 0x1c4, RZ, 0xfc, !PT ;  /* 0x000001c406207812 */ /* 0x000fe200078efcff */
[----:B------:R-:W-:Y:S01]  /*4a20*/  @!P4 IMAD.IADD R12, R12, 0x1, -R5 ;  /* 0x000000010c0cc824 */ /* 0x000fe200078e0a05 */
[----:B0-----:R-:W-:Y:S01]  /*4a30*/  IABS R22, R26 ;  /* 0x0000001a00167213 */ /* 0x001fe20000000000 */
[----:B------:R-:W-:Y:S01]  /*4a40*/  IMAD.HI.U32 R11, R4, R15, RZ ;  /* 0x0000000f040b7227 */ /* 0x000fe200078e00ff */
[C---:B------:R-:W-:Y:S02]  /*4a50*/  LOP3.LUT R34, R6.reuse, 0x1c0, RZ, 0xfc, !PT ;  /* 0x000001c006227812 */ /* 0x040fe400078efcff */
[C---:B------:R-:W-:Y:S01]  /*4a60*/  ISETP.GT.U32.AND P4, PT, R5.reuse, R12, PT ;  /* 0x0000000c0500720c */ /* 0x040fe20003f84070 */
[----:B------:R-:W-:Y:S01]  /*4a70*/  IMAD.MOV R18, RZ, RZ, -R11 ;  /* 0x000000ffff127224 */ /* 0x000fe200078e0a0b */
[C---:B------:R-:W-:Y:S01]  /*4a80*/  LOP3.LUT R33, R6.reuse, 0x1c2, RZ, 0xfc, !PT ;  /* 0x000001c206217812 */ /* 0x040fe200078efcff */
[----:B-1----:R-:W-:Y:S01]  /*4a90*/  IMAD.MOV R20, RZ, RZ, -R8 ;  /* 0x000000ffff147224 */ /* 0x002fe200078e0a08 */
[----:B------:R-:W-:Y:S01]  /*4aa0*/  IABS R31, R34 ;  /* 0x00000022001f7213 */ /* 0x000fe20000000000 */
[----:B------:R-:W-:Y:S01]  /*4ab0*/  IMAD R8, R5, R10, R13 ;  /* 0x0000000a05087224 */ /* 0x000fe200078e020d */
[----:B------:R-:W-:Y:S01]  /*4ac0*/  LOP3.LUT R36, R6, 0x1bc, RZ, 0xfc, !PT ;  /* 0x000001bc06247812 */ /* 0x000fe200078efcff */
[--C-:B------:R-:W-:Y:S01]  /*4ad0*/  @!P5 IMAD.IADD R14, R14, 0x1, -R5.reuse ;  /* 0x000000010e0ed824 */ /* 0x100fe200078e0a05 */
[----:B------:R-:W-:Y:S01]  /*4ae0*/  ISETP.GE.AND P5, PT, R19, RZ, PT ;  /* 0x000000ff1300720c */ /* 0x000fe20003fa6270 */
[----:B------:R-:W-:Y:S01]  /*4af0*/  @!P1 IMAD.IADD R16, R16, 0x1, -R5 ;  /* 0x0000000110109824 */ /* 0x000fe200078e0a05 */
[C---:B------:R-:W-:Y:S01]  /*4b00*/  ISETP.GT.U32.AND P1, PT, R5.reuse, R8, PT ;  /* 0x000000080500720c */ /* 0x040fe20003f24070 */
[C---:B------:R-:W-:Y:S01]  /*4b10*/  IMAD R10, R5.reuse, R18, R15 ;  /* 0x00000012050a7224 */ /* 0x040fe200078e020f */
[C---:B------:R-:W-:Y:S01]  /*4b20*/  LOP3.LUT R19, R6.reuse, 0x1ea, RZ, 0xfc, !PT ;  /* 0x000001ea06137812 */ /* 0x040fe200078efcff */
[----:B------:R-:W-:Y:S01]  /*4b30*/  IMAD.MOV.U32 R2, RZ, RZ, R14 ;  /* 0x000000ffff027224 */ /* 0x000fe200078e000e */
[C---:B------:R-:W-:Y:S01]  /*4b40*/  LOP3.LUT R37, R6.reuse, 0x1ba, RZ, 0xfc, !PT ;  /* 0x000001ba06257812 */ /* 0x040fe200078efcff */
[C---:B------:R-:W-:Y:S01]  /*4b50*/  IMAD R18, R5.reuse, R20, R17 ;  /* 0x0000001405127224 */ /* 0x040fe200078e0211 */
[----:B------:R-:W-:Y:S01]  /*4b60*/  LOP3.LUT R17, R6, 0x1ec, RZ, 0xfc, !PT ;  /* 0x000001ec06117812 */ /* 0x000fe200078efcff */
[----:B------:R-:W-:Y:S01]  /*4b70*/  @!P6 IMAD.MOV R2, RZ, RZ, -R2 ;  /* 0x000000ffff02e224 */ /* 0x000fe200078e0a02 */
[C---:B------:R-:W-:Y:S01]  /*4b80*/  ISETP.GT.U32.AND P6, PT, R5.reuse, R10, PT ;  /* 0x0000000a0500720c */ /* 0x040fe20003fc4070 */
[--C-:B------:R-:W-:Y:S01]  /*4b90*/  @!P4 IMAD.IADD R12, R12, 0x1, -R5.reuse ;  /* 0x000000010c0cc824 */ /* 0x100fe200078e0a05 */
[----:B------:R-:W-:Y:S01]  /*4ba0*/  ISETP.GT.U32.AND P4, PT, R5, R18, PT ;  /* 0x000000120500720c */ /* 0x000fe20003f84070 */
[----:B------:R-:W-:Y:S01]  /*4bb0*/  IMAD.MOV.U32 R0, RZ, RZ, R16 ;  /* 0x000000ffff007224 */ /* 0x000fe200078e0010 */
[----:B------:R-:W-:Y:S01]  /*4bc0*/  IABS R15, R17 ;  /* 0x00000011000f7213 */ /* 0x000fe20000000000 */
[----:B------:R-:W-:Y:S01]  /*4bd0*/  @!P1 IMAD.IADD R8, R8, 0x1, -R5 ;  /* 0x0000000108089824 */ /* 0x000fe200078e0a05 */
[----:B------:R-:W-:Y:S01]  /*4be0*/  STL [R1+0x1c], R2 ;  /* 0x00001c0201007387 */ /* 0x000fe20000100800 */
[----:B------:R-:W-:Y:S01]  /*4bf0*/  VIADD R9, R7, 0x1ee ;  /* 0x000001ee07097836 */ /* 0x000fe20000000000 */
[----:B------:R-:W-:Y:S01]  /*4c00*/  IABS R252, R19 ;  /* 0x0000001300fc7213 */ /* 0x000fe20000000000 */
[----:B------:R-:W-:Y:S01]  /*4c10*/  @!P2 IMAD.MOV R0, RZ, RZ, -R0 ;  /* 0x000000ffff00a224 */ /* 0x000fe200078e0a00 */
[----:B------:R-:W-:Y:S01]  /*4c20*/  ISETP.GT.U32.AND P1, PT, R5, R8, PT ;  /* 0x000000080500720c */ /* 0x000fe20003f24070 */
[----:B------:R-:W-:Y:S01]  /*4c30*/  IMAD.HI.U32 R11, R4, R15, RZ ;  /* 0x0000000f040b7227 */ /* 0x000fe200078e00ff */
[----:B------:R-:W-:-:S02]  /*4c40*/  IABS R13, R9 ;  /* 0x00000009000d7213 */ /* 0x000fc40000000000 */
[----:B------:R0:W-:Y:S01]  /*4c50*/  STL [R1+0x18], R0 ;  /* 0x0000180001007387 */ /* 0x0001e20000100800 */
[--C-:B------:R-:W-:Y:S01]  /*4c60*/  @!P6 IMAD.IADD R10, R10, 0x1, -R5.reuse ;  /* 0x000000010a0ae824 */ /* 0x100fe200078e0a05 */
[----:B------:R-:W-:Y:S01]  /*4c70*/  ISETP.GE.AND P2, PT, R9, RZ, PT ;  /* 0x000000ff0900720c */ /* 0x000fe20003f46270 */
[----:B------:R-:W-:Y:S01]  /*4c80*/  @!P4 IMAD.IADD R18, R18, 0x1, -R5 ;  /* 0x000000011212c824 */ /* 0x000fe200078e0a05 */
[----:B------:R-:W-:Y:S01]  /*4c90*/  LOP3.LUT R20, R6, 0x1e0, RZ, 0xfc, !PT ;  /* 0x000001e006147812 */ /* 0x000fe200078efcff */
[----:B------:R-:W-:Y:S01]  /*4ca0*/  IMAD.HI.U32 R9, R4, R13, RZ ;  /* 0x0000000d04097227 */ /* 0x000fe200078e00ff */
[C---:B------:R-:W-:Y:S02]  /*4cb0*/  ISETP.GT.U32.AND P6, PT, R5.reuse, R10, PT ;  /* 0x0000000a0500720c */ /* 0x040fe40003fc4070 */
[----:B------:R-:W-:Y:S01]  /*4cc0*/  ISETP.GT.U32.AND P4, PT, R5, R18, PT ;  /* 0x000000120500720c */ /* 0x000fe20003f84070 */
[----:B------:R-:W-:Y:S01]  /*4cd0*/  IMAD.MOV R14, RZ, RZ, -R9 ;  /* 0x000000ffff0e7224 */ /* 0x000fe200078e0a09 */
[----:B------:R-:W-:Y:S01]  /*4ce0*/  IABS R35, R37 ;  /* 0x0000002500237213 */ /* 0x000fe20000000000 */
[----:B0-----:R-:W-:Y:S01]  /*4cf0*/  IMAD.MOV.U32 R0, RZ, RZ, R12 ;  /* 0x000000ffff007224 */ /* 0x001fe200078e000c */
[----:B------:R-:W-:Y:S01]  /*4d00*/  LOP3.LUT R38, R6, 0x1b6, RZ, 0xfc, !PT ;  /* 0x000001b606267812 */ /* 0x000fe200078efcff */
[----:B------:R-:W-:Y:S01]  /*4d10*/  IMAD.HI.U32 R12, R4, R252, RZ ;  /* 0x000000fc040c7227 */ /* 0x000fe200078e00ff */
[----:B------:R-:W-:-:S02]  /*4d20*/  LOP3.LUT R40, R6, 0x1b4, RZ, 0xfc, !PT ;  /* 0x000001b406287812 */ /* 0x000fc400078efcff */
[C---:B------:R-:W-:Y:S01]  /*4d30*/  LOP3.LUT R41, R6.reuse, 0x1b2, RZ, 0xfc, !PT ;  /* 0x000001b206297812 */ /* 0x040fe200078efcff */
[----:B------:R-:W-:Y:S01]  /*4d40*/  @!P3 IMAD.MOV R0, RZ, RZ, -R0 ;  /* 0x000000ffff00b224 */ /* 0x000fe200078e0a00 */
[----:B------:R-:W-:Y:S01]  /*4d50*/  ISETP.GE.AND P3, PT, R21, RZ, PT ;  /* 0x000000ff1500720c */ /* 0x000fe20003f66270 */
[----:B------:R-:W-:Y:S01]  /*4d60*/  IMAD.MOV R16, RZ, RZ, -R11 ;  /* 0x000000ffff107224 */ /* 0x000fe200078e0a0b */
[----:B------:R-:W-:Y:S01]  /*4d70*/  LOP3.LUT R21, R6, 0x1da, RZ, 0xfc, !PT ;  /* 0x000001da06157812 */ /* 0x000fe200078efcff */
[----:B------:R-:W-:Y:S01]  /*4d80*/  @!P1 IMAD.IADD R8, R8, 0x1, -R5 ;  /* 0x0000000108089824 */ /* 0x000fe200078e0a05 */
[----:B------:R0:W-:Y:S01]  /*4d90*/  STL [R1+0x14], R0 ;  /* 0x0000140001007387 */ /* 0x0001e20000100800 */
[----:B------:R-:W-:Y:S01]  /*4da0*/  IMAD.MOV R9, RZ, RZ, -R12 ;  /* 0x000000ffff097224 */ /* 0x000fe200078e0a0c */
[----:B------:R-:W-:Y:S01]  /*4db0*/  ISETP.GE.AND P1, PT, R17, RZ, PT ;  /* 0x000000ff1100720c */ /* 0x000fe20003f26270 */
[C---:B------:R-:W-:Y:S01]  /*4dc0*/  IMAD R12, R5.reuse, R14, R13 ;  /* 0x0000000e050c7224 */ /* 0x040fe200078e020d */
[C---:B------:R-:W-:Y:S01]  /*4dd0*/  LOP3.LUT R17, R6.reuse, 0x1e4, RZ, 0xfc, !PT ;  /* 0x000001e406117812 */ /* 0x040fe200078efcff */
[C---:B------:R-:W-:Y:S01]  /*4de0*/  IMAD R14, R5.reuse, R16, R15 ;  /* 0x00000010050e7224 */ /* 0x040fe200078e020f */
[----:B------:R-:W-:Y:S01]  /*4df0*/  LOP3.LUT R16, R6, 0x1e6, RZ, 0xfc, !PT ;  /* 0x000001e606107812 */ /* 0x000fe200078efcff */
[--C-:B------:R-:W-:Y:S01]  /*4e00*/  @!P6 IMAD.IADD R10, R10, 0x1, -R5.reuse ;  /* 0x000000010a0ae824 */ /* 0x100fe200078e0a05 */
[C---:B------:R-:W-:Y:S01]  /*4e10*/  ISETP.GT.U32.AND P6, PT, R5.reuse, R12, PT ;  /* 0x0000000c0500720c */ /* 0x040fe20003fc4070 */
[C---:B------:R-:W-:Y:S01]  /*4e20*/  IMAD R252, R5.reuse, R9, R252 ;  /* 0x0000000905fc7224 */ /* 0x040fe200078e02fc */
[----:B------:R-:W-:Y:S01]  /*4e30*/  IABS R11, R16 ;  /* 0x00000010000b7213 */ /* 0x000fe20000000000 */
[----:B0-----:R-:W-:Y:S01]  /*4e40*/  IMAD.MOV.U32 R0, RZ, RZ, R8 ;  /* 0x000000ffff007224 */ /* 0x001fe200078e0008 */
[----:B------:R-:W-:Y:S01]  /*4e50*/  LOP3.LUT R8, R6, 0x1e8, RZ, 0xfc, !PT ;  /* 0x000001e806087812 */ /* 0x000fe200078efcff */
[----:B------:R-:W-:Y:S01]  /*4e60*/  @!P4 IMAD.IADD R18, R18, 0x1, -R5 ;  /* 0x000000011212c824 */ /* 0x000fe200078e0a05 */
[C---:B------:R-:W-:Y:S01]  /*4e70*/  ISETP.GT.U32.AND P4, PT, R5.reuse, R252, PT ;  /* 0x000000fc0500720c */ /* 0x040fe20003f84070 */
[----:B------:R-:W-:Y:S01]  /*4e80*/  @!P0 IMAD.MOV R0, RZ, RZ, -R0 ;  /* 0x000000ffff008224 */ /* 0x000fe200078e0a00 */
[----:B------:R-:W-:Y:S01]  /*4e90*/  ISETP.GT.U32.AND P0, PT, R5, R14, PT ;  /* 0x0000000e0500720c */ /* 0x000fe20003f04070 */
[----:B------:R-:W-:Y:S01]  /*4ea0*/  IMAD.MOV.U32 R188, RZ, RZ, R10 ;  /* 0x000000ffffbc7224 */ /* 0x000fe200078e000a */
[----:B------:R-:W-:-:S02]  /*4eb0*/  IABS R10, R8 ;  /* 0x00000008000a7213 */ /* 0x000fc40000000000 */
[----:B------:R-:W-:Y:S01]  /*4ec0*/  IABS R15, R20 ;  /* 0x00000014000f7213 */ /* 0x000fe20000000000 */
[--C-:B------:R-:W-:Y:S01]  /*4ed0*/  @!P6 IMAD.IADD R12, R12, 0x1, -R5.reuse ;  /* 0x000000010c0ce824 */ /* 0x100fe200078e0a05 */
[----:B------:R-:W-:Y:S01]  /*4ee0*/  ISETP.GE.AND P6, PT, R8, RZ, PT ;  /* 0x000000ff0800720c */ /* 0x000fe20003fc6270 */
[----:B------:R-:W-:Y:S01]  /*4ef0*/  IMAD.HI.U32 R8, R4, R10, RZ ;  /* 0x0000000a04087227 */ /* 0x000fe200078e00ff */
[C---:B------:R-:W-:Y:S02]  /*4f00*/  LOP3.LUT R43, R6.reuse, 0x1b0, RZ, 0xfc, !PT ;  /* 0x000001b0062b7812 */ /* 0x040fe400078efcff */
[----:B------:R-:W-:Y:S01]  /*4f10*/  LOP3.LUT R44, R6, 0x1aa, RZ, 0xfc, !PT ;  /* 0x000001aa062c7812 */ /* 0x000fe200078efcff */
[--C-:B------:R-:W-:Y:S01]  /*4f20*/  @!P4 IMAD.IADD R252, R252, 0x1, -R5.reuse ;  /* 0x00000001fcfcc824 */ /* 0x100fe200078e0a05 */
[----:B------:R-:W-:Y:S01]  /*4f30*/  IABS R39, R43 ;  /* 0x0000002b00277213 */ /* 0x000fe20000000000 */
[----:B------:R-:W-:Y:S01]  /*4f40*/  @!P0 IMAD.IADD R14, R14, 0x1, -R5 ;  /* 0x000000010e0e8824 */ /* 0x000fe200078e0a05 */
[C---:B------:R-:W-:Y:S01]  /*4f50*/  ISETP.GT.U32.AND P0, PT, R5.reuse, R12, PT ;  /* 0x0000000c0500720c */ /* 0x040fe20003f04070 */
[----:B------:R-:W-:Y:S01]  /*4f60*/  IMAD.MOV R9, RZ, RZ, -R8 ;  /* 0x000000ffff097224 */ /* 0x000fe200078e0a08 */
[----:B------:R-:W-:Y:S01]  /*4f70*/  IABS R42, R44 ;  /* 0x0000002c002a7213 */ /* 0x000fe20000000000 */
[----:B------:R-:W-:Y:S01]  /*4f80*/  IMAD.HI.U32 R8, R4, R11, RZ ;  /* 0x0000000b04087227 */ /* 0x000fe200078e00ff */
[----:B------:R-:W-:-:S02]  /*4f90*/  ISETP.GT.U32.AND P4, PT, R5, R14, PT ;  /* 0x0000000e0500720c */ /* 0x000fc40003f84070 */
[C---:B------:R-:W-:Y:S01]  /*4fa0*/  LOP3.LUT R47, R6.reuse, 0x1a6, RZ, 0xfc, !PT ;  /* 0x000001a6062f7812 */ /* 0x040fe200078efcff */
[----:B------:R-:W-:Y:S01]  /*4fb0*/  IMAD.MOV R8, RZ, RZ, -R8 ;  /* 0x000000ffff087224 */ /* 0x000fe200078e0a08 */
[----:B------:R-:W-:Y:S01]  /*4fc0*/  LOP3.LUT R49, R6, 0x1a4, RZ, 0xfc, !PT ;  /* 0x000001a406317812 */ /* 0x000fe200078efcff */
[----:B------:R-:W-:Y:S01]  /*4fd0*/  @!P5 IMAD.MOV R188, RZ, RZ, -R188 ;  /* 0x000000ffffbcd224 */ /* 0x000fe200078e0abc */
[----:B------:R-:W-:Y:S01]  /*4fe0*/  ISETP.GE.AND P5, PT, R19, RZ, PT ;  /* 0x000000ff1300720c */ /* 0x000fe20003fa6270 */
[C---:B------:R-:W-:Y:S01]  /*4ff0*/  IMAD R11, R5.reuse, R8, R11 ;  /* 0x00000008050b7224 */ /* 0x040fe200078e020b */
[----:B------:R-:W-:Y:S01]  /*5000*/  IABS R19, R21 ;  /* 0x0000001500137213 */ /* 0x000fe20000000000 */
[C---:B------:R-:W-:Y:S01]  /*5010*/  IMAD R10, R5.reuse, R9, R10 ;  /* 0x00000009050a7224 */ /* 0x040fe200078e020a */
[----:B------:R-:W-:Y:S01]  /*5020*/  STL [R1+0x1af8], R188 ;  /* 0x001af8bc01007387 */ /* 0x000fe20000100800 */
[--C-:B------:R-:W-:Y:S01]  /*5030*/  @!P0 IMAD.IADD R12, R12, 0x1, -R5.reuse ;  /* 0x000000010c0c8824 */ /* 0x100fe200078e0a05 */
[----:B------:R-:W-:Y:S01]  /*5040*/  IABS R9, R17 ;  /* 0x0000001100097213 */ /* 0x000fe20000000000 */
[----:B------:R-:W-:Y:S01]  /*5050*/  @!P4 IMAD.IADD R14, R14, 0x1, -R5 ;  /* 0x000000010e0ec824 */ /* 0x000fe200078e0a05 */
[C---:B------:R-:W-:Y:S01]  /*5060*/  ISETP.GT.U32.AND P4, PT, R5.reuse, R11, PT ;  /* 0x0000000b0500720c */ /* 0x040fe20003f84070 */
[----:B------:R0:W-:Y:S01]  /*5070*/  STL [R1+0x10], R0 ;  /* 0x0000100001007387 */ /* 0x0001e20000100800 */
[----:B------:R-:W-:Y:S01]  /*5080*/  ISETP.GT.U32.AND P0, PT, R5, R10, PT ;  /* 0x0000000a0500720c */ /* 0x000fe20003f04070 */
[----:B------:R-:W-:Y:S01]  /*5090*/  IMAD.HI.U32 R8, R4, R9, RZ ;  /* 0x0000000904087227 */ /* 0x000fe200078e00ff */
[----:B------:R-:W-:-:S02]  /*50a0*/  LOP3.LUT R50, R6, 0x1a2, RZ, 0xfc, !PT ;  /* 0x000001a206327812 */ /* 0x000fc400078efcff */
[----:B------:R-:W-:Y:S01]  /*50b0*/  IABS R45, R49 ;  /* 0x00000031002d7213 */ /* 0x000fe20000000000 */
[----:B------:R-:W-:Y:S01]  /*50c0*/  IMAD.MOV R8, RZ, RZ, -R8 ;  /* 0x000000ffff087224 */ /* 0x000fe200078e0a08 */
[----:B------:R-:W-:Y:S01]  /*50d0*/  IABS R46, R50 ;  /* 0x00000032002e7213 */ /* 0x000fe20000000000 */
[----:B------:R-:W-:Y:S01]  /*50e0*/  IMAD.MOV.U32 R3, RZ, RZ, R12 ;  /* 0x000000ffff037224 */ /* 0x000fe200078e000c */
[C---:B------:R-:W-:Y:S01]  /*50f0*/  LOP3.LUT R51, R6.reuse, 0x1a0, RZ, 0xfc, !PT ;  /* 0x000001a006337812 */ /* 0x040fe200078efcff */
[----:B0-----:R-:W-:Y:S01]  /*5100*/  IMAD.MOV.U32 R0, RZ, RZ, R18 ;  /* 0x000000ffff007224 */ /* 0x001fe200078e0012 */
[C---:B------:R-:W-:Y:S01]  /*5110*/  LOP3.LUT R18, R6.reuse, 0x1e2, RZ, 0xfc, !PT ;  /* 0x000001e206127812 */ /* 0x040fe200078efcff */
[--C-:B------:R-:W-:Y:S01]  /*5120*/  @!P4 IMAD.IADD R11, R11, 0x1, -R5.reuse ;  /* 0x000000010b0bc824 */ /* 0x100fe200078e0a05 */
[----:B------:R-:W-:Y:S01]  /*5130*/  LOP3.LUT R52, R6, 0x19c, RZ, 0xfc, !PT ;  /* 0x0000019c06347812 */ /* 0x000fe200078efcff */
[----:B------:R-:W-:Y:S01]  /*5140*/  @!P3 IMAD.MOV R0, RZ, RZ, -R0 ;  /* 0x000000ffff00b224 */ /* 0x000fe200078e0a00 */
[C---:B------:R-:W-:Y:S01]  /*5150*/  ISETP.GT.U32.AND P3, PT, R5.reuse, R252, PT ;  /* 0x000000fc0500720c */ /* 0x040fe20003f64070 */
[----:B------:R-:W-:Y:S01]  /*5160*/  @!P0 IMAD.IADD R10, R10, 0x1, -R5 ;  /* 0x000000010a0a8824 */ /* 0x000fe200078e0a05 */
[----:B------:R-:W-:Y:S01]  /*5170*/  IABS R13, R18 ;  /* 0x00000012000d7213 */ /* 0x000fe20000000000 */
[C---:B------:R-:W-:Y:S01]  /*5180*/  IMAD R8, R5.reuse, R8, R9 ;  /* 0x0000000805087224 */ /* 0x040fe200078e0209 */
[C---:B------:R-:W-:Y:S01]  /*5190*/  ISETP.GT.U32.AND P4, PT, R5.reuse, R11, PT ;  /* 0x0000000b0500720c */ /* 0x040fe20003f84070 */
[----:B------:R-:W-:Y:S01]  /*51a0*/  @!P2 IMAD.MOV R3, RZ, RZ, -R3 ;  /* 0x000000ffff03a224 */ /* 0x000fe200078e0a03 */
[----:B------:R-:W-:Y:S01]  /*51b0*/  ISETP.GT.U32.AND P2, PT, R5, R10, PT ;  /* 0x0000000a0500720c */ /* 0x000fe20003f44070 */
[----:B------:R-:W-:Y:S01]  /*51c0*/  IMAD.HI.U32 R9, R4, R13, RZ ;  /* 0x0000000d04097227 */ /* 0x000fe200078e00ff */
[----:B------:R-:W-:Y:S01]  /*51d0*/  ISETP.GE.AND P0, PT, R17, RZ, PT ;  /* 0x000000ff1100720c */ /* 0x000fe20003f06270 */
[----:B------:R-:W-:Y:S01]  /*51e0*/  STL [R1+0x1afc], R0 ;  /* 0x001afc0001007387 */ /* 0x000fe20000100800 */
[----:B------:R-:W-:Y:S01]  /*51f0*/  IABS R48, R52 ;  /* 0x0000003400307213 */ /* 0x000fe20000000000 */
[----:B------:R-:W-:Y:S01]  /*5200*/  IMAD.MOV.U32 R2, RZ, RZ, R14 ;  /* 0x000000ffff027224 */ /* 0x000fe200078e000e */
[----:B------:R-:W-:Y:S01]  /*5210*/  LOP3.LUT R54, R6, 0x198, RZ, 0xfc, !PT ;  /* 0x0000019806367812 */ /* 0x000fe200078efcff */
[----:B------:R-:W-:Y:S01]  /*5220*/  @!P3 IMAD.IADD R252, R252, 0x1, -R5 ;  /* 0x00000001fcfcb824 */ /* 0x000fe200078e0a05 */
[----:B------:R-:W-:Y:S01]  /*5230*/  ISETP.GE.AND P3, PT, R16, RZ, PT ;  /* 0x000000ff1000720c */ /* 0x000fe20003f66270 */
[----:B------:R-:W-:Y:S01]  /*5240*/  IMAD.MOV R16, RZ, RZ, -R9 ;  /* 0x000000ffff107224 */ /* 0x000fe200078e0a09 */
[----:B------:R-:W-:Y:S01]  /*5250*/  LOP3.LUT R53, R6, 0x19a, RZ, 0xfc, !PT ;  /* 0x0000019a06357812 */ /* 0x000fe200078efcff */
[----:B------:R-:W-:Y:S01]  /*5260*/  @!P1 IMAD.MOV R2, RZ, RZ, -R2 ;  /* 0x000000ffff029224 */ /* 0x000fe200078e0a02 */
[C---:B------:R-:W-:Y:S01]  /*5270*/  ISETP.GT.U32.AND P1, PT, R5.reuse, R8, PT ;  /* 0x000000080500720c */ /* 0x040fe20003f24070 */
[----:B------:R-:W-:Y:S01]  /*5280*/  IMAD.HI.U32 R12, R4, R15, RZ ;  /* 0x0000000f040c7227 */ /* 0x000fe200078e00ff */
[C---:B------:R-:W-:Y:S01]  /*5290*/  LOP3.LUT R56, R6.reuse, 0x194, RZ, 0xfc, !PT ;  /* 0x0000019406387812 */ /* 0x040fe200078efcff */
[----:B------:R-:W-:Y:S01]  /*52a0*/  STL [R1+0x1b00], R3 ;  /* 0x001b000301007387 */ /* 0x000fe20000100800 */
[C---:B------:R-:W-:Y:S01]  /*52b0*/  LOP3.LUT R58, R6.reuse, 0x190, RZ, 0xfc, !PT ;  /* 0x00000190063a7812 */ /* 0x040fe200078efcff */
[----:B------:R-:W-:Y:S01]  /*52c0*/  IMAD R13, R5, R16, R13 ;  /* 0x00000010050d7224 */ /* 0x000fe200078e020d */
[C---:B------:R-:W-:Y:S01]  /*52d0*/  LOP3.LUT R16, R6.reuse, 0x1dc, RZ, 0xfc, !PT ;  /* 0x000001dc06107812 */ /* 0x040fe200078efcff */
[----:B------:R-:W-:Y:S01]  /*52e0*/  IMAD.MOV R12, RZ, RZ, -R12 ;  /* 0x000000ffff0c7224 */ /* 0x000fe200078e0a0c */
[----:B------:R-:W-:Y:S01]  /*52f0*/  LOP3.LUT R57, R6, 0x192, RZ, 0xfc, !PT ;  /* 0x0000019206397812 */ /* 0x000fe200078efcff */
[----:B------:R-:W-:Y:S01]  /*5300*/  @!P4 IMAD.IADD R11, R11, 0x1, -R5 ;  /* 0x000000010b0bc824 */ /* 0x000fe200078e0a05 */
[C---:B------:R-:W-:Y:S01]  /*5310*/  ISETP.GT.U32.AND P4, PT, R5.reuse, R13, PT ;  /* 0x0000000d0500720c */ /* 0x040fe20003f84070 */
[C---:B------:R-:W-:Y:S01]  /*5320*/  IMAD R14, R5.reuse, R12, R15 ;  /* 0x0000000c050e7224 */ /* 0x040fe200078e020f */
[----:B------:R-:W-:Y:S01]  /*5330*/  IABS R17, R16 ;  /* 0x0000001000117213 */ /* 0x000fe20000000000 */
[--C-:B------:R-:W-:Y:S01]  /*5340*/  @!P2 IMAD.IADD R10, R10, 0x1, -R5.reuse ;  /* 0x000000010a0aa824 */ /* 0x100fe200078e0a05 */
[----:B------:R-:W-:Y:S01]  /*5350*/  IABS R55, R58 ;  /* 0x0000003a00377213 */ /* 0x000fe20000000000 */
[----:B------:R-:W-:Y:S01]  /*5360*/  @!P1 IMAD.IADD R8, R8, 0x1, -R5 ;  /* 0x0000000108089824 */ /* 0x000fe200078e0a05 */
[C---:B------:R-:W-:Y:S01]  /*5370*/  LOP3.LUT R60, R6.reuse, 0x18c, RZ, 0xfc, !PT ;  /* 0x0000018c063c7812 */ /* 0x040fe200078efcff */
[----:B------:R-:W-:Y:S01]  /*5380*/  @!P6 IMAD.MOV R10, RZ, RZ, -R10 ;  /* 0x000000ffff0ae224 */ /* 0x000fe200078e0a0a */
[----:B------:R-:W-:Y:S01]  /*5390*/  ISETP.GT.U32.AND P6, PT, R5, R14, PT ;  /* 0x0000000e0500720c */ /* 0x000fe20003fc4070 */
[----:B------:R-:W-:Y:S01]  /*53a0*/  VIADD R9, R7, 0x1de ;  /* 0x000001de07097836 */ /* 0x000fe20000000000 */
[----:B------:R-:W-:Y:S01]  /*53b0*/  ISETP.GT.U32.AND P1, PT, R5, R8, PT ;  /* 0x000000080500720c */ /* 0x000fe20003f24070 */
[----:B------:R-:W-:Y:S01]  /*53c0*/  @!P3 IMAD.MOV R11, RZ, RZ, -R11 ;  /* 0x000000ffff0bb224 */ /* 0x000fe200078e0a0b */
[----:B------:R-:W-:Y:S01]  /*53d0*/  LOP3.LUT R61, R6, 0x18a, RZ, 0xfc, !PT ;  /* 0x0000018a063d7812 */ /* 0x000fe200078efcff */
[--C-:B------:R-:W-:Y:S01]  /*53e0*/  @!P4 IMAD.IADD R13, R13, 0x1, -R5.reuse ;  /* 0x000000010d0dc824 */ /* 0x100fe200078e0a05 */
[----:B------:R-:W-:Y:S01]  /*53f0*/  IABS R15, R9 ;  /* 0x00000009000f7213 */ /* 0x000fe20000000000 */
[----:B------:R-:W-:Y:S01]  /*5400*/  @!P5 IMAD.MOV R252, RZ, RZ, -R252 ;  /* 0x000000fffffcd224 */ /* 0x000fe200078e0afc */
[----:B------:R-:W-:Y:S01]  /*5410*/  ISETP.GE.AND P2, PT, R9, RZ, PT ;  /* 0x000000ff0900720c */ /* 0x000fe20003f46270 */
[----:B------:R-:W-:Y:S01]  /*5420*/  STL [R1+0x1b04], R2 ;  /* 0x001b040201007387 */ /* 0x000fe20000100800 */
[C---:B------:R-:W-:Y:S01]  /*5430*/  ISETP.GT.U32.AND P3, PT, R5.reuse, R13, PT ;  /* 0x0000000d0500720c */ /* 0x040fe20003f64070 */
[----:B------:R-:W-:Y:S01]  /*5440*/  IMAD.HI.U32 R9, R4, R15, RZ ;  /* 0x0000000f04097227 */ /* 0x000fe200078e00ff */
[----:B------:R-:W-:Y:S01]  /*5450*/  ISETP.GE.AND P5, PT, R18, RZ, PT ;  /* 0x000000ff1200720c */ /* 0x000fe20003fa6270 */
[----:B------:R-:W-:Y:S01]  /*5460*/  STL [R1+0x1b08], R252 ;  /* 0x001b08fc01007387 */ /* 0x000fe20000100800 */
[----:B------:R-:W-:Y:S01]  /*5470*/  ISETP.GE.AND P4, PT, R20, RZ, PT ;  /* 0x000000ff1400720c */ /* 0x000fe20003f86270 */
[----:B------:R-:W-:Y:S01]  /*5480*/  @!P6 IMAD.IADD R14, R14, 0x1, -R5 ;  /* 0x000000010e0ee824 */ /* 0x000fe200078e0a05 */
[----:B------:R-:W-:Y:S01]  /*5490*/  IABS R59, R61 ;  /* 0x0000003d003b7213 */ /* 0x000fe20000000000 */
[----:B------:R-:W-:Y:S01]  /*54a0*/  IMAD.MOV R12, RZ, RZ, -R9 ;  /* 0x000000ffff0c7224 */ /* 0x000fe200078e0a09 */
[----:B------:R-:W-:Y:S01]  /*54b0*/  LOP3.LUT R62, R6, 0x186, RZ, 0xfc, !PT ;  /* 0x00000186063e7812 */ /* 0x000fe200078efcff */
[----:B------:R-:W-:Y:S01]  /*54c0*/  IMAD.HI.U32 R9, R4, R17, RZ ;  /* 0x0000001104097227 */ /* 0x000fe200078e00ff */
[C---:B------:R-:W-:Y:S01]  /*54d0*/  ISETP.GT.U32.AND P6, PT, R5.reuse, R14, PT ;  /* 0x0000000e0500720c */ /* 0x040fe20003fc4070 */
[----:B------:R-:W-:Y:S01]  /*54e0*/  STL [R1+0x1b10], R10 ;  /* 0x001b100a01007387 */ /* 0x000fe20000100800 */
[----:B------:R-:W-:Y:S01]  /*54f0*/  LOP3.LUT R64, R6, 0x184, RZ, 0xfc, !PT ;  /* 0x0000018406407812 */ /* 0x000fe200078efcff */
[----:B------:R-:W-:Y:S01]  /*5500*/  @!P1 IMAD.IADD R8, R8, 0x1, -R5 ;  /* 0x0000000108089824 */ /* 0x000fe200078e0a05 */
[----:B------:R-:W-:Y:S01]  /*5510*/  ISETP.GE.AND P1, PT, R16, RZ, PT ;  /* 0x000000ff1000720c */ /* 0x000fe20003f26270 */
[----:B------:R-:W-:Y:S01]  /*5520*/  IMAD.HI.U32 R16, R4, R19, RZ ;  /* 0x0000001304107227 */ /* 0x000fe200078e00ff */
[C---:B------:R-:W-:Y:S01]  /*5530*/  LOP3.LUT R65, R6.reuse, 0x182, RZ, 0xfc, !PT ;  /* 0x0000018206417812 */ /* 0x040fe200078efcff */
[----:B------:R-:W-:Y:S01]  /*5540*/  STL [R1+0x1b14], R11 ;  /* 0x001b140b01007387 */ /* 0x000fe20000100800 */
[C---:B------:R-:W-:Y:S01]  /*5550*/  LOP3.LUT R67, R6.reuse, 0x180, RZ, 0xfc, !PT ;  /* 0x0000018006437812 */ /* 0x040fe200078efcff */
[----:B------:R-:W-:Y:S01]  /*5560*/  IMAD.MOV R18, RZ, RZ, -R9 ;  /* 0x000000ffff127224 */ /* 0x000fe200078e0a09 */
[C---:B------:R-:W-:Y:S01]  /*5570*/  LOP3.LUT R68, R6.reuse, 0x17a, RZ, 0xfc, !PT ;  /* 0x0000017a06447812 */ /* 0x040fe200078efcff */
[----:B------:R-:W-:Y:S01]  /*5580*/  IMAD R15, R5, R12, R15 ;  /* 0x0000000c050f7224 */ /* 0x000fe200078e020f */
[----:B------:R-:W-:Y:S01]  /*5590*/  IABS R63, R67 ;  /* 0x00000043003f7213 */ /* 0x000fe20000000000 */
[----:B------:R-:W-:Y:S01]  /*55a0*/  IMAD.MOV.U32 R12, RZ, RZ, R8 ;  /* 0x000000ffff0c7224 */ /* 0x000fe200078e0008 */
[----:B------:R-:W-:Y:S01]  /*55b0*/  IABS R66, R68 ;  /* 0x0000004400427213 */ /* 0x000fe20000000000 */
[----:B------:R-:W-:Y:S01]  /*55c0*/  IMAD.MOV R8, RZ, RZ, -R16 ;  /* 0x000000ffff087224 */ /* 0x000fe200078e0a10 */
[C---:B------:R-:W-:Y:S01]  /*55d0*/  LOP3.LUT R71, R6.reuse, 0x176, RZ, 0xfc, !PT ;  /* 0x0000017606477812 */ /* 0x040fe200078efcff */
[----:B------:R-:W-:Y:S01]  /*55e0*/  @!P3 IMAD.IADD R13, R13, 0x1, -R5 ;  /* 0x000000010d0db824 */ /* 0x000fe200078e0a05 */
[----:B------:R-:W-:Y:S01]  /*55f0*/  ISETP.GE.AND P3, PT, R21, RZ, PT ;  /* 0x000000ff1500720c */ /* 0x000fe20003f66270 */
[C---:B------:R-:W-:Y:S01]  /*5600*/  IMAD R16, R5.reuse, R18, R17 ;  /* 0x0000001205107224 */ /* 0x040fe200078e0211 */
[----:B------:R-:W-:Y:S01]  /*5610*/  IABS R21, R25 ;  /* 0x0000001900157213 */ /* 0x000fe20000000000 */
[----:B------:R-:W-:Y:S01]  /*5620*/  @!P0 IMAD.MOV R12, RZ, RZ, -R12 ;  /* 0x000000ffff0c8224 */ /* 0x000fe200078e0a0c */
[C---:B------:R-:W-:Y:S01]  /*5630*/  ISETP.GT.U32.AND P0, PT, R5.reuse, R15, PT ;  /* 0x0000000f0500720c */ /* 0x040fe20003f04070 */
[C---:B------:R-:W-:Y:S01]  /*5640*/  IMAD R17, R5.reuse, R8, R19 ;  /* 0x0000000805117224 */ /* 0x040fe200078e0213 */
[----:B------:R-:W-:Y:S01]  /*5650*/  LOP3.LUT R8, R6, 0x1d8, RZ, 0xfc, !PT ;  /* 0x000001d806087812 */ /* 0x000fe200078efcff */
[----:B------:R-:W-:Y:S01]  /*5660*/  @!P5 IMAD.MOV R13, RZ, RZ, -R13 ;  /* 0x000000ffff0dd224 */ /* 0x000fe200078e0a0d */
[C---:B------:R-:W-:Y:S01]  /*5670*/  ISETP.GT.U32.AND P5, PT, R5.reuse, R16, PT ;  /* 0x000000100500720c */ /* 0x040fe20003fa4070 */
[--C-:B------:R-:W-:Y:S01]  /*5680*/  @!P6 IMAD.IADD R14, R14, 0x1, -R5.reuse ;  /* 0x000000010e0ee824 */ /* 0x100fe200078e0a05 */
[----:B------:R-:W-:Y:S01]  /*5690*/  ISETP.GT.U32.AND P6, PT, R5, R17, PT ;  /* 0x000000110500720c */ /* 0x000fe20003fc4070 */
[----:B------:R-:W-:Y:S01]  /*56a0*/  STL [R1+0x1b18], R12 ;  /* 0x001b180c01007387 */ /* 0x000fe20000100800 */
[----:B------:R-:W-:Y:S01]  /*56b0*/  IABS R18, R8 ;  /* 0x0000000800127213 */ /* 0x000fe20000000000 */
[----:B------:R-:W-:Y:S01]  /*56c0*/  @!P4 IMAD.MOV R14, RZ, RZ, -R14 ;  /* 0x000000ffff0ec224 */ /* 0x000fe200078e0a0e */
[----:B------:R-:W-:Y:S01]  /*56d0*/  IABS R19, R23 ;  /* 0x0000001700137213 */ /* 0x000fe20000000000 */
[----:B------:R-:W-:Y:S01]  /*56e0*/  STL [R1+0x1b1c], R13 ;  /* 0x001b1c0d01007387 */ /* 0x000fe20000100800 */
[----:B------:R-:W-:Y:S01]  /*56f0*/  LOP3.LUT R73, R6, 0x174, RZ, 0xfc, !PT ;  /* 0x0000017406497812 */ /* 0x000fe200078efcff */
[--C-:B------:R-:W-:Y:S01]  /*5700*/  @!P0 IMAD.IADD R15, R15, 0x1, -R5.reuse ;  /* 0x000000010f0f8824 */ /* 0x100fe200078e0a05 */
[----:B------:R-:W-:Y:S01]  /*5710*/  ISETP.GE.AND P0, PT, R8, RZ, PT ;  /* 0x000000ff0800720c */ /* 0x000fe20003f06270 */
[----:B------:R-:W-:Y:S01]  /*5720*/  IMAD.HI.U32 R8, R4, R18, RZ ;  /* 0x0000001204087227 */ /* 0x000fe200078e00ff */
[----:B------:R-:W-:Y:S01]  /*5730*/  LOP3.LUT R74, R6, 0x172, RZ, 0xfc, !PT ;  /* 0x00000172064a7812 */ /* 0x000fe200078efcff */
[----:B------:R0:W-:Y:S01]  /*5740*/  STL [R1+0x1b20], R14 ;  /* 0x001b200e01007387 */ /* 0x0001e20000100800 */
[----:B------:R-:W-:Y:S01]  /*5750*/  IABS R69, R73 ;  /* 0x0000004900457213 */ /* 0x000fe20000000000 */
[--C-:B------:R-:W-:Y:S01]  /*5760*/  @!P5 IMAD.IADD R16, R16, 0x1, -R5.reuse ;  /* 0x000000011010d824 */ /* 0x100fe200078e0a05 */
[----:B------:R-:W-:Y:S01]  /*5770*/  ISETP.GT.U32.AND P5, PT, R5, R15, PT ;  /* 0x0000000f0500720c */ /* 0x000fe20003fa4070 */
[----:B------:R-:W-:Y:S01]  /*5780*/  @!P6 IMAD.IADD R17, R17, 0x1, -R5 ;  /* 0x000000011111e824 */ /* 0x000fe200078e0a05 */
[----:B------:R-:W-:Y:S01]  /*5790*/  IABS R70, R74 ;  /* 0x0000004a00467213 */ /* 0x000fe20000000000 */
[----:B------:R-:W-:Y:S01]  /*57a0*/  IMAD.MOV R9, RZ, RZ, -R8 ;  /* 0x000000ffff097224 */ /* 0x000fe200078e0a08 */
[C---:B------:R-:W-:Y:S01]  /*57b0*/  ISETP.GT.U32.AND P4, PT, R5.reuse, R16, PT ;  /* 0x000000100500720c */ /* 0x040fe20003f84070 */
[----:B------:R-:W-:Y:S01]  /*57c0*/  IMAD.HI.U32 R8, R4, R19, RZ ;  /* 0x0000001304087227 */ /* 0x000fe200078e00ff */
[----:B------:R-:W-:-:S02]  /*57d0*/  ISETP.GT.U32.AND P6, PT, R5, R17, PT ;  /* 0x000000110500720c */ /* 0x000fc40003fc4070 */
[C---:B------:R-:W-:Y:S01]  /*57e0*/  LOP3.LUT R75, R6.reuse, 0x170, RZ, 0xfc, !PT ;  /* 0x00000170064b7812 */ /* 0x040fe200078efcff */
[----:B------:R-:W-:Y:S01]  /*57f0*/  IMAD.MOV R20, RZ, RZ, -R8 ;  /* 0x000000ffff147224 */ /* 0x000fe200078e0a08 */
[----:B------:R-:W-:Y:S01]  /*5800*/  LOP3.LUT R76, R6, 0x16c, RZ, 0xfc, !PT ;  /* 0x0000016c064c7812 */ /* 0x000fe200078efcff */
[----:B------:R-:W-:Y:S01]  /*5810*/  IMAD.HI.U32 R8, R4, R21, RZ ;  /* 0x0000001504087227 */ /* 0x000fe200078e00ff */
[C---:B------:R-:W-:Y:S02]  /*5820*/  LOP3.LUT R78, R6.reuse, 0x168, RZ, 0xfc, !PT ;  /* 0x00000168064e7812 */ /* 0x040fe400078efcff */
[----:B------:R-:W-:Y:S01]  /*5830*/  IABS R72, R76 ;  /* 0x0000004c00487213 */ /* 0x000fe20000000000 */
[----:B------:R-:W-:Y:S01]  /*5840*/  IMAD R18, R5, R9, R18 ;  /* 0x0000000905127224 */ /* 0x000fe200078e0212 */
[----:B------:R-:W-:Y:S01]  /*5850*/  LOP3.LUT R77, R6, 0x16a, RZ, 0xfc, !PT ;  /* 0x0000016a064d7812 */ /* 0x000fe200078efcff */
[----:B------:R-:W-:Y:S01]  /*5860*/  IMAD.HI.U32 R9, R4, R22, RZ ;  /* 0x0000001604097227 */ /* 0x000fe200078e00ff */
[----:B------:R-:W-:-:S02]  /*5870*/  LOP3.LUT R80, R6, 0x164, RZ, 0xfc, !PT ;  /* 0x0000016406507812 */ /* 0x000fc400078efcff */
[C---:B------:R-:W-:Y:S01]  /*5880*/  LOP3.LUT R82, R6.reuse, 0x160, RZ, 0xfc, !PT ;  /* 0x0000016006527812 */ /* 0x040fe200078efcff */
[----:B------:R-:W-:Y:S01]  /*5890*/  IMAD.MOV R8, RZ, RZ, -R8 ;  /* 0x000000ffff087224 */ /* 0x000fe200078e0a08 */
[----:B------:R-:W-:Y:S01]  /*58a0*/  LOP3.LUT R81, R6, 0x162, RZ, 0xfc, !PT ;  /* 0x0000016206517812 */ /* 0x000fe200078efcff */
[----:B------:R-:W-:Y:S01]  /*58b0*/  @!P5 IMAD.IADD R15, R15, 0x1, -R5 ;  /* 0x000000010f0fd824 */ /* 0x000fe200078e0a05 */
[C---:B------:R-:W-:Y:S01]  /*58c0*/  ISETP.GT.U32.AND P5, PT, R5.reuse, R18, PT ;  /* 0x000000120500720c */ /* 0x040fe20003fa4070 */
[----:B------:R-:W-:Y:S01]  /*58d0*/  IMAD R19, R5, R20, R19 ;  /* 0x0000001405137224 */ /* 0x000fe200078e0213 */
[----:B------:R-:W-:Y:S01]  /*58e0*/  IABS R79, R82 ;  /* 0x00000052004f7213 */ /* 0x000fe20000000000 */
[----:B------:R-:W-:Y:S01]  /*58f0*/  @!P4 IMAD.IADD R16, R16, 0x1, -R5 ;  /* 0x000000011010c824 */ /* 0x000fe200078e0a05 */
[----:B------:R-:W-:Y:S01]  /*5900*/  ISETP.GE.AND P4, PT, R23, RZ, PT ;  /* 0x000000ff1700720c */ /* 0x000fe20003f86270 */
[----:B------:R-:W-:Y:S01]  /*5910*/  IMAD.MOV R9, RZ, RZ, -R9 ;  /* 0x000000ffff097224 */ /* 0x000fe200078e0a09 */
[C---:B------:R-:W-:Y:S01]  /*5920*/  LOP3.LUT R84, R6.reuse, 0x15c, RZ, 0xfc, !PT ;  /* 0x0000015c06547812 */ /* 0x040fe200078efcff */
[----:B------:R-:W-:Y:S01]  /*5930*/  IMAD R20, R5, R8, R21 ;  /* 0x0000000805147224 */ /* 0x000fe200078e0215 */
[----:B------:R-:W-:Y:S01]  /*5940*/  LOP3.LUT R85, R6, 0x15a, RZ, 0xfc, !PT ;  /* 0x0000015a06557812 */ /* 0x000fe200078efcff */
[----:B------:R-:W-:Y:S01]  /*5950*/  @!P6 IMAD.IADD R17, R17, 0x1, -R5 ;  /* 0x000000011111e824 */ /* 0x000fe200078e0a05 */
[C---:B------:R-:W-:Y:S01]  /*5960*/  ISETP.GT.U32.AND P6, PT, R5.reuse, R19, PT ;  /* 0x000000130500720c */ /* 0x040fe20003fc4070 */
[C---:B------:R-:W-:Y:S01]  /*5970*/  IMAD R21, R5.reuse, R9, R22 ;  /* 0x0000000905157224 */ /* 0x040fe200078e0216 */
[----:B------:R-:W-:Y:S01]  /*5980*/  IABS R22, R27 ;  /* 0x0000001b00167213 */ /* 0x000fe20000000000 */
[----:B------:R-:W-:Y:S01]  /*5990*/  @!P1 IMAD.MOV R16, RZ, RZ, -R16 ;  /* 0x000000ffff109224 */ /* 0x000fe200078e0a10 */
[C---:B------:R-:W-:Y:S01]  /*59a0*/  ISETP.GT.U32.AND P1, PT, R5.reuse, R20, PT ;  /* 0x000000140500720c */ /* 0x040fe20003f24070 */
[----:B------:R-:W-:Y:S01]  /*59b0*/  @!P3 IMAD.MOV R17, RZ, RZ, -R17 ;  /* 0x000000ffff11b224 */ /* 0x000fe200078e0a11 */
[----:B------:R-:W-:Y:S01]  /*59c0*/  ISETP.GT.U32.AND P3, PT, R5, R21, PT ;  /* 0x000000150500720c */ /* 0x000fe20003f64070 */
[----:B------:R-:W-:Y:S01]  /*59d0*/  VIADD R8, R7, 0x1ce ;  /* 0x000001ce07087836 */ /* 0x000fe20000000000 */
[----:B------:R-:W-:Y:S01]  /*59e0*/  IABS R83, R85 ;  /* 0x0000005500537213 */ /* 0x000fe20000000000 */
[----:B------:R-:W-:Y:S01]  /*59f0*/  @!P5 IMAD.IADD R18, R18, 0x1, -R5 ;  /* 0x000000011212d824 */ /* 0x000fe200078e0a05 */
[----:B------:R-:W-:Y:S01]  /*5a00*/  LOP3.LUT R86, R6, 0x156, RZ, 0xfc, !PT ;  /* 0x0000015606567812 */ /* 0x000fe200078efcff */
[----:B------:R-:W-:Y:S01]  /*5a10*/  @!P2 IMAD.MOV R15, RZ, RZ, -R15 ;  /* 0x000000ffff0fa224 */ /* 0x000fe200078e0a0f */
[----:B------:R-:W-:Y:S01]  /*5a20*/  ISETP.GE.AND P5, PT, R8, RZ, PT ;  /* 0x000000ff0800720c */ /* 0x000fe20003fa6270 */
[--C-:B------:R-:W-:Y:S01]  /*5a30*/  @!P6 IMAD.IADD R19, R19, 0x1, -R5.reuse ;  /* 0x000000011313e824 */ /* 0x100fe200078e0a05 */
[----:B------:R-:W-:Y:S01]  /*5a40*/  IABS R23, R8 ;  /* 0x0000000800177213 */ /* 0x000fe20000000000 */
[----:B------:R-:W-:Y:S01]  /*5a50*/  IMAD.HI.U32 R8, R4, R22, RZ ;  /* 0x0000001604087227 */ /* 0x000fe200078e00ff */
[C---:B------:R-:W-:Y:S01]  /*5a60*/  ISETP.GT.U32.AND P2, PT, R5.reuse, R18, PT ;  /* 0x000000120500720c */ /* 0x040fe20003f44070 */
[----:B------:R1:W-:Y:S01]  /*5a70*/  STL [R1+0x1b24], R15 ;  /* 0x001b240f01007387 */ /* 0x0003e20000100800 */
[----:B------:R-:W-:Y:S01]  /*5a80*/  ISETP.GT.U32.AND P6, PT, R5, R19, PT ;  /* 0x000000130500720c */ /* 0x000fe20003fc4070 */
[--C-:B------:R-:W-:Y:S01]  /*5a90*/  @!P1 IMAD.IADD R20, R20, 0x1, -R5.reuse ;  /* 0x0000000114149824 */ /* 0x100fe200078e0a05 */
[----:B------:R-:W-:Y:S01]  /*5aa0*/  ISETP.GE.AND P1, PT, R26, RZ, PT ;  /* 0x000000ff1a00720c */ /* 0x000fe20003f26270 */
[----:B------:R-:W-:Y:S01]  /*5ab0*/  IMAD.MOV R8, RZ, RZ, -R8 ;  /* 0x000000ffff087224 */ /* 0x000fe200078e0a08 */
[----:B------:R-:W-:Y:S01]  /*5ac0*/  IABS R26, R30 ;  /* 0x0000001e001a7213 */ /* 0x000fe20000000000 */
[--C-:B------:R-:W-:Y:S01]  /*5ad0*/  @!P3 IMAD.IADD R21, R21, 0x1, -R5.reuse ;  /* 0x000000011515b824 */ /* 0x100fe200078e0a05 */
[C---:B------:R-:W-:Y:S01]  /*5ae0*/  ISETP.GT.U32.AND P3, PT, R5.reuse, R20, PT ;  /* 0x000000140500720c */ /* 0x040fe20003f64070 */
[----:B------:R-:W-:Y:S01]  /*5af0*/  IMAD R22, R5, R8, R22 ;  /* 0x0000000805167224 */ /* 0x000fe200078e0216 */
[----:B------:R-:W-:Y:S01]  /*5b00*/  LOP3.LUT R88, R6, 0x154, RZ, 0xfc, !PT ;  /* 0x0000015406587812 */ /* 0x000fe200078efcff */
[----:B------:R-:W-:Y:S01]  /*5b10*/  IMAD.HI.U32 R8, R4, R23, RZ ;  /* 0x0000001704087227 */ /* 0x000fe200078e00ff */
[C---:B------:R-:W-:Y:S01]  /*5b20*/  LOP3.LUT R89, R6.reuse, 0x152, RZ, 0xfc, !PT ;  /* 0x0000015206597812 */ /* 0x040fe200078efcff */
[----:B------:R-:W-:Y:S01]  /*5b30*/  STL [R1+0x1b28], R16 ;  /* 0x001b281001007387 */ /* 0x000fe20000100800 */
[C---:B------:R-:W-:Y:S01]  /*5b40*/  LOP3.LUT R91, R6.reuse, 0x150, RZ, 0xfc, !PT ;  /* 0x00000150065b7812 */ /* 0x040fe200078efcff */
[----:B------:R-:W-:Y:S01]  /*5b50*/  IMAD.MOV R8, RZ, RZ, -R8 ;  /* 0x000000ffff087224 */ /* 0x000fe200078e0a08 */
[----:B------:R-:W-:Y:S01]  /*5b60*/  LOP3.LUT R92, R6, 0x14a, RZ, 0xfc, !PT ;  /* 0x0000014a065c7812 */ /* 0x000fe200078efcff */
[----:B------:R-:W-:Y:S01]  /*5b70*/  @!P2 IMAD.IADD R18, R18, 0x1, -R5 ;  /* 0x000000011212a824 */ /* 0x000fe200078e0a05 */
[----:B------:R-:W-:Y:S01]  /*5b80*/  ISETP.GE.AND P2, PT, R25, RZ, PT ;  /* 0x000000ff1900720c */ /* 0x000fe20003f46270 */
[----:B------:R-:W-:Y:S01]  /*5b90*/  IMAD R23, R5, R8, R23 ;  /* 0x0000000805177224 */ /* 0x000fe200078e0217 */
[----:B------:R-:W-:Y:S01]  /*5ba0*/  IABS R25, R29 ;  /* 0x0000001d00197213 */ /* 0x000fe20000000000 */
[--C-:B------:R-:W-:Y:S01]  /*5bb0*/  @!P6 IMAD.IADD R19, R19, 0x1, -R5.reuse ;  /* 0x000000011313e824 */ /* 0x100fe200078e0a05 */
[C---:B------:R-:W-:Y:S01]  /*5bc0*/  ISETP.GT.U32.AND P6, PT, R5.reuse, R22, PT ;  /* 0x000000160500720c */ /* 0x040fe20003fc4070 */
[----:B------:R-:W-:Y:S01]  /*5bd0*/  @!P0 IMAD.MOV R18, RZ, RZ, -R18 ;  /* 0x000000ffff128224 */ /* 0x000fe200078e0a12 */
[C---:B------:R-:W-:Y:S01]  /*5be0*/  ISETP.GT.U32.AND P0, PT, R5.reuse, R21, PT ;  /* 0x000000150500720c */ /* 0x040fe20003f04070 */
[----:B------:R-:W-:Y:S01]  /*5bf0*/  @!P3 IMAD.IADD R20, R20, 0x1, -R5 ;  /* 0x000000011414b824 */ /* 0x000fe200078e0a05 */
[----:B------:R-:W-:Y:S01]  /*5c00*/  ISETP.GT.U32.AND P3, PT, R5, R23, PT ;  /* 0x000000170500720c */ /* 0x000fe20003f64070 */
[----:B------:R-:W-:Y:S01]  /*5c10*/  IMAD.HI.U32 R9, R4, R24, RZ ;  /* 0x0000001804097227 */ /* 0x000fe200078e00ff */
[----:B------:R-:W-:Y:S01]  /*5c20*/  IABS R87, R91 ;  /* 0x0000005b00577213 */ /* 0x000fe20000000000 */
[----:B------:R-:W-:Y:S01]  /*5c30*/  STL [R1+0x1b2c], R17 ;  /* 0x001b2c1101007387 */ /* 0x000fe20000100800 */
[----:B------:R-:W-:Y:S01]  /*5c40*/  IABS R90, R92 ;  /* 0x0000005c005a7213 */ /* 0x000fe20000000000 */
[----:B------:R-:W-:Y:S01]  /*5c50*/  IMAD.MOV R9, RZ, RZ, -R9 ;  /* 0x000000ffff097224 */ /* 0x000fe200078e0a09 */
[C---:B------:R-:W-:Y:S01]  /*5c60*/  LOP3.LUT R95, R6.reuse, 0x146, RZ, 0xfc, !PT ;  /* 0x00000146065f7812 */ /* 0x040fe200078efcff */
[----:B------:R-:W-:Y:S01]  /*5c70*/  @!P4 IMAD.MOV R19, RZ, RZ, -R19 ;  /* 0x000000ffff13c224 */ /* 0x000fe200078e0a13 */
[----:B------:R-:W-:Y:S01]  /*5c80*/  ISETP.GE.AND P4, PT, R27, RZ, PT ;  /* 0x000000ff1b00720c */ /* 0x000fe20003f86270 */
[C---:B------:R-:W-:Y:S01]  /*5c90*/  IMAD R24, R5.reuse, R9, R24 ;  /* 0x0000000905187224 */ /* 0x040fe200078e0218 */
[----:B------:R-:W-:Y:S01]  /*5ca0*/  LOP3.LUT R97, R6, 0x144, RZ, 0xfc, !PT ;  /* 0x0000014406617812 */ /* 0x000fe200078efcff */
[--C-:B------:R-:W-:Y:S01]  /*5cb0*/  @!P6 IMAD.IADD R22, R22, 0x1, -R5.reuse ;  /* 0x000000011616e824 */ /* 0x100fe200078e0a05 */
[----:B------:R-:W-:Y:S01]  /*5cc0*/  LOP3.LUT R98, R6, 0x142, RZ, 0xfc, !PT ;  /* 0x0000014206627812 */ /* 0x000fe200078efcff */
[----:B------:R-:W-:Y:S01]  /*5cd0*/  IMAD.HI.U32 R9, R4, R26, RZ ;  /* 0x0000001a04097227 */ /* 0x000fe200078e00ff */
[----:B------:R-:W-:Y:S01]  /*5ce0*/  IABS R93, R97 ;  /* 0x00000061005d7213 */ /* 0x000fe20000000000 */
[----:B------:R-:W-:Y:S01]  /*5cf0*/  STL [R1+0x1b30], R18 ;  /* 0x001b301201007387 */ /* 0x000fe20000100800 */
[----:B------:R-:W-:Y:S01]  /*5d00*/  ISETP.GT.U32.AND P6, PT, R5, R22, PT ;  /* 0x000000160500720c */ /* 0x000fe20003fc4070 */
[--C-:B------:R-:W-:Y:S01]  /*5d10*/  @!P0 IMAD.IADD R21, R21, 0x1, -R5.reuse ;  /* 0x0000000115158824 */ /* 0x100fe200078e0a05 */
[----:B------:R-:W-:Y:S01]  /*5d20*/  ISETP.GE.AND P0, PT, R28, RZ, PT ;  /* 0x000000ff1c00720c */ /* 0x000fe20003f06270 */
[----:B------:R-:W-:Y:S01]  /*5d30*/  @!P3 IMAD.IADD R23, R23, 0x1, -R5 ;  /* 0x000000011717b824 */ /* 0x000fe200078e0a05 */
[----:B------:R-:W-:Y:S01]  /*5d40*/  ISETP.GE.AND P3, PT, R30, RZ, PT ;  /* 0x000000ff1e00720c */ /* 0x000fe20003f66270 */
[----:B------:R-:W-:Y:S01]  /*5d50*/  IMAD.MOV R9, RZ, RZ, -R9 ;  /* 0x000000ffff097224 */ /* 0x000fe200078e0a09 */
[----:B------:R-:W-:Y:S01]  /*5d60*/  IABS R30, R33 ;  /* 0x00000021001e7213 */ /* 0x000fe20000000000 */
[----:B------:R-:W-:Y:S01]  /*5d70*/  @!P1 IMAD.MOV R21, RZ, RZ, -R21 ;  /* 0x000000ffff159224 */ /* 0x000fe200078e0a15 */
[C---:B------:R-:W-:Y:S01]  /*5d80*/  ISETP.GT.U32.AND P1, PT, R5.reuse, R23, PT ;  /* 0x000000170500720c */ /* 0x040fe20003f24070 */
[----:B------:R-:W-:Y:S01]  /*5d90*/  @!P2 IMAD.MOV R20, RZ, RZ, -R20 ;  /* 0x000000ffff14a224 */ /* 0x000fe200078e0a14 */
[C---:B------:R-:W-:Y:S01]  /*5da0*/  ISETP.GT.U32.AND P2, PT, R5.reuse, R24, PT ;  /* 0x000000180500720c */ /* 0x040fe20003f44070 */
[----:B------:R-:W-:Y:S01]  /*5db0*/  IMAD R26, R5, R9, R26 ;  /* 0x00000009051a7224 */ /* 0x000fe200078e021a */
[----:B------:R-:W-:Y:S01]  /*5dc0*/  LOP3.LUT R9, R6, 0x1c6, RZ, 0xfc, !PT ;  /* 0x000001c606097812 */ /* 0x000fe200078efcff */
[----:B------:R-:W-:Y:S01]  /*5dd0*/  IMAD.HI.U32 R8, R4, R25, RZ ;  /* 0x0000001904087227 */ /* 0x000fe200078e00ff */
[----:B------:R-:W-:Y:S01]  /*5de0*/  IABS R94, R98 ;  /* 0x00000062005e7213 */ /* 0x000fe20000000000 */
[----:B------:R2:W-:Y:S01]  /*5df0*/  STL [R1+0x1b34], R19 ;  /* 0x001b341301007387 */ /* 0x0005e20000100800 */
[----:B------:R-:W-:Y:S01]  /*5e00*/  IABS R27, R9 ;  /* 0x00000009001b7213 */ /* 0x000fe20000000000 */
[----:B------:R-:W-:Y:S01]  /*5e10*/  IMAD.MOV R8, RZ, RZ, -R8 ;  /* 0x000000ffff087224 */ /* 0x000fe200078e0a08 */
[----:B------:R-:W-:Y:S01]  /*5e20*/  LOP3.LUT R99, R6, 0x140, RZ, 0xfc, !PT ;  /* 0x0000014006637812 */ /* 0x000fe200078efcff */
[----:B------:R-:W-:Y:S01]  /*5e30*/  @!P6 IMAD.IADD R22, R22, 0x1, -R5 ;  /* 0x000000011616e824 */ /* 0x000fe200078e0a05 */
[----:B------:R-:W-:Y:S01]  /*5e40*/  ISETP.GE.AND P6, PT, R29, RZ, PT ;  /* 0x000000ff1d00720c */ /* 0x000fe20003fc6270 */
[----:B------:R-:W-:Y:S01]  /*5e50*/  IMAD R25, R5, R8, R25 ;  /* 0x0000000805197224 */ /* 0x000fe200078e0219 */
[----:B------:R-:W-:Y:S01]  /*5e60*/  IABS R29, R32 ;  /* 0x00000020001d7213 */ /* 0x000fe20000000000 */
[----:B------:R-:W-:Y:S01]  /*5e70*/  IMAD.HI.U32 R8, R4, R27, RZ ;  /* 0x0000001b04087227 */ /* 0x000fe200078e00ff */
[C---:B------:R-:W-:Y:S01]  /*5e80*/  LOP3.LUT R100, R6.reuse, 0x13c, RZ, 0xfc, !PT ;  /* 0x0000013c06647812 */ /* 0x040fe200078efcff */
[----:B------:R3:W-:Y:S01]  /*5e90*/  STL [R1+0x1b38], R20 ;  /* 0x001b381401007387 */ /* 0x0007e20000100800 */
[----:B------:R-:W-:Y:S01]  /*5ea0*/  LOP3.LUT R102, R6, 0x138, RZ, 0xfc, !PT ;  /* 0x0000013806667812 */ /* 0x000fe200078efcff */
[--C-:B------:R-:W-:Y:S01]  /*5eb0*/  @!P1 IMAD.IADD R23, R23, 0x1, -R5.reuse ;  /* 0x0000000117179824 */ /* 0x100fe200078e0a05 */
[C---:B------:R-:W-:Y:S01]  /*5ec0*/  ISETP.GT.U32.AND P1, PT, R5.reuse, R26, PT ;  /* 0x0000001a0500720c */ /* 0x040fe20003f24070 */
[----:B------:R-:W-:Y:S01]  /*5ed0*/  @!P2 IMAD.IADD R24, R24, 0x1, -R5 ;  /* 0x000000011818a824 */ /* 0x000fe200078e0a05 */
[----:B------:R-:W-:Y:S01]  /*5ee0*/  IABS R96, R100 ;  /* 0x0000006400607213 */ /* 0x000fe20000000000 */
[----:B------:R-:W-:Y:S01]  /*5ef0*/  @!P4 IMAD.MOV R22, RZ, RZ, -R22 ;  /* 0x000000ffff16c224 */ /* 0x000fe200078e0a16 */
[C---:B------:R-:W-:Y:S01]  /*5f00*/  ISETP.GT.U32.AND P4, PT, R5.reuse, R25, PT ;  /* 0x000000190500720c */ /* 0x040fe20003f84070 */
[----:B------:R-:W-:Y:S01]  /*5f10*/  IMAD.MOV R8, RZ, RZ, -R8 ;  /* 0x000000ffff087224 */ /* 0x000fe200078e0a08 */
[C---:B------:R-:W-:Y:S01]  /*5f20*/  ISETP.GT.U32.AND P2, PT, R5.reuse, R24, PT ;  /* 0x000000180500720c */ /* 0x040fe20003f44070 */
[----:B------:R-:W-:Y:S01]  /*5f30*/  @!P5 IMAD.MOV R23, RZ, RZ, -R23 ;  /* 0x000000ffff17d224 */ /* 0x000fe200078e0a17 */
[C---:B------:R-:W-:Y:S01]  /*5f40*/  LOP3.LUT R101, R6.reuse, 0x13a, RZ, 0xfc, !PT ;  /* 0x0000013a06657812 */ /* 0x040fe200078efcff */
[----:B------:R-:W-:Y:S01]  /*5f50*/  IMAD R27, R5, R8, R27 ;  /* 0x00000008051b7224 */ /* 0x000fe200078e021b */
[----:B------:R-:W-:Y:S01]  /*5f60*/  LOP3.LUT R104, R6, 0x134, RZ, 0xfc, !PT ;  /* 0x0000013406687812 */ /* 0x000fe200078efcff */
[----:B------:R-:W-:Y:S01]  /*5f70*/  IMAD.HI.U32 R8, R4, R29, RZ ;  /* 0x0000001d04087227 */ /* 0x000fe200078e00ff */
[----:B------:R-:W-:-:S02]  /*5f80*/  LOP3.LUT R106, R6, 0x130, RZ, 0xfc, !PT ;  /* 0x00000130066a7812 */ /* 0x000fc400078efcff */
[----:B------:R-:W-:Y:S01]  /*5f90*/  ISETP.GT.U32.AND P5, PT, R5, R27, PT ;  /* 0x0000001b0500720c */ /* 0x000fe20003fa4070 */
[--C-:B------:R-:W-:Y:S01]  /*5fa0*/  @!P1 IMAD.IADD R26, R26, 0x1, -R5.reuse ;  /* 0x000000011a1a9824 */ /* 0x100fe200078e0a05 */
[----:B------:R-:W-:Y:S01]  /*5fb0*/  LOP3.LUT R105, R6, 0x132, RZ, 0xfc, !PT ;  /* 0x0000013206697812 */ /* 0x000fe200078efcff */
[--C-:B------:R-:W-:Y:S01]  /*5fc0*/  @!P4 IMAD.IADD R25, R25, 0x1, -R5.reuse ;  /* 0x000000011919c824 */ /* 0x100fe200078e0a05 */
[----:B------:R-:W-:Y:S01]  /*5fd0*/  IABS R103, R106 ;  /* 0x0000006a00677213 */ /* 0x000fe20000000000 */
[--C-:B------:R-:W-:Y:S01]  /*5fe0*/  @!P2 IMAD.IADD R24, R24, 0x1, -R5.reuse ;  /* 0x000000011818a824 */ /* 0x100fe200078e0a05 */
[C---:B------:R-:W-:Y:S01]  /*5ff0*/  ISETP.GT.U32.AND P1, PT, R5.reuse, R26, PT ;  /* 0x0000001a0500720c */ /* 0x040fe20003f24070 */
[----:B------:R-:W-:Y:S01]  /*6000*/  IMAD.HI.U32 R28, R4, R31, RZ ;  /* 0x0000001f041c7227 */ /* 0x000fe200078e00ff */
[----:B------:R-:W-:Y:S02]  /*6010*/  ISETP.GT.U32.AND P4, PT, R5, R25, PT ;  /* 0x000000190500720c */ /* 0x000fe40003f84070 */
[----:B------:R-:W-:Y:S01]  /*6020*/  ISETP.GE.AND P2, PT, R9, RZ, PT ;  /* 0x000000ff0900720c */ /* 0x000fe20003f46270 */
[----:B------:R-:W-:Y:S01]  /*6030*/  IMAD.MOV R8, RZ, RZ, -R8 ;  /* 0x000000ffff087224 */ /* 0x000fe200078e0a08 */
[----:B------:R-:W-:Y:S01]  /*6040*/  LOP3.LUT R108, R6, 0x12c, RZ, 0xfc, !PT ;  /* 0x0000012c066c7812 */ /* 0x000fe200078efcff */
[----:B------:R-:W-:Y:S01]  /*6050*/  @!P0 IMAD.MOV R24, RZ, RZ, -R24 ;  /* 0x000000ffff188224 */ /* 0x000fe200078e0a18 */
[----:B------:R-:W-:Y:S01]  /*6060*/  ISETP.GE.AND P0, PT, R32, RZ, PT ;  /* 0x000000ff2000720c */ /* 0x000fe20003f06270 */
[----:B------:R-:W-:Y:S01]  /*6070*/  @!P5 IMAD.IADD R27, R27, 0x1, -R5 ;  /* 0x000000011b1bd824 */ /* 0x000fe200078e0a05 */
[----:B------:R-:W-:Y:S01]  /*6080*/  LOP3.LUT R109, R6, 0x12a, RZ, 0xfc, !PT ;  /* 0x0000012a066d7812 */ /* 0x000fe200078efcff */
[----:B------:R-:W-:Y:S01]  /*6090*/  IMAD.HI.U32 R9, R4, R30, RZ ;  /* 0x0000001e04097227 */ /* 0x000fe200078e00ff */
[----:B------:R-:W-:-:S02]  /*60a0*/  LOP3.LUT R110, R6, 0x126, RZ, 0xfc, !PT ;  /* 0x00000126066e7812 */ /* 0x000fc400078efcff */
[C---:B------:R-:W-:Y:S01]  /*60b0*/  ISETP.GT.U32.AND P5, PT, R5.reuse, R27, PT ;  /* 0x0000001b0500720c */ /* 0x040fe20003fa4070 */
[----:B------:R-:W-:Y:S01]  /*60c0*/  IMAD.MOV R32, RZ, RZ, -R28 ;  /* 0x000000ffff207224 */ /* 0x000fe200078e0a1c */
[----:B------:R-:W-:Y:S01]  /*60d0*/  IABS R107, R109 ;  /* 0x0000006d006b7213 */ /* 0x000fe20000000000 */
[C---:B------:R-:W-:Y:S01]  /*60e0*/  IMAD R28, R5.reuse, R8, R29 ;  /* 0x00000008051c7224 */ /* 0x040fe200078e021d */
[C---:B------:R-:W-:Y:S01]  /*60f0*/  LOP3.LUT R112, R6.reuse, 0x124, RZ, 0xfc, !PT ;  /* 0x0000012406707812 */ /* 0x040fe200078efcff */
[----:B------:R-:W-:Y:S01]  /*6100*/  IMAD.MOV R9, RZ, RZ, -R9 ;  /* 0x000000ffff097224 */ /* 0x000fe200078e0a09 */
[----:B------:R-:W-:Y:S01]  /*6110*/  LOP3.LUT R113, R6, 0x122, RZ, 0xfc, !PT ;  /* 0x0000012206717812 */ /* 0x000fe200078efcff */
[--C-:B------:R-:W-:Y:S01]  /*6120*/  @!P1 IMAD.IADD R26, R26, 0x1, -R5.reuse ;  /* 0x000000011a1a9824 */ /* 0x100fe200078e0a05 */
[----:B------:R-:W-:Y:S01]  /*6130*/  ISETP.GT.U32.AND P1, PT, R5, R28, PT ;  /* 0x0000001c0500720c */ /* 0x000fe20003f24070 */
[----:B------:R-:W-:Y:S01]  /*6140*/  @!P4 IMAD.IADD R25, R25, 0x1, -R5 ;  /* 0x000000011919c824 */ /* 0x000fe200078e0a05 */
[----:B------:R-:W-:Y:S01]  /*6150*/  ISETP.GE.AND P4, PT, R33, RZ, PT ;  /* 0x000000ff2100720c */ /* 0x000fe20003f86270 */
[C---:B------:R-:W-:Y:S01]  /*6160*/  IMAD R29, R5.reuse, R9, R30 ;  /* 0x00000009051d7224 */ /* 0x040fe200078e021e */
[----:B------:R-:W-:Y:S01]  /*6170*/  IABS R33, R36 ;  /* 0x0000002400217213 */ /* 0x000fe20000000000 */
[----:B------:R-:W-:Y:S01]  /*6180*/  @!P6 IMAD.MOV R25, RZ, RZ, -R25 ;  /* 0x000000ffff19e224 */ /* 0x000fe200078e0a19 */
[----:B------:R-:W-:Y:S01]  /*6190*/  LOP3.LUT R115, R6, 0x120, RZ, 0xfc, !PT ;  /* 0x0000012006737812 */ /* 0x000fe200078efcff */
[C---:B------:R-:W-:Y:S01]  /*61a0*/  IMAD R30, R5.reuse, R32, R31 ;  /* 0x00000020051e7224 */ /* 0x040fe200078e021f */
[----:B------:R-:W-:Y:S01]  /*61b0*/  ISETP.GT.U32.AND P6, PT, R5, R29, PT ;  /* 0x0000001d0500720c */ /* 0x000fe20003fc4070 */
[--C-:B------:R-:W-:Y:S01]  /*61c0*/  @!P5 IMAD.IADD R27, R27, 0x1, -R5.reuse ;  /* 0x000000011b1bd824 */ /* 0x100fe200078e0a05 */
[----:B------:R-:W-:Y:S01]  /*61d0*/  IABS R111, R115 ;  /* 0x00000073006f7213 */ /* 0x000fe20000000000 */
[----:B------:R-:W-:Y:S01]  /*61e0*/  VIADD R8, R7, 0x1be ;  /* 0x000001be07087836 */ /* 0x000fe20000000000 */
[C---:B------:R-:W-:Y:S01]  /*61f0*/  ISETP.GT.U32.AND P5, PT, R5.reuse, R30, PT ;  /* 0x0000001e0500720c */ /* 0x040fe20003fa4070 */
[----:B------:R-:W-:Y:S01]  /*6200*/  @!P1 IMAD.IADD R28, R28, 0x1, -R5 ;  /* 0x000000011c1c9824 */ /* 0x000fe200078e0a05 */
[----:B------:R-:W-:Y:S01]  /*6210*/  LOP3.LUT R116, R6, 0x11a, RZ, 0xfc, !PT ;  /* 0x0000011a06747812 */ /* 0x000fe200078efcff */
[----:B------:R-:W-:Y:S01]  /*6220*/  @!P3 IMAD.MOV R26, RZ, RZ, -R26 ;  /* 0x000000ffff1ab224 */ /* 0x000fe200078e0a1a */
[----:B------:R-:W-:Y:S01]  /*6230*/  IABS R32, R8 ;  /* 0x0000000800207213 */ /* 0x000fe20000000000 */
[----:B------:R-:W-:Y:S01]  /*6240*/  IMAD.HI.U32 R9, R4, R33, RZ ;  /* 0x0000002104097227 */ /* 0x000fe200078e00ff */
[----:B------:R-:W-:-:S02]  /*6250*/  ISETP.GT.U32.AND P1, PT, R5, R28, PT ;  /* 0x0000001c0500720c */ /* 0x000fc40003f24070 */
[----:B------:R-:W-:Y:S01]  /*6260*/  ISETP.GE.AND P3, PT, R8, RZ, PT ;  /* 0x000000ff0800720c */ /* 0x000fe20003f66270 */
[--C-:B------:R-:W-:Y:S01]  /*6270*/  @!P6 IMAD.IADD R29, R29, 0x1, -R5.reuse ;  /* 0x000000011d1de824 */ /* 0x100fe200078e0a05 */
[----:B------:R-:W-:Y:S01]  /*6280*/  IABS R114, R116 ;  /* 0x0000007400727213 */ /* 0x000fe20000000000 */
[----:B------:R-:W-:Y:S01]  /*6290*/  IMAD.HI.U32 R8, R4, R32, RZ ;  /* 0x0000002004087227 */ /* 0x000fe200078e00ff */
[----:B------:R-:W-:Y:S02]  /*62a0*/  LOP3.LUT R119, R6, 0x116, RZ, 0xfc, !PT ;  /* 0x0000011606777812 */ /* 0x000fe400078efcff */
[C---:B------:R-:W-:Y:S01]  /*62b0*/  ISETP.GT.U32.AND P6, PT, R5.reuse, R29, PT ;  /* 0x0000001d0500720c */ /* 0x040fe20003fc4070 */
[----:B------:R-:W-:Y:S01]  /*62c0*/  @!P5 IMAD.IADD R30, R30, 0x1, -R5 ;  /* 0x000000011e1ed824 */ /* 0x000fe200078e0a05 */
[----:B------:R-:W-:Y:S01]  /*62d0*/  LOP3.LUT R121, R6, 0x114, RZ, 0xfc, !PT ;  /* 0x0000011406797812 */ /* 0x000fe200078efcff */
[----:B------:R-:W-:Y:S01]  /*62e0*/  @!P2 IMAD.MOV R27, RZ, RZ, -R27 ;  /* 0x000000ffff1ba224 */ /* 0x000fe200078e0a1b */
[----:B------:R-:W-:Y:S01]  /*62f0*/  ISETP.GE.AND P2, PT, R34, RZ, PT ;  /* 0x000000ff2200720c */ /* 0x000fe20003f46270 */
[----:B------:R-:W-:Y:S01]  /*6300*/  IMAD.HI.U32 R31, R4, R35, RZ ;  /* 0x00000023041f7227 */ /* 0x000fe200078e00ff */
[----:B------:R-:W-:-:S02]  /*6310*/  ISETP.GT.U32.AND P5, PT, R5, R30, PT ;  /* 0x0000001e0500720c */ /* 0x000fc40003fa4070 */
[----:B------:R-:W-:Y:S01]  /*6320*/  LOP3.LUT R122, R6, 0x112, RZ, 0xfc, !PT ;  /* 0x00000112067a7812 */ /* 0x000fe200078efcff */
[----:B------:R-:W-:Y:S01]  /*6330*/  IMAD.MOV R8, RZ, RZ, -R8 ;  /* 0x000000ffff087224 */ /* 0x000fe200078e0a08 */
[----:B------:R-:W-:Y:S01]  /*6340*/  IABS R117, R121 ;  /* 0x0000007900757213 */ /* 0x000fe20000000000 */
[----:B------:R-:W-:Y:S01]  /*6350*/  IMAD.MOV R34, RZ, RZ, -R9 ;  /* 0x000000ffff227224 */ /* 0x000fe200078e0a09 */
[----:B------:R-:W-:Y:S01]  /*6360*/  IABS R118, R122 ;  /* 0x0000007a00767213 */ /* 0x000fe20000000000 */
[----:B------:R-:W-:Y:S01]  /*6370*/  @!P1 IMAD.IADD R28, R28, 0x1, -R5 ;  /* 0x000000011c1c9824 */ /* 0x000fe200078e0a05 */
[----:B------:R-:W-:Y:S01]  /*6380*/  ISETP.GE.AND P1, PT, R36, RZ, PT ;  /* 0x000000ff2400720c */ /* 0x000fe20003f26270 */
[----:B------:R-:W-:Y:S01]  /*6390*/  IMAD.MOV R36, RZ, RZ, -R31 ;  /* 0x000000ffff247224 */ /* 0x000fe200078e0a1f */
[C---:B------:R-:W-:Y:S01]  /*63a0*/  LOP3.LUT R123, R6.reuse, 0x110, RZ, 0xfc, !PT ;  /* 0x00000110067b7812 */ /* 0x040fe200078efcff */
[C---:B------:R-:W-:Y:S01]  /*63b0*/  IMAD R31, R5.reuse, R8, R32 ;  /* 0x00000008051f7224 */ /* 0x040fe200078e0220 */
        /* <DEDUP_REMOVED lines=9> */
[----:B------:R-:W-:Y:S01]  /*6450*/  @!P5 IMAD.IADD R30, R30, 0x1, -R5 ;  /* 0x000000011e1ed824 */ /* 0x000fe200078e0a05 */
[----:B------:R-:W-:Y:S01]  /*6460*/  ISETP.GT.U32.AND P5, PT, R5, R33, PT ;  /* 0x000000210500720c */ /* 0x000fe20003fa4070 */
[----:B------:R-:W-:Y:S01]  /*6470*/  @!P4 IMAD.MOV R29, RZ, RZ, -R29 ;  /* 0x000000ffff1dc224 */ /* 0x000fe200078e0a1d */
[----:B------:R-:W-:Y:S01]  /*6480*/  IABS R35, R38 ;  /* 0x0000002600237213 */ /* 0x000fe20000000000 */
[----:B------:R-:W-:Y:S01]  /*6490*/  @!P2 IMAD.MOV R30, RZ, RZ, -R30 ;  /* 0x000000ffff1ea224 */ /* 0x000fe200078e0a1e */
[----:B------:R-:W-:Y:S01]  /*64a0*/  IABS R36, R40 ;  /* 0x0000002800247213 */ /* 0x000fe20000000000 */
[----:B0-----:R-:W-:Y:S01]  /*64b0*/  VIADD R14, R7, 0xe ;  /* 0x0000000e070e7836 */ /* 0x001fe20000000000 */
[----:B------:R-:W-:Y:S01]  /*64c0*/  ISETP.GE.AND P4, PT, R37, RZ, PT ;  /* 0x000000ff2500720c */ /* 0x000fe20003f86270 */
[----:B------:R-:W-:Y:S01]  /*64d0*/  @!P6 IMAD.IADD R31, R31, 0x1, -R5 ;  /* 0x000000011f1fe824 */ /* 0x000fe200078e0a05 */
[----:B------:R-:W-:Y:S01]  /*64e0*/  ISETP.GE.AND P6, PT, R8, RZ, PT ;  /* 0x000000ff0800720c */ /* 0x000fe20003fc6270 */
[----:B------:R-:W-:Y:S01]  /*64f0*/  IMAD.HI.U32 R8, R4, R34, RZ ;  /* 0x0000002204087227 */ /* 0x000fe200078e00ff */
[----:B------:R-:W-:-:S02]  /*6500*/  IABS R37, R41 ;  /* 0x0000002900257213 */ /* 0x000fc40000000000 */
[----:B------:R-:W-:Y:S01]  /*6510*/  IABS R120, R124 ;  /* 0x0000007c00787213 */ /* 0x000fe20000000000 */
[--C-:B------:R-:W-:Y:S01]  /*6520*/  @!P0 IMAD.IADD R32, R32, 0x1, -R5.reuse ;  /* 0x0000000120208824 */ /* 0x100fe200078e0a05 */
[----:B------:R-:W-:Y:S01]  /*6530*/  ISETP.GT.U32.AND P0, PT, R5, R31, PT ;  /* 0x0000001f0500720c */ /* 0x000fe20003f04070 */
[----:B------:R-:W-:Y:S01]  /*6540*/  @!P5 IMAD.IADD R33, R33, 0x1, -R5 ;  /* 0x000000012121d824 */ /* 0x000fe200078e0a05 */
[----:B------:R-:W-:Y:S01]  /*6550*/  LOP3.LUT R127, R6, 0x108, RZ, 0xfc, !PT ;  /* 0x00000108067f7812 */ /* 0x000fe200078efcff */
[----:B------:R-:W-:Y:S01]  /*6560*/  IMAD.MOV R9, RZ, RZ, -R8 ;  /* 0x000000ffff097224 */ /* 0x000fe200078e0a08 */
[C---:B------:R-:W-:Y:S01]  /*6570*/  ISETP.GT.U32.AND P5, PT, R5.reuse, R32, PT ;  /* 0x000000200500720c */ /* 0x040fe20003fa4070 */
[----:B------:R-:W-:Y:S01]  /*6580*/  IMAD.HI.U32 R8, R4, R35, RZ ;  /* 0x0000002304087227 */ /* 0x000fe200078e00ff */
[C---:B------:R-:W-:Y:S02]  /*6590*/  ISETP.GT.U32.AND P2, PT, R5.reuse, R33, PT ;  /* 0x000000210500720c */ /* 0x040fe40003f44070 */
[C---:B------:R-:W-:Y:S01]  /*65a0*/  LOP3.LUT R126, R6.reuse, 0x10a, RZ, 0xfc, !PT ;  /* 0x0000010a067e7812 */ /* 0x040fe200078efcff */
[----:B------:R-:W-:Y:S01]  /*65b0*/  IMAD.MOV R8, RZ, RZ, -R8 ;  /* 0x000000ffff087224 */ /* 0x000fe200078e0a08 */
[C---:B------:R-:W-:Y:S01]  /*65c0*/  LOP3.LUT R128, R6.reuse, 0x104, RZ, 0xfc, !PT ;  /* 0x0000010406807812 */ /* 0x040fe200078efcff */
[C---:B------:R-:W-:Y:S01]  /*65d0*/  IMAD R34, R5.reuse, R9, R34 ;  /* 0x0000000905227224 */ /* 0x040fe200078e0222 */
[C---:B------:R-:W-:Y:S01]  /*65e0*/  LOP3.LUT R131, R6.reuse, 0x102, RZ, 0xfc, !PT ;  /* 0x0000010206837812 */ /* 0x040fe200078efcff */
[----:B------:R-:W-:Y:S01]  /*65f0*/  IMAD R35, R5, R8, R35 ;  /* 0x0000000805237224 */ /* 0x000fe200078e0223 */
[----:B------:R-:W-:Y:S01]  /*6600*/  LOP3.LUT R132, R6, 0x100, RZ, 0xfc, !PT ;  /* 0x0000010006847812 */ /* 0x000fe200078efcff */
[--C-:B------:R-:W-:Y:S01]  /*6610*/  @!P0 IMAD.IADD R31, R31, 0x1, -R5.reuse ;  /* 0x000000011f1f8824 */ /* 0x100fe200078e0a05 */
[C---:B------:R-:W-:Y:S01]  /*6620*/  ISETP.GT.U32.AND P0, PT, R5.reuse, R34, PT ;  /* 0x000000220500720c */ /* 0x040fe20003f04070 */
[----:B------:R-:W-:Y:S01]  /*6630*/  @!P5 IMAD.IADD R32, R32, 0x1, -R5 ;  /* 0x000000012020d824 */ /* 0x000fe200078e0a05 */
[----:B------:R-:W-:Y:S01]  /*6640*/  ISETP.GT.U32.AND P5, PT, R5, R35, PT ;  /* 0x000000230500720c */ /* 0x000fe20003fa4070 */
[----:B------:R-:W-:Y:S01]  /*6650*/  IMAD.HI.U32 R8, R4, R36, RZ ;  /* 0x0000002404087227 */ /* 0x000fe200078e00ff */
[----:B------:R-:W-:-:S02]  /*6660*/  IABS R129, R132 ;  /* 0x0000008400817213 */ /* 0x000fc40000000000 */
[C---:B------:R-:W-:Y:S01]  /*6670*/  LOP3.LUT R134, R6.reuse, 0xfa, RZ, 0xfc, !PT ;  /* 0x000000fa06867812 */ /* 0x040fe200078efcff */
[----:B------:R-:W-:Y:S01]  /*6680*/  IMAD.MOV R8, RZ, RZ, -R8 ;  /* 0x000000ffff087224 */ /* 0x000fe200078e0a08 */
[C---:B------:R-:W-:Y:S01]  /*6690*/  LOP3.LUT R133, R6.reuse, 0xfc, RZ, 0xfc, !PT ;  /* 0x000000fc06857812 */ /* 0x040fe200078efcff */
[----:B------:R-:W-:Y:S01]  /*66a0*/  @!P3 IMAD.MOV R31, RZ, RZ, -R31 ;  /* 0x000000ffff1fb224 */ /* 0x000fe200078e0a1f */
[C---:B------:R-:W-:Y:S01]  /*66b0*/  LOP3.LUT R135, R6.reuse, 0xf6, RZ, 0xfc, !PT ;  /* 0x000000f606877812 */ /* 0x040fe200078efcff */
[----:B------:R-:W-:Y:S01]  /*66c0*/  IMAD R36, R5, R8, R36 ;  /* 0x0000000805247224 */ /* 0x000fe200078e0224 */
[----:B------:R-:W-:Y:S01]  /*66d0*/  LOP3.LUT R137, R6, 0xf4, RZ, 0xfc, !PT ;  /* 0x000000f406897812 */ /* 0x000fe200078efcff */
[--C-:B------:R-:W-:Y:S01]  /*66e0*/  @!P0 IMAD.IADD R34, R34, 0x1, -R5.reuse ;  /* 0x0000000122228824 */ /* 0x100fe200078e0a05 */
[----:B------:R-:W-:Y:S01]  /*66f0*/  ISETP.GE.AND P0, PT, R40, RZ, PT ;  /* 0x000000ff2800720c */ /* 0x000fe20003f06270 */
[----:B------:R-:W-:Y:S01]  /*6700*/  @!P5 IMAD.IADD R35, R35, 0x1, -R5 ;  /* 0x000000012323d824 */ /* 0x000fe200078e0a05 */
[----:B------:R-:W-:Y:S01]  /*6710*/  LOP3.LUT R138, R6, 0xf2, RZ, 0xfc, !PT ;  /* 0x000000f2068a7812 */ /* 0x000fe200078efcff */
[----:B------:R-:W-:Y:S01]  /*6720*/  IMAD.HI.U32 R8, R4, R37, RZ ;  /* 0x0000002504087227 */ /* 0x000fe200078e00ff */
[----:B------:R-:W-:-:S02]  /*6730*/  ISETP.GT.U32.AND P3, PT, R5, R34, PT ;  /* 0x000000220500720c */ /* 0x000fc40003f64070 */
[----:B------:R-:W-:Y:S01]  /*6740*/  ISETP.GT.U32.AND P5, PT, R5, R35, PT ;  /* 0x000000230500720c */ /* 0x000fe20003fa4070 */
[----:B------:R-:W-:Y:S01]  /*6750*/  @!P2 IMAD.IADD R33, R33, 0x1, -R5 ;  /* 0x000000012121a824 */ /* 0x000fe200078e0a05 */
[----:B------:R-:W-:Y:S01]  /*6760*/  ISETP.GE.AND P2, PT, R38, RZ, PT ;  /* 0x000000ff2600720c */ /* 0x000fe20003f46270 */
[----:B------:R-:W-:Y:S01]  /*6770*/  IMAD.MOV R38, RZ, RZ, -R8 ;  /* 0x000000ffff267224 */ /* 0x000fe200078e0a08 */
[----:B------:R-:W-:Y:S01]  /*6780*/  LOP3.LUT R140, R6, 0xf0, RZ, 0xfc, !PT ;  /* 0x000000f0068c7812 */ /* 0x000fe200078efcff */
[----:B------:R-:W-:Y:S01]  /*6790*/  @!P1 IMAD.MOV R32, RZ, RZ, -R32 ;  /* 0x000000ffff209224 */ /* 0x000fe200078e0a20 */
[C---:B------:R-:W-:Y:S01]  /*67a0*/  ISETP.GT.U32.AND P1, PT, R5.reuse, R36, PT ;  /* 0x000000240500720c */ /* 0x040fe20003f24070 */
[----:B------:R-:W-:Y:S01]  /*67b0*/  IMAD.HI.U32 R9, R4, R39, RZ ;  /* 0x0000002704097227 */ /* 0x000fe200078e00ff */
[----:B------:R-:W-:Y:S02]  /*67c0*/  IABS R136, R140 ;  /* 0x0000008c00887213 */ /* 0x000fe40000000000 */
        /* <DEDUP_REMOVED lines=10> */
[----:B------:R-:W-:Y:S01]  /*6870*/  LOP3.LUT R146, R6, 0xe4, RZ, 0xfc, !PT ;  /* 0x000000e406927812 */ /* 0x000fe200078efcff */
[----:B------:R-:W-:Y:S01]  /*6880*/  @!P1 IMAD.IADD R36, R36, 0x1, -R5 ;  /* 0x0000000124249824 */ /* 0x000fe200078e0a05 */
[----:B------:R-:W-:Y:S01]  /*6890*/  LOP3.LUT R147, R6, 0xe2, RZ, 0xfc, !PT ;  /* 0x000000e206937812 */ /* 0x000fe200078efcff */
[----:B------:R-:W-:Y:S01]  /*68a0*/  @!P6 IMAD.MOV R34, RZ, RZ, -R34 ;  /* 0x000000ffff22e224 */ /* 0x000fe200078e0a22 */
[----:B------:R-:W-:Y:S01]  /*68b0*/  ISETP.GT.U32.AND P6, PT, R5, R38, PT ;  /* 0x000000260500720c */ /* 0x000fe20003fc4070 */
[----:B------:R-:W-:Y:S01]  /*68c0*/  VIADD R8, R7, 0x1ae ;  /* 0x000001ae07087836 */ /* 0x000fe20000000000 */
[----:B------:R-:W-:Y:S01]  /*68d0*/  ISETP.GT.U32.AND P1, PT, R5, R36, PT ;  /* 0x000000240500720c */ /* 0x000fe20003f24070 */
[----:B------:R-:W-:Y:S01]  /*68e0*/  @!P4 IMAD.MOV R33, RZ, RZ, -R33 ;  /* 0x000000ffff21c224 */ /* 0x000fe200078e0a21 */
[----:B------:R-:W-:Y:S01]  /*68f0*/  ISETP.GE.AND P4, PT, R41, RZ, PT ;  /* 0x000000ff2900720c */ /* 0x000fe20003f86270 */
[----:B------:R-:W-:Y:S01]  /*6900*/  @!P5 IMAD.IADD R37, R37, 0x1, -R5 ;  /* 0x000000012525d824 */ /* 0x000fe200078e0a05 */
[----:B------:R-:W-:Y:S01]  /*6910*/  IABS R39, R8 ;  /* 0x0000000800277213 */ /* 0x000fe20000000000 */
[----:B------:R-:W-:Y:S01]  /*6920*/  @!P2 IMAD.MOV R35, RZ, RZ, -R35 ;  /* 0x000000ffff23a224 */ /* 0x000fe200078e0a23 */
[----:B------:R-:W-:-:S02]  /*6930*/  ISETP.GE.AND P3, PT, R8, RZ, PT ;  /* 0x000000ff0800720c */ /* 0x000fc40003f66270 */
[----:B------:R-:W-:Y:S01]  /*6940*/  IABS R41, R9 ;  /* 0x0000000900297213 */ /* 0x000fe20000000000 */
[----:B------:R-:W-:Y:S01]  /*6950*/  IMAD.HI.U32 R8, R4, R39, RZ ;  /* 0x0000002704087227 */ /* 0x000fe200078e00ff */
[----:B------:R-:W-:Y:S02]  /*6960*/  ISETP.GT.U32.AND P2, PT, R5, R37, PT ;  /* 0x000000250500720c */ /* 0x000fe40003f44070 */
[----:B------:R-:W-:Y:S01]  /*6970*/  ISETP.GE.AND P5, PT, R43, RZ, PT ;  /* 0x000000ff2b00720c */ /* 0x000fe20003fa6270 */
[----:B------:R-:W-:Y:S01]  /*6980*/  @!P6 IMAD.IADD R38, R38, 0x1, -R5 ;  /* 0x000000012626e824 */ /* 0x000fe200078e0a05 */
[----:B------:R-:W-:Y:S01]  /*6990*/  IABS R43, R47 ;  /* 0x0000002f002b7213 */ /* 0x000fe20000000000 */
[----:B------:R-:W-:Y:S01]  /*69a0*/  IMAD.MOV R40, RZ, RZ, -R8 ;  /* 0x000000ffff287224 */ /* 0x000fe200078e0a08 */
[----:B------:R-:W-:Y:S01]  /*69b0*/  IABS R142, R146 ;  /* 0x00000092008e7213 */ /* 0x000fe20000000000 */
[----:B------:R-:W-:Y:S01]  /*69c0*/  IMAD.HI.U32 R8, R4, R41, RZ ;  /* 0x0000002904087227 */ /* 0x000fe200078e00ff */
[----:B------:R-:W-:-:S02]  /*69d0*/  ISETP.GT.U32.AND P6, PT, R5, R38, PT ;  /* 0x000000260500720c */ /* 0x000fc40003fc4070 */
[----:B------:R-:W-:Y:S01]  /*69e0*/  IABS R143, R147 ;  /* 0x00000093008f7213 */ /* 0x000fe20000000000 */
[----:B------:R-:W-:Y:S01]  /*69f0*/  @!P1 IMAD.IADD R36, R36, 0x1, -R5 ;  /* 0x0000000124249824 */ /* 0x000fe200078e0a05 */
[----:B------:R-:W-:Y:S01]  /*6a00*/  ISETP.GE.AND P1, PT, R9, RZ, PT ;  /* 0x000000ff0900720c */ /* 0x000fe20003f26270 */
[----:B------:R-:W-:Y:S01]  /*6a10*/  IMAD.HI.U32 R9, R4, R42, RZ ;  /* 0x0000002a04097227 */ /* 0x000fe200078e00ff */
[C---:B------:R-:W-:Y:S02]  /*6a20*/  LOP3.LUT R148, R6.reuse, 0xe0, RZ, 0xfc, !PT ;  /* 0x000000e006947812 */ /* 0x040fe400078efcff */
[C---:B------:R-:W-:Y:S01]  /*6a30*/  LOP3.LUT R149, R6.reuse, 0xdc, RZ, 0xfc, !PT ;  /* 0x000000dc06957812 */ /* 0x040fe200078efcff */
[----:B------:R-:W-:Y:S01]  /*6a40*/  IMAD.MOV R8, RZ, RZ, -R8 ;  /* 0x000000ffff087224 */ /* 0x000fe200078e0a08 */
[C---:B------:R-:W-:Y:S01]  /*6a50*/  LOP3.LUT R150, R6.reuse, 0xda, RZ, 0xfc, !PT ;  /* 0x000000da06967812 */ /* 0x040fe200078efcff */
[----:B------:R-:W-:Y:S01]  /*6a60*/  IMAD R39, R5, R40, R39 ;  /* 0x0000002805277224 */ /* 0x000fe200078e0227 */
[----:B------:R-:W-:Y:S01]  /*6a70*/  IABS R145, R149 ;  /* 0x0000009500917213 */ /* 0x000fe20000000000 */
[----:B------:R-:W-:Y:S01]  /*6a80*/  IMAD.MOV R9, RZ, RZ, -R9 ;  /* 0x000000ffff097224 */ /* 0x000fe200078e0a09 */
[----:B------:R-:W-:Y:S01]  /*6a90*/  LOP3.LUT R151, R6, 0xd8, RZ, 0xfc, !PT ;  /* 0x000000d806977812 */ /* 0x000fe200078efcff */
[----:B------:R-:W-:Y:S01]  /*6aa0*/  @!P2 IMAD.IADD R37, R37, 0x1, -R5 ;  /* 0x000000012525a824 */ /* 0x000fe200078e0a05 */
[----:B------:R-:W-:Y:S01]  /*6ab0*/  ISETP.GE.AND P2, PT, R44, RZ, PT ;  /* 0x000000ff2c00720c */ /* 0x000fe20003f46270 */
[C---:B------:R-:W-:Y:S01]  /*6ac0*/  IMAD R40, R5.reuse, R8, R41 ;  /* 0x0000000805287224 */ /* 0x040fe200078e0229 */
[----:B------:R-:W-:Y:S01]  /*6ad0*/  LOP3.LUT R8, R6, 0x1a8, RZ, 0xfc, !PT ;  /* 0x000001a806087812 */ /* 0x000fe200078efcff */
[----:B------:R-:W-:Y:S01]  /*6ae0*/  @!P0 IMAD.MOV R36, RZ, RZ, -R36 ;  /* 0x000000ffff248224 */ /* 0x000fe200078e0a24 */
[C---:B------:R-:W-:Y:S01]  /*6af0*/  ISETP.GT.U32.AND P0, PT, R5.reuse, R39, PT ;  /* 0x000000270500720c */ /* 0x040fe20003f04070 */
[C---:B------:R-:W-:Y:S01]  /*6b00*/  IMAD R41, R5.reuse, R9, R42 ;  /* 0x0000000905297224 */ /* 0x040fe200078e022a */
[----:B------:R-:W-:Y:S01]  /*6b10*/  IABS R42, R8 ;  /* 0x00000008002a7213 */ /* 0x000fe20000000000 */
[----:B------:R-:W-:Y:S01]  /*6b20*/  @!P4 IMAD.MOV R37, RZ, RZ, -R37 ;  /* 0x000000ffff25c224 */ /* 0x000fe200078e0a25 */
[C---:B------:R-:W-:Y:S01]  /*6b30*/  ISETP.GT.U32.AND P4, PT, R5.reuse, R40, PT ;  /* 0x000000280500720c */ /* 0x040fe20003f84070 */
[----:B------:R-:W-:Y:S01]  /*6b40*/  @!P6 IMAD.IADD R38, R38, 0x1, -R5 ;  /* 0x000000012626e824 */ /* 0x000fe200078e0a05 */
[----:B------:R-:W-:-:S02]  /*6b50*/  ISETP.GT.U32.AND P6, PT, R5, R41, PT ;  /* 0x000000290500720c */ /* 0x000fc40003fc4070 */
[C---:B------:R-:W-:Y:S01]  /*6b60*/  LOP3.LUT R152, R6.reuse, 0xd4, RZ, 0xfc, !PT ;  /* 0x000000d406987812 */ /* 0x040fe200078efcff */
[----:B------:R-:W-:Y:S01]  /*6b70*/  @!P5 IMAD.MOV R38, RZ, RZ, -R38 ;  /* 0x000000ffff26d224 */ /* 0x000fe200078e0a26 */
[C---:B------:R-:W-:Y:S02]  /*6b80*/  LOP3.LUT R155, R6.reuse, 0xd2, RZ, 0xfc, !PT ;  /* 0x000000d2069b7812 */ /* 0x040fe400078efcff */
[----:B------:R-:W-:Y:S01]  /*6b90*/  LOP3.LUT R156, R6, 0xd0, RZ, 0xfc, !PT ;  /* 0x000000d0069c7812 */ /* 0x000fe200078efcff */
[--C-:B------:R-:W-:Y:S01]  /*6ba0*/  @!P0 IMAD.IADD R39, R39, 0x1, -R5.reuse ;  /* 0x0000000127278824 */ /* 0x100fe200078e0a05 */
[----:B------:R-:W-:Y:S01]  /*6bb0*/  ISETP.GE.AND P0, PT, R8, RZ, PT ;  /* 0x000000ff0800720c */ /* 0x000fe20003f06270 */
[----:B------:R-:W-:Y:S01]  /*6bc0*/  IMAD.HI.U32 R8, R4, R42, RZ ;  /* 0x0000002a04087227 */ /* 0x000fe200078e00ff */
[----:B------:R-:W-:Y:S02]  /*6bd0*/  IABS R153, R156 ;  /* 0x0000009c00997213 */ /* 0x000fe40000000000 */
[----:B------:R-:W-:Y:S01]  /*6be0*/  LOP3.LUT R158, R6, 0xca, RZ, 0xfc, !PT ;  /* 0x000000ca069e7812 */ /* 0x000fe200078efcff */
[--C-:B------:R-:W-:Y:S01]  /*6bf0*/  @!P4 IMAD.IADD R40, R40, 0x1, -R5.reuse ;  /* 0x000000012828c824 */ /* 0x100fe200078e0a05 */
[----:B------:R-:W-:Y:S01]  /*6c00*/  ISETP.GT.U32.AND P4, PT, R5, R39, PT ;  /* 0x000000270500720c */ /* 0x000fe20003f84070 */
[----:B------:R-:W-:Y:S01]  /*6c10*/  @!P6 IMAD.IADD R41, R41, 0x1, -R5 ;  /* 0x000000012929e824 */ /* 0x000fe200078e0a05 */
[----:B------:R-:W-:Y:S01]  /*6c20*/  LOP3.LUT R157, R6, 0xcc, RZ, 0xfc, !PT ;  /* 0x000000cc069d7812 */ /* 0x000fe200078efcff */
        /* <DEDUP_REMOVED lines=9> */
[C---:B------:R-:W-:Y:S01]  /*6cc0*/  LOP3.LUT R164, R6.reuse, 0xc0, RZ, 0xfc, !PT ;  /* 0x000000c006a47812 */ /* 0x040fe200078efcff */
[----:B------:R-:W-:Y:S01]  /*6cd0*/  IMAD R42, R5, R9, R42 ;  /* 0x00000009052a7224 */ /* 0x000fe200078e022a */
[----:B------:R-:W-:Y:S01]  /*6ce0*/  LOP3.LUT R165, R6, 0xba, RZ, 0xfc, !PT ;  /* 0x000000ba06a57812 */ /* 0x000fe200078efcff */
[----:B------:R-:W-:Y:S01]  /*6cf0*/  IMAD.HI.U32 R9, R4, R46, RZ ;  /* 0x0000002e04097227 */ /* 0x000fe200078e00ff */
[----:B------:R-:W-:-:S02]  /*6d00*/  IABS R160, R164 ;  /* 0x000000a400a07213 */ /* 0x000fc40000000000 */
[----:B------:R-:W-:Y:S01]  /*6d10*/  IABS R163, R165 ;  /* 0x000000a500a37213 */ /* 0x000fe20000000000 */
[----:B------:R-:W-:Y:S01]  /*6d20*/  IMAD.MOV R8, RZ, RZ, -R8 ;  /* 0x000000ffff087224 */ /* 0x000fe200078e0a08 */
[C---:B------:R-:W-:Y:S01]  /*6d30*/  LOP3.LUT R168, R6.reuse, 0xb6, RZ, 0xfc, !PT ;  /* 0x000000b606a87812 */ /* 0x040fe200078efcff */
[----:B------:R-:W-:Y:S01]  /*6d40*/  @!P4 IMAD.IADD R39, R39, 0x1, -R5 ;  /* 0x000000012727c824 */ /* 0x000fe200078e0a05 */
[C---:B------:R-:W-:Y:S01]  /*6d50*/  ISETP.GT.U32.AND P4, PT, R5.reuse, R42, PT ;  /* 0x0000002a0500720c */ /* 0x040fe20003f84070 */
[----:B------:R-:W-:Y:S01]  /*6d60*/  IMAD R43, R5, R44, R43 ;  /* 0x0000002c052b7224 */ /* 0x000fe200078e022b */
[----:B------:R-:W-:Y:S01]  /*6d70*/  LOP3.LUT R170, R6, 0xb4, RZ, 0xfc, !PT ;  /* 0x000000b406aa7812 */ /* 0x000fe200078efcff */
[----:B------:R-:W-:Y:S01]  /*6d80*/  @!P5 IMAD.IADD R40, R40, 0x1, -R5 ;  /* 0x000000012828d824 */ /* 0x000fe200078e0a05 */
[----:B------:R-:W-:Y:S01]  /*6d90*/  ISETP.GE.AND P5, PT, R47, RZ, PT ;  /* 0x000000ff2f00720c */ /* 0x000fe20003fa6270 */
[----:B------:R-:W-:Y:S01]  /*6da0*/  IMAD.MOV R9, RZ, RZ, -R9 ;  /* 0x000000ffff097224 */ /* 0x000fe200078e0a09 */
[----:B------:R-:W-:Y:S01]  /*6db0*/  LOP3.LUT R171, R6, 0xb2, RZ, 0xfc, !PT ;  /* 0x000000b206ab7812 */ /* 0x000fe200078efcff */
[----:B------:R-:W-:Y:S01]  /*6dc0*/  IMAD R44, R5, R8, R45 ;  /* 0x00000008052c7224 */ /* 0x000fe200078e022d */
[----:B------:R-:W-:Y:S01]  /*6dd0*/  IABS R166, R170 ;  /* 0x000000aa00a67213 */ /* 0x000fe20000000000 */
        /* <DEDUP_REMOVED lines=14> */
[----:B------:R-:W-:Y:S01]  /*6ec0*/  @!P6 IMAD.IADD R43, R43, 0x1, -R5 ;  /* 0x000000012b2be824 */ /* 0x000fe200078e0a05 */
[----:B------:R-:W-:Y:S01]  /*6ed0*/  IABS R47, R8 ;  /* 0x00000008002f7213 */ /* 0x000fe20000000000 */
[----:B------:R-:W-:Y:S01]  /*6ee0*/  IMAD.HI.U32 R8, R4, R46, RZ ;  /* 0x0000002e04087227 */ /* 0x000fe200078e00ff */
[----:B------:R-:W-:-:S02]  /*6ef0*/  ISETP.GT.U32.AND P3, PT, R5, R42, PT ;  /* 0x0000002a0500720c */ /* 0x000fc40003f64070 */
[----:B------:R-:W-:Y:S01]  /*6f00*/  ISETP.GT.U32.AND P6, PT, R5, R43, PT ;  /* 0x0000002b0500720c */ /* 0x000fe20003fc4070 */
[--C-:B------:R-:W-:Y:S01]  /*6f10*/  @!P1 IMAD.IADD R44, R44, 0x1, -R5.reuse ;  /* 0x000000012c2c9824 */ /* 0x100fe200078e0a05 */
[----:B------:R-:W-:Y:S01]  /*6f20*/  ISETP.GE.AND P1, PT, R50, RZ, PT ;  /* 0x000000ff3200720c */ /* 0x000fe20003f26270 */
[----:B------:R-:W-:Y:S01]  /*6f30*/  IMAD.MOV R8, RZ, RZ, -R8 ;  /* 0x000000ffff087224 */ /* 0x000fe200078e0a08 */
[----:B------:R-:W-:Y:S01]  /*6f40*/  IABS R50, R54 ;  /* 0x0000003600327213 */ /* 0x000fe20000000000 */
[----:B------:R-:W-:Y:S01]  /*6f50*/  @!P2 IMAD.IADD R45, R45, 0x1, -R5 ;  /* 0x000000012d2da824 */ /* 0x000fe200078e0a05 */
[C---:B------:R-:W-:Y:S01]  /*6f60*/  ISETP.GT.U32.AND P2, PT, R5.reuse, R44, PT ;  /* 0x0000002c0500720c */ /* 0x040fe20003f44070 */
[----:B------:R-:W-:Y:S01]  /*6f70*/  IMAD R46, R5, R8, R46 ;  /* 0x00000008052e7224 */ /* 0x000fe200078e022e */
[----:B------:R-:W-:Y:S01]  /*6f80*/  LOP3.LUT R173, R6, 0xac, RZ, 0xfc, !PT ;  /* 0x000000ac06ad7812 */ /* 0x000fe200078efcff */
[----:B------:R-:W-:Y:S01]  /*6f90*/  IMAD.HI.U32 R8, R4, R47, RZ ;  /* 0x0000002f04087227 */ /* 0x000fe200078e00ff */
[----:B------:R-:W-:-:S02]  /*6fa0*/  LOP3.LUT R175, R6, 0xa8, RZ, 0xfc, !PT ;  /* 0x000000a806af7812 */ /* 0x000fc400078efcff */
[----:B------:R-:W-:Y:S01]  /*6fb0*/  IABS R169, R173 ;  /* 0x000000ad00a97213 */ /* 0x000fe20000000000 */
        /* <DEDUP_REMOVED lines=13> */
[----:B------:R-:W-:-:S02]  /*7090*/  LOP3.LUT R176, R6, 0xa4, RZ, 0xfc, !PT ;  /* 0x000000a406b07812 */ /* 0x000fc400078efcff */
[C---:B------:R-:W-:Y:S01]  /*70a0*/  LOP3.LUT R179, R6.reuse, 0xa2, RZ, 0xfc, !PT ;  /* 0x000000a206b37812 */ /* 0x040fe200078efcff */
[----:B------:R-:W-:Y:S01]  /*70b0*/  IMAD.MOV R9, RZ, RZ, -R9 ;  /* 0x000000ffff097224 */ /* 0x000fe200078e0a09 */
[----:B------:R-:W-:Y:S01]  /*70c0*/  LOP3.LUT R180, R6, 0xa0, RZ, 0xfc, !PT ;  /* 0x000000a006b47812 */ /* 0x000fe200078efcff */
[----:B------:R-:W-:Y:S01]  /*70d0*/  @!P5 IMAD.MOV R43, RZ, RZ, -R43 ;  /* 0x000000ffff2bd224 */ /* 0x000fe200078e0a2b */
[----:B------:R-:W-:Y:S01]  /*70e0*/  ISETP.GE.AND P5, PT, R51, RZ, PT ;  /* 0x000000ff3300720c */ /* 0x000fe20003fa6270 */
[----:B------:R-:W-:Y:S01]  /*70f0*/  IMAD R48, R5, R9, R48 ;  /* 0x0000000905307224 */ /* 0x000fe200078e0230 */
[----:B------:R-:W-:Y:S01]  /*7100*/  IABS R177, R180 ;  /* 0x000000b400b17213 */ /* 0x000fe20000000000 */
[----:B------:R-:W-:Y:S01]  /*7110*/  @!P6 IMAD.IADD R46, R46, 0x1, -R5 ;  /* 0x000000012e2ee824 */ /* 0x000fe200078e0a05 */
[----:B------:R-:W-:Y:S01]  /*7120*/  LOP3.LUT R181, R6, 0x9c, RZ, 0xfc, !PT ;  /* 0x0000009c06b57812 */ /* 0x000fe200078efcff */
[----:B------:R-:W-:Y:S01]  /*7130*/  IMAD.HI.U32 R9, R4, R50, RZ ;  /* 0x0000003204097227 */ /* 0x000fe200078e00ff */
[----:B------:R-:W-:-:S02]  /*7140*/  LOP3.LUT R182, R6, 0x9a, RZ, 0xfc, !PT ;  /* 0x0000009a06b67812 */ /* 0x000fc400078efcff */
        /* <DEDUP_REMOVED lines=23> */
[C---:B------:R-:W-:Y:S02]  /*72c0*/  LOP3.LUT R186, R6.reuse, 0x92, RZ, 0xfc, !PT ;  /* 0x0000009206ba7812 */ /* 0x040fe400078efcff */
        /* <DEDUP_REMOVED lines=14> */
[----:B------:R-:W-:-:S02]  /*73b0*/  IABS R187, R191 ;  /* 0x000000bf00bb7213 */ /* 0x000fc40000000000 */
[----:B------:R-:W-:Y:S01]  /*73c0*/  ISETP.GT.U32.AND P4, PT, R5, R51, PT ;  /* 0x000000330500720c */ /* 0x000fe20003f84070 */
[--C-:B------:R-:W-:Y:S01]  /*73d0*/  @!P1 IMAD.IADD R50, R50, 0x1, -R5.reuse ;  /* 0x0000000132329824 */ /* 0x100fe200078e0a05 */
[C---:B------:R-:W-:Y:S01]  /*73e0*/  LOP3.LUT R195, R6.reuse, 0x84, RZ, 0xfc, !PT ;  /* 0x0000008406c37812 */ /* 0x040fe200078efcff */
[--C-:B------:R-:W-:Y:S01]  /*73f0*/  @!P5 IMAD.IADD R49, R49, 0x1, -R5.reuse ;  /* 0x000000013131d824 */ /* 0x100fe200078e0a05 */
[----:B------:R-:W-:Y:S01]  /*7400*/  LOP3.LUT R196, R6, 0x82, RZ, 0xfc, !PT ;  /* 0x0000008206c47812 */ /* 0x000fe200078efcff */
[--C-:B------:R-:W-:Y:S01]  /*7410*/  @!P3 IMAD.IADD R48, R48, 0x1, -R5.reuse ;  /* 0x000000013030b824 */ /* 0x100fe200078e0a05 */
[C---:B------:R-:W-:Y:S01]  /*7420*/  ISETP.GT.U32.AND P1, PT, R5.reuse, R50, PT ;  /* 0x000000320500720c */ /* 0x040fe20003f24070 */
[----:B------:R-:W-:Y:S01]  /*7430*/  IMAD.HI.U32 R52, R4, R55, RZ ;  /* 0x0000003704347227 */ /* 0x000fe200078e00ff */
[----:B------:R-:W-:Y:S02]  /*7440*/  ISETP.GT.U32.AND P5, PT, R5, R49, PT ;  /* 0x000000310500720c */ /* 0x000fe40003fa4070 */
[----:B------:R-:W-:Y:S01]  /*7450*/  ISETP.GE.AND P3, PT, R9, RZ, PT ;  /* 0x000000ff0900720c */ /* 0x000fe20003f66270 */
[----:B------:R-:W-:Y:S01]  /*7460*/  IMAD.MOV R8, RZ, RZ, -R8 ;  /* 0x000000ffff087224 */ /* 0x000fe200078e0a08 */
[----:B------:R-:W-:Y:S01]  /*7470*/  IABS R192, R196 ;  /* 0x000000c400c07213 */ /* 0x000fe20000000000 */
        /* <DEDUP_REMOVED lines=20> */
[C---:B------:R-:W-:Y:S01]  /*75c0*/  LOP3.LUT R202, R6.reuse, 0x74, RZ, 0xfc, !PT ;  /* 0x0000007406ca7812 */ /* 0x040fe200078efcff */
[C---:B------:R-:W-:Y:S01]  /*75d0*/  IMAD R54, R5.reuse, R56, R55 ;  /* 0x0000003805367224 */ /* 0x040fe200078e0237 */
[----:B------:R-:W-:Y:S01]  /*75e0*/  ISETP.GT.U32.AND P6, PT, R5, R53, PT ;  /* 0x000000350500720c */ /* 0x000fe20003fc4070 */
[--C-:B------:R-:W-:Y:S01]  /*75f0*/  @!P4 IMAD.IADD R51, R51, 0x1, -R5.reuse ;  /* 0x000000013333c824 */ /* 0x100fe200078e0a05 */
[----:B------:R-:W-:Y:S01]  /*7600*/  LOP3.LUT R204, R6, 0x70, RZ, 0xfc, !PT ;  /* 0x0000007006cc7812 */ /* 0x000fe200078efcff */
        /* <DEDUP_REMOVED lines=20> */
[----:B------:R-:W-:Y:S01]  /*7750*/  IABS R205, R207 ;  /* 0x000000cf00cd7213 */ /* 0x000fe20000000000 */
[----:B------:R-:W-:Y:S01]  /*7760*/  IMAD.MOV R8, RZ, RZ, -R8 ;  /* 0x000000ffff087224 */ /* 0x000fe200078e0a08 */
[C---:B------:R-:W-:Y:S01]  /*7770*/  LOP3.LUT R208, R6.reuse, 0x66, RZ, 0xfc, !PT ;  /* 0x0000006606d07812 */ /* 0x040fe200078efcff */
[----:B------:R-:W-:Y:S01]  /*7780*/  IMAD.MOV R58, RZ, RZ, -R9 ;  /* 0x000000ffff3a7224 */ /* 0x000fe200078e0a09 */
[----:B------:R-:W-:Y:S01]  /*7790*/  LOP3.LUT R210, R6, 0x64, RZ, 0xfc, !PT ;  /* 0x0000006406d27812 */ /* 0x000fe200078efcff */
        /* <DEDUP_REMOVED lines=19> */
[----:B------:R-:W-:-:S02]  /*78d0*/  IABS R60, R64 ;  /* 0x00000040003c7213 */ /* 0x000fc40000000000 */
[----:B------:R-:W-:Y:S01]  /*78e0*/  ISETP.GE.AND P5, PT, R61, RZ, PT ;  /* 0x000000ff3d00720c */ /* 0x000fe20003fa6270 */
[--C-:B------:R-:W-:Y:S01]  /*78f0*/  @!P6 IMAD.IADD R55, R55, 0x1, -R5.reuse ;  /* 0x000000013737e824 */ /* 0x100fe200078e0a05 */
[----:B------:R-:W-:Y:S01]  /*7900*/  ISETP.GE.AND P6, PT, R8, RZ, PT ;  /* 0x000000ff0800720c */ /* 0x000fe20003fc6270 */
[----:B------:R-:W-:Y:S01]  /*7910*/  IMAD.HI.U32 R8, R4, R58, RZ ;  /* 0x0000003a04087227 */ /* 0x000fe200078e00ff */
[----:B------:R-:W-:Y:S02]  /*7920*/  IABS R61, R65 ;  /* 0x00000041003d7213 */ /* 0x000fe40000000000 */
        /* <DEDUP_REMOVED lines=9> */
[----:B------:R-:W-:Y:S01]  /*79c0*/  IABS R212, R214 ;  /* 0x000000d600d47213 */ /* 0x000fe20000000000 */
        /* <DEDUP_REMOVED lines=12> */
[----:B------:R-:W-:Y:S01]  /*7a90*/  IABS R216, R217 ;  /* 0x000000d900d87213 */ /* 0x000fe20000000000 */
        /* <DEDUP_REMOVED lines=9> */
[----:B------:R-:W-:Y:S01]  /*7b30*/  IABS R220, R221 ;  /* 0x000000dd00dc7213 */ /* 0x000fe20000000000 */
        /* <DEDUP_REMOVED lines=10> */
[C---:B------:R-:W-:Y:S02]  /*7be0*/  LOP3.LUT R227, R6.reuse, 0x44, RZ, 0xfc, !PT ;  /* 0x0000004406e37812 */ /* 0x040fe400078efcff */
        /* <DEDUP_REMOVED lines=33> */
[----:B------:R-:W-:Y:S01]  /*7e00*/  LOP3.LUT R232, R6, 0x36, RZ, 0xfc, !PT ;  /* 0x0000003606e87812 */ /* 0x000fe200078efcff */
[----:B------:R-:W-:Y:S01]  /*7e10*/  @!P1 IMAD.IADD R60, R60, 0x1, -R5 ;  /* 0x000000013c3c9824 */ /* 0x000fe200078e0a05 */
[----:B------:R-:W-:Y:S01]  /*7e20*/  ISETP.GE.AND P1, PT, R9, RZ, PT ;  /* 0x000000ff0900720c */ /* 0x000fe20003f26270 */
[----:B------:R-:W-:Y:S01]  /*7e30*/  IMAD.HI.U32 R9, R4, R66, RZ ;  /* 0x0000004204097227 */ /* 0x000fe200078e00ff */
[C---:B------:R-:W-:Y:S02]  /*7e40*/  LOP3.LUT R233, R6.reuse, 0x34, RZ, 0xfc, !PT ;  /* 0x0000003406e97812 */ /* 0x040fe400078efcff */
[----:B------:R-:W-:Y:S01]  /*7e50*/  IABS R237, R6 ;  /* 0x0000000600ed7213 */ /* 0x000fe20000000000 */
[----:B------:R-:W-:Y:S01]  /*7e60*/  IMAD.MOV R8, RZ, RZ, -R8 ;  /* 0x000000ffff087224 */ /* 0x000fe200078e0a08 */
[C---:B------:R-:W-:Y:S01]  /*7e70*/  LOP3.LUT R188, R6.reuse, 0x26, RZ, 0xfc, !PT ;  /* 0x0000002606bc7812 */ /* 0x040fe200078efcff */
[----:B------:R-:W-:Y:S01]  /*7e80*/  IMAD R63, R5, R64, R63 ;  /* 0x00000040053f7224 */ /* 0x000fe200078e023f */
[C---:B------:R-:W-:Y:S01]  /*7e90*/  LOP3.LUT R251, R6.reuse, 0x20, RZ, 0xfc, !PT ;  /* 0x0000002006fb7812 */ /* 0x040fe200078efcff */
        /* <DEDUP_REMOVED lines=14> */
[----:B------:R-:W-:Y:S01]  /*7f80*/  IABS R240, R251 ;  /* 0x000000fb00f07213 */ /* 0x000fe20000000000 */
[----:B------:R-:W-:Y:S01]  /*7f90*/  @!P3 IMAD.MOV R62, RZ, RZ, -R62 ;  /* 0x000000ffff3eb224 */ /* 0x000fe200078e0a3e */
[----:B------:R-:W-:Y:S02]  /*7fa0*/  IABS R242, R3 ;  /* 0x0000000300f27213 */ /* 0x000fe40000000000 */
[----:B------:R-:W-:Y:S01]  /*7fb0*/  LOP3.LUT R0, R6, 0x1a, RZ, 0xfc, !PT ;  /* 0x0000001a06007812 */ /* 0x000fe200078efcff */
[--C-:B------:R-:W-:Y:S01]  /*7fc0*/  @!P0 IMAD.IADD R63, R63, 0x1, -R5.reuse ;  /* 0x000000013f3f8824 */ /* 0x100fe200078e0a05 */
[----:B------:R-:W-:Y:S01]  /*7fd0*/  ISETP.GE.AND P0, PT, R8, RZ, PT ;  /* 0x000000ff0800720c */ /* 0x000fe20003f06270 */
[----:B------:R-:W-:Y:S01]  /*7fe0*/  IMAD.HI.U32 R8, R4, R66, RZ ;  /* 0x0000004204087227 */ /* 0x000fe200078e00ff */
[C---:B-1----:R-:W-:Y:S02]  /*7ff0*/  LOP3.LUT R15, R6.reuse, 0x16, RZ, 0xfc, !PT ;  /* 0x00000016060f7812 */ /* 0x042fe400078efcff */
        /* <DEDUP_REMOVED lines=13> */
[----:B------:R-:W-:Y:S02]  /*80d0*/  IABS R249, R14 ;  /* 0x0000000e00f97213 */ /* 0x000fe40000000000 */
[C---:B------:R-:W-:Y:S01]  /*80e0*/  LOP3.LUT R252, R6.reuse, 0xc, RZ, 0xfc, !PT ;  /* 0x0000000c06fc7812 */ /* 0x040fe200078efcff */
[----:B------:R-:W-:Y:S01]  /*80f0*/  IMAD R66, R5, R9, R66 ;  /* 0x0000000905427224 */ /* 0x000fe200078e0242 */
[----:B------:R-:W-:Y:S01]  /*8100*/  LOP3.LUT R2, R6, 0x8, RZ, 0xfc, !PT ;  /* 0x0000000806027812 */ /* 0x000fe200078efcff */
[----:B------:R-:W-:Y:S01]  /*8110*/  IMAD.HI.U32 R9, R4, R70, RZ ;  /* 0x0000004604097227 */ /* 0x000fe200078e00ff */
[----:B------:R-:W-:-:S02]  /*8120*/  IABS R250, R252 ;  /* 0x000000fc00fa7213 */ /* 0x000fc40000000000 */
[----:B------:R-:W-:Y:S01]  /*8130*/  LOP3.LUT R10, R6, 0x4, RZ, 0xfc, !PT ;  /* 0x00000004060a7812 */ /* 0x000fe200078efcff */
[----:B------:R-:W-:Y:S02]  /*8140*/  IMAD.MOV R8, RZ, RZ, -R8 ;  /* 0x000000ffff087224 */ /* 0x000fe400078e0a08 */
[----:B------:R-:W-:Y:S01]  /*8150*/  @!P5 IMAD.IADD R63, R63, 0x1, -R5 ;  /* 0x000000013f3fd824 */ /* 0x000fe200078e0a05 */
[C---:B------:R-:W-:Y:S01]  /*8160*/  ISETP.GT.U32.AND P5, PT, R5.reuse, R66, PT ;  /* 0x000000420500720c */ /* 0x040fe20003fa4070 */
[----:B------:R-:W-:Y:S02]  /*8170*/  IMAD R67, R5, R68, R67 ;  /* 0x0000004405437224 */ /* 0x000fe400078e0243 */
[----:B------:R-:W-:Y:S01]  /*8180*/  @!P3 IMAD.IADD R64, R64, 0x1, -R5 ;  /* 0x000000014040b824 */ /* 0x000fe200078e0a05 */
[----:B------:R-:W-:Y:S01]  /*8190*/  ISETP.GE.AND P3, PT, R71, RZ, PT ;  /* 0x000000ff4700720c */ /* 0x000fe20003f66270 */
[----:B------:R-:W-:Y:S02]  /*81a0*/  IMAD.MOV R9, RZ, RZ, -R9 ;  /* 0x000000ffff097224 */ /* 0x000fe400078e0a09 */
[----:B------:R-:W-:-:S02]  /*81b0*/  IMAD R68, R5, R8, R69 ;  /* 0x0000000805447224 */ /* 0x000fc400078e0245 */
        /* <DEDUP_REMOVED lines=8> */
[----:B------:R-:W-:Y:S02]  /*8240*/  VIADD R8, R7, 0x16e ;  /* 0x0000016e07087836 */ /* 0x000fe40000000000 */
[----:B------:R-:W-:-:S02]  /*8250*/  @!P5 IMAD.IADD R66, R66, 0x1, -R5 ;  /* 0x000000014242d824 */ /* 0x000fc400078e0a05 */
[----:B------:R-:W-:Y:S01]  /*8260*/  @!P2 IMAD.MOV R63, RZ, RZ, -R63 ;  /* 0x000000ffff3fa224 */ /* 0x000fe200078e0a3f */
[----:B------:R-:W-:Y:S01]  /*8270*/  ISETP.GE.AND P5, PT, R8, RZ, PT ;  /* 0x000000ff0800720c */ /* 0x000fe20003fa6270 */
[--C-:B------:R-:W-:Y:S01]  /*8280*/  @!P6 IMAD.IADD R67, R67, 0x1, -R5.reuse ;  /* 0x000000014343e824 */ /* 0x100fe200078e0a05 */
[----:B------:R-:W-:Y:S01]  /*8290*/  IABS R71, R8 ;  /* 0x0000000800477213 */ /* 0x000fe20000000000 */
[----:B------:R-:W-:Y:S01]  /*82a0*/  IMAD.HI.U32 R8, R4, R70, RZ ;  /* 0x0000004604087227 */ /* 0x000fe200078e00ff */
[C---:B------:R-:W-:Y:S02]  /*82b0*/  ISETP.GT.U32.AND P2, PT, R5.reuse, R66, PT ;  /* 0x000000420500720c */ /* 0x040fe40003f44070 */
[----:B------:R-:W-:Y:S01]  /*82c0*/  ISETP.GT.U32.AND P6, PT, R5, R67, PT ;  /* 0x000000430500720c */ /* 0x000fe20003fc4070 */
[--C-:B------:R-:W-:Y:S01]  /*82d0*/  @!P1 IMAD.IADD R68, R68, 0x1, -R5.reuse ;  /* 0x0000000144449824 */ /* 0x100fe200078e0a05 */
[----:B------:R-:W-:Y:S01]  /*82e0*/  ISETP.GE.AND P1, PT, R74, RZ, PT ;  /* 0x000000ff4a00720c */ /* 0x000fe20003f26270 */
[----:B------:R-:W-:Y:S01]  /*82f0*/  IMAD.MOV R8, RZ, RZ, -R8 ;  /* 0x000000ffff087224 */ /* 0x000fe200078e0a08 */
[----:B------:R-:W-:Y:S01]  /*8300*/  IABS R74, R78 ;  /* 0x0000004e004a7213 */ /* 0x000fe20000000000 */
[----:B------:R-:W-:Y:S01]  /*8310*/  @!P4 IMAD.IADD R69, R69, 0x1, -R5 ;  /* 0x000000014545c824 */ /* 0x000fe200078e0a05 */
[C---:B------:R-:W-:Y:S01]  /*8320*/  ISETP.GT.U32.AND P4, PT, R5.reuse, R68, PT ;  /* 0x000000440500720c */ /* 0x040fe20003f84070 */
[----:B------:R-:W-:-:S02]  /*8330*/  IMAD R70, R5, R8, R70 ;  /* 0x0000000805467224 */ /* 0x000fc400078e0246 */
[----:B------:R-:W-:-:S04]  /*8340*/  IMAD.HI.U32 R8, R4, R71, RZ ;  /* 0x0000004704087227 */ /* 0x000fc800078e00ff */
[----:B------:R-:W-:Y:S02]  /*8350*/  IMAD.MOV R8, RZ, RZ, -R8 ;  /* 0x000000ffff087224 */ /* 0x000fe400078e0a08 */
        /* <DEDUP_REMOVED lines=10> */
[----:B------:R-:W-:-:S04]  /*8400*/  IMAD.HI.U32 R9, R4, R72, RZ ;  /* 0x0000004804097227 */ /* 0x000fc800078e00ff */
[----:B------:R-:W-:Y:S02]  /*8410*/  IMAD.MOV R9, RZ, RZ, -R9 ;  /* 0x000000ffff097224 */ /* 0x000fe400078e0a09 */
[----:B------:R-:W-:Y:S01]  /*8420*/  @!P3 IMAD.MOV R67, RZ, RZ, -R67 ;  /* 0x000000ffff43b224 */ /* 0x000fe200078e0a43 */
[----:B------:R-:W-:Y:S01]  /*8430*/  ISETP.GE.AND P3, PT, R75, RZ, PT ;  /* 0x000000ff4b00720c */ /* 0x000fe20003f66270 */
[----:B------:R-:W-:Y:S02]  /*8440*/  IMAD R72, R5, R9, R72 ;  /* 0x0000000905487224 */ /* 0x000fe400078e0248 */
[----:B------:R-:W-:Y:S02]  /*8450*/  @!P6 IMAD.IADD R70, R70, 0x1, -R5 ;  /* 0x000000014646e824 */ /* 0x000fe400078e0a05 */
[----:B------:R-:W-:-:S03]  /*8460*/  IMAD.HI.U32 R9, R4, R74, RZ ;  /* 0x0000004a04097227 */ /* 0x000fc600078e00ff */
        /* <DEDUP_REMOVED lines=13> */
[----:B------:R-:W-:-:S03]  /*8540*/  IMAD.HI.U32 R8, R4, R73, RZ ;  /* 0x0000004904087227 */ /* 0x000fc600078e00ff */
[----:B------:R-:W-:Y:S01]  /*8550*/  IABS R75, R9 ;  /* 0x00000009004b7213 */ /* 0x000fe20000000000 */
[----:B------:R-:W-:Y:S02]  /*8560*/  IMAD.MOV R8, RZ, RZ, -R8 ;  /* 0x000000ffff087224 */ /* 0x000fe400078e0a08 */
[----:B------:R-:W-:Y:S01]  /*8570*/  @!P6 IMAD.IADD R70, R70, 0x1, -R5 ;  /* 0x000000014646e824 */ /* 0x000fe200078e0a05 */
[----:B------:R-:W-:Y:S01]  /*8580*/  ISETP.GE.AND P6, PT, R77, RZ, PT ;  /* 0x000000ff4d00720c */ /* 0x000fe20003fc6270 */
[----:B------:R-:W-:Y:S01]  /*8590*/  IMAD R73, R5, R8, R73 ;  /* 0x0000000805497224 */ /* 0x000fe200078e0249 */
[----:B------:R-:W-:Y:S01]  /*85a0*/  IABS R77, R80 ;  /* 0x00000050004d7213 */ /* 0x000fe20000000000 */
[----:B------:R-:W-:-:S04]  /*85b0*/  IMAD.HI.U32 R8, R4, R75, RZ ;  /* 0x0000004b04087227 */ /* 0x000fc800078e00ff */
[--C-:B------:R-:W-:Y:S01]  /*85c0*/  @!P1 IMAD.IADD R71, R71, 0x1, -R5.reuse ;  /* 0x0000000147479824 */ /* 0x100fe200078e0a05 */
[C---:B------:R-:W-:Y:S01]  /*85d0*/  ISETP.GT.U32.AND P1, PT, R5.reuse, R74, PT ;  /* 0x0000004a0500720c */ /* 0x040fe20003f24070 */
[----:B------:R-:W-:Y:S02]  /*85e0*/  @!P2 IMAD.IADD R72, R72, 0x1, -R5 ;  /* 0x000000014848a824 */ /* 0x000fe400078e0a05 */
[----:B------:R-:W-:Y:S01]  /*85f0*/  @!P3 IMAD.MOV R70, RZ, RZ, -R70 ;  /* 0x000000ffff46b224 */ /* 0x000fe200078e0a46 */
[C---:B------:R-:W-:Y:S01]  /*8600*/  ISETP.GT.U32.AND P3, PT, R5.reuse, R73, PT ;  /* 0x000000490500720c */ /* 0x040fe20003f64070 */
[----:B------:R-:W-:Y:S01]  /*8610*/  IMAD.MOV R8, RZ, RZ, -R8 ;  /* 0x000000ffff087224 */ /* 0x000fe200078e0a08 */
[C---:B------:R-:W-:Y:S01]  /*8620*/  ISETP.GT.U32.AND P2, PT, R5.reuse, R72, PT ;  /* 0x000000480500720c */ /* 0x040fe20003f44070 */
[----:B------:R-:W-:Y:S02]  /*8630*/  @!P5 IMAD.MOV R71, RZ, RZ, -R71 ;  /* 0x000000ffff47d224 */ /* 0x000fe400078e0a47 */
[----:B------:R-:W-:-:S02]  /*8640*/  IMAD R75, R5, R8, R75 ;  /* 0x00000008054b7224 */ /* 0x000fc400078e024b */
[----:B------:R-:W-:-:S03]  /*8650*/  IMAD.HI.U32 R8, R4, R77, RZ ;  /* 0x0000004d04087227 */ /* 0x000fc600078e00ff */
[----:B------:R-:W-:Y:S01]  /*8660*/  ISETP.GT.U32.AND P5, PT, R5, R75, PT ;  /* 0x0000004b0500720c */ /* 0x000fe20003fa4070 */
[--C-:B------:R-:W-:Y:S02]  /*8670*/  @!P1 IMAD.IADD R74, R74, 0x1, -R5.reuse ;  /* 0x000000014a4a9824 */ /* 0x100fe400078e0a05 */
[--C-:B------:R-:W-:Y:S02]  /*8680*/  @!P3 IMAD.IADD R73, R73, 0x1, -R5.reuse ;  /* 0x000000014949b824 */ /* 0x100fe400078e0a05 */
[----:B------:R-:W-:Y:S01]  /*8690*/  @!P2 IMAD.IADD R72, R72, 0x1, -R5 ;  /* 0x000000014848a824 */ /* 0x000fe200078e0a05 */
[C---:B------:R-:W-:Y:S01]  /*86a0*/  ISETP.GT.U32.AND P1, PT, R5.reuse, R74, PT ;  /* 0x0000004a0500720c */ /* 0x040fe20003f24070 */
[----:B------:R-:W-:Y:S01]  /*86b0*/  IMAD.HI.U32 R76, R4, R79, RZ ;  /* 0x0000004f044c7227 */ /* 0x000fe200078e00ff */
[----:B------:R-:W-:Y:S02]  /*86c0*/  ISETP.GT.U32.AND P3, PT, R5, R73, PT ;  /* 0x000000490500720c */ /* 0x000fe40003f64070 */
[----:B------:R-:W-:Y:S01]  /*86d0*/  ISETP.GE.AND P2, PT, R9, RZ, PT ;  /* 0x000000ff0900720c */ /* 0x000fe20003f46270 */
[----:B------:R-:W-:-:S02]  /*86e0*/  IMAD.MOV R8, RZ, RZ, -R8 ;  /* 0x000000ffff087224 */ /* 0x000fc400078e0a08 */
[----:B------:R-:W-:Y:S01]  /*86f0*/  @!P0 IMAD.MOV R72, RZ, RZ, -R72 ;  /* 0x000000ffff488224 */ /* 0x000fe200078e0a48 */
[----:B------:R-:W-:Y:S01]  /*8700*/  ISETP.GE.AND P0, PT, R80, RZ, PT ;  /* 0x000000ff5000720c */ /* 0x000fe20003f06270 */
[----:B------:R-:W-:Y:S02]  /*8710*/  @!P5 IMAD.IADD R75, R75, 0x1, -R5 ;  /* 0x000000014b4bd824 */ /* 0x000fe400078e0a05 */
[----:B------:R-:W-:-:S03]  /*8720*/  IMAD.HI.U32 R9, R4, R78, RZ ;  /* 0x0000004e04097227 */ /* 0x000fc600078e00ff */
[C---:B------:R-:W-:Y:S01]  /*8730*/  ISETP.GT.U32.AND P5, PT, R5.reuse, R75, PT ;  /* 0x0000004b0500720c */ /* 0x040fe20003fa4070 */
[----:B------:R-:W-:Y:S02]  /*8740*/  IMAD.MOV R80, RZ, RZ, -R76 ;  /* 0x000000ffff507224 */ /* 0x000fe400078e0a4c */
[C---:B------:R-:W-:Y:S02]  /*8750*/  IMAD R76, R5.reuse, R8, R77 ;  /* 0x00000008054c7224 */ /* 0x040fe400078e024d */
[----:B------:R-:W-:Y:S02]  /*8760*/  IMAD.MOV R9, RZ, RZ, -R9 ;  /* 0x000000ffff097224 */ /* 0x000fe400078e0a09 */
[--C-:B------:R-:W-:Y:S01]  /*8770*/  @!P1 IMAD.IADD R74, R74, 0x1, -R5.reuse ;  /* 0x000000014a4a9824 */ /* 0x100fe200078e0a05 */
[----:B------:R-:W-:Y:S01]  /*8780*/  ISETP.GT.U32.AND P1, PT, R5, R76, PT ;  /* 0x0000004c0500720c */ /* 0x000fe20003f24070 */
[----:B------:R-:W-:Y:S01]  /*8790*/  @!P3 IMAD.IADD R73, R73, 0x1, -R5 ;  /* 0x000000014949b824 */ /* 0x000fe200078e0a05 */
[----:B------:R-:W-:Y:S01]  /*87a0*/  ISETP.GE.AND P3, PT, R81, RZ, PT ;  /* 0x000000ff5100720c */ /* 0x000fe20003f66270 */
[----:B------:R-:W-:Y:S01]  /*87b0*/  IMAD R77, R5, R9, R78 ;  /* 0x00000009054d7224 */ /* 0x000fe200078e024e */
[----:B------:R-:W-:Y:S01]  /*87c0*/  IABS R81, R84 ;  /* 0x0000005400517213 */ /* 0x000fe20000000000 */
[----:B------:R-:W-:-:S02]  /*87d0*/  @!P6 IMAD.MOV R73, RZ, RZ, -R73 ;  /* 0x000000ffff49e224 */ /* 0x000fc400078e0a49 */
[C---:B------:R-:W-:Y:S01]  /*87e0*/  IMAD R78, R5.reuse, R80, R79 ;  /* 0x00000050054e7224 */ /* 0x040fe200078e024f */
[----:B------:R-:W-:Y:S01]  /*87f0*/  ISETP.GT.U32.AND P6, PT, R5, R77, PT ;  /* 0x0000004d0500720c */ /* 0x000fe20003fc4070 */
[--C-:B------:R-:W-:Y:S02]  /*8800*/  @!P5 IMAD.IADD R75, R75, 0x1, -R5.reuse ;  /* 0x000000014b4bd824 */ /* 0x100fe400078e0a05 */
[----:B------:R-:W-:Y:S01]  /*8810*/  VIADD R8, R7, 0x15e ;  /* 0x0000015e07087836 */ /* 0x000fe20000000000 */
[C---:B------:R-:W-:Y:S01]  /*8820*/  ISETP.GT.U32.AND P5, PT, R5.reuse, R78, PT ;  /* 0x0000004e0500720c */ /* 0x040fe20003fa4070 */
[----:B------:R-:W-:Y:S02]  /*8830*/  @!P1 IMAD.IADD R76, R76, 0x1, -R5 ;  /* 0x000000014c4c9824 */ /* 0x000fe400078e0a05 */
[----:B------:R-:W-:Y:S01]  /*8840*/  @!P4 IMAD.MOV R74, RZ, RZ, -R74 ;  /* 0x000000ffff4ac224 */ /* 0x000fe200078e0a4a */
[----:B------:R-:W-:Y:S01]  /*8850*/  IABS R80, R8 ;  /* 0x0000000800507213 */ /* 0x000fe20000000000 */
[----:B------:R-:W-:Y:S01]  /*8860*/  IMAD.HI.U32 R9, R4, R81, RZ ;  /* 0x0000005104097227 */ /* 0x000fe200078e00ff */
[----:B------:R-:W-:-:S02]  /*8870*/  ISETP.GT.U32.AND P1, PT, R5, R76, PT ;  /* 0x0000004c0500720c */ /* 0x000fc40003f24070 */
[----:B------:R-:W-:Y:S01]  /*8880*/  ISETP.GE.AND P4, PT, R8, RZ, PT ;  /* 0x000000ff0800720c */ /* 0x000fe20003f86270 */
[----:B------:R-:W-:Y:S02]  /*8890*/  @!P6 IMAD.IADD R77, R77, 0x1, -R5 ;  /* 0x000000014d4de824 */ /* 0x000fe400078e0a05 */
[----:B------:R-:W-:-:S03]  /*88a0*/  IMAD.HI.U32 R8, R4, R80, RZ ;  /* 0x0000005004087227 */ /* 0x000fc600078e00ff */
[C---:B------:R-:W-:Y:S01]  /*88b0*/  ISETP.GT.U32.AND P6, PT, R5.reuse, R77, PT ;  /* 0x0000004d0500720c */ /* 0x040fe20003fc4070 */
[----:B------:R-:W-:Y:S02]  /*88c0*/  @!P5 IMAD.IADD R78, R78, 0x1, -R5 ;  /* 0x000000014e4ed824 */ /* 0x000fe400078e0a05 */
[----:B------:R-:W-:Y:S01]  /*88d0*/  @!P2 IMAD.MOV R75, RZ, RZ, -R75 ;  /* 0x000000ffff4ba224 */ /* 0x000fe200078e0a4b */
[----:B------:R-:W-:Y:S01]  /*88e0*/  ISETP.GE.AND P2, PT, R82, RZ, PT ;  /* 0x000000ff5200720c */ /* 0x000fe20003f46270 */
[----:B------:R-:W-:Y:S01]  /*88f0*/  IMAD.HI.U32 R79, R4, R83, RZ ;  /* 0x00000053044f7227 */ /* 0x000fe200078e00ff */
[----:B------:R-:W-:-:S03]  /*8900*/  ISETP.GT.U32.AND P5, PT, R5, R78, PT ;  /* 0x0000004e0500720c */ /* 0x000fc60003fa4070 */
[----:B------:R-:W-:Y:S02]  /*8910*/  IMAD.MOV R8, RZ, RZ, -R8 ;  /* 0x000000ffff087224 */ /* 0x000fe400078e0a08 */
[----:B------:R-:W-:Y:S02]  /*8920*/  IMAD.MOV R82, RZ, RZ, -R9 ;  /* 0x000000ffff527224 */ /* 0x000fe400078e0a09 */
[----:B------:R-:W-:Y:S01]  /*8930*/  @!P1 IMAD.IADD R76, R76, 0x1, -R5 ;  /* 0x000000014c4c9824 */ /* 0x000fe200078e0a05 */
[----:B------:R-:W-:Y:S01]  /*8940*/  ISETP.GE.AND P1, PT, R84, RZ, PT ;  /* 0x000000ff5400720c */ /* 0x000fe20003f26270 */
[----:B------:R-:W-:Y:S02]  /*8950*/  IMAD.MOV R84, RZ, RZ, -R79 ;  /* 0x000000ffff547224 */ /* 0x000fe400078e0a4f */
[C---:B------:R-:W-:Y:S01]  /*8960*/  IMAD R79, R5.reuse, R8, R80 ;  /* 0x00000008054f7224 */ /* 0x040fe200078e0250 */
[----:B------:R-:W-:Y:S01]  /*8970*/  LOP3.LUT R8, R6, 0x158, RZ, 0xfc, !PT ;  /* 0x0000015806087812 */ /* 0x000fe200078efcff */
[----:B------:R-:W-:-:S02]  /*8980*/  IMAD R80, R5, R82, R81 ;  /* 0x0000005205507224 */ /* 0x000fc400078e0251 */
        /* <DEDUP_REMOVED lines=12> */
[----:B------:R-:W-:Y:S01]  /*8a50*/  IMAD.HI.U32 R245, R4, R240, RZ ;  /* 0x000000f004f57227 */ /* 0x000fe200078e00ff */
[----:B------:R-:W-:-:S02]  /*8a60*/  ISETP.GE.AND P3, PT, R85, RZ, PT ;  /* 0x000000ff5500720c */ /* 0x000fc40003f66270 */
[----:B------:R-:W-:Y:S01]  /*8a70*/  IABS R85, R89 ;  /* 0x0000005900557213 */ /* 0x000fe20000000000 */
[--C-:B------:R-:W-:Y:S01]  /*8a80*/  @!P6 IMAD.IADD R79, R79, 0x1, -R5.reuse ;  /* 0x000000014f4fe824 */ /* 0x100fe200078e0a05 */
[----:B------:R-:W-:Y:S01]  /*8a90*/  ISETP.GE.AND P6, PT, R8, RZ, PT ;  /* 0x000000ff0800720c */ /* 0x000fe20003fc6270 */
[----:B------:R-:W-:Y:S02]  /*8aa0*/  @!P0 IMAD.IADD R80, R80, 0x1, -R5 ;  /* 0x0000000150508824 */ /* 0x000fe400078e0a05 */
[----:B------:R-:W-:Y:S01]  /*8ab0*/  IMAD.HI.U32 R8, R4, R82, RZ ;  /* 0x0000005204087227 */ /* 0x000fe200078e00ff */
[----:B------:R-:W-:-:S03]  /*8ac0*/  ISETP.GT.U32.AND P0, PT, R5, R79, PT ;  /* 0x0000004f0500720c */ /* 0x000fc60003f04070 */
[----:B------:R-:W-:Y:S01]  /*8ad0*/  @!P5 IMAD.IADD R81, R81, 0x1, -R5 ;  /* 0x000000015151d824 */ /* 0x000fe200078e0a05 */
[C---:B------:R-:W-:Y:S01]  /*8ae0*/  ISETP.GT.U32.AND P5, PT, R5.reuse, R80, PT ;  /* 0x000000500500720c */ /* 0x040fe20003fa4070 */
[----:B------:R-:W-:Y:S02]  /*8af0*/  IMAD.MOV R9, RZ, RZ, -R8 ;  /* 0x000000ffff097224 */ /* 0x000fe400078e0a08 */
[----:B------:R-:W-:Y:S01]  /*8b00*/  IMAD.HI.U32 R8, R4, R83, RZ ;  /* 0x0000005304087227 */ /* 0x000fe200078e00ff */
[----:B------:R-:W-:-:S03]  /*8b10*/  ISETP.GT.U32.AND P2, PT, R5, R81, PT ;  /* 0x000000510500720c */ /* 0x000fc60003f44070 */
[----:B------:R-:W-:Y:S02]  /*8b20*/  IMAD.MOV R8, RZ, RZ, -R8 ;  /* 0x000000ffff087224 */ /* 0x000fe400078e0a08 */
[C---:B------:R-:W-:Y:S02]  /*8b30*/  IMAD R82, R5.reuse, R9, R82 ;  /* 0x0000000905527224 */ /* 0x040fe400078e0252 */
[----:B------:R-:W-:Y:S02]  /*8b40*/  IMAD R83, R5, R8, R83 ;  /* 0x0000000805537224 */ /* 0x000fe400078e0253 */
[--C-:B------:R-:W-:Y:S02]  /*8b50*/  @!P5 IMAD.IADD R80, R80, 0x1, -R5.reuse ;  /* 0x000000015050d824 */ /* 0x100fe400078e0a05 */
[----:B------:R-:W-:Y:S01]  /*8b60*/  @!P0 IMAD.IADD R79, R79, 0x1, -R5 ;  /* 0x000000014f4f8824 */ /* 0x000fe200078e0a05 */
[C---:B------:R-:W-:Y:S01]  /*8b70*/  ISETP.GT.U32.AND P5, PT, R5.reuse, R83, PT ;  /* 0x000000530500720c */ /* 0x040fe20003fa4070 */
[----:B------:R-:W-:Y:S01]  /*8b80*/  IMAD.HI.U32 R8, R4, R84, RZ ;  /* 0x0000005404087227 */ /* 0x000fe200078e00ff */
[----:B------:R-:W-:-:S03]  /*8b90*/  ISETP.GT.U32.AND P0, PT, R5, R82, PT ;  /* 0x000000520500720c */ /* 0x000fc60003f04070 */
[----:B------:R-:W-:Y:S02]  /*8ba0*/  IMAD.MOV R8, RZ, RZ, -R8 ;  /* 0x000000ffff087224 */ /* 0x000fe400078e0a08 */
[----:B------:R-:W-:Y:S01]  /*8bb0*/  @!P2 IMAD.IADD R81, R81, 0x1, -R5 ;  /* 0x000000015151a824 */ /* 0x000fe200078e0a05 */
[----:B------:R-:W-:Y:S01]  /*8bc0*/  ISETP.GE.AND P2, PT, R86, RZ, PT ;  /* 0x000000ff5600720c */ /* 0x000fe20003f46270 */
[----:B------:R-:W-:Y:S02]  /*8bd0*/  IMAD R84, R5, R8, R84 ;  /* 0x0000000805547224 */ /* 0x000fe400078e0254 */
[----:B------:R-:W-:-:S04]  /*8be0*/  IMAD.HI.U32 R8, R4, R85, RZ ;  /* 0x0000005504087227 */ /* 0x000fc800078e00ff */
[--C-:B------:R-:W-:Y:S02]  /*8bf0*/  @!P5 IMAD.IADD R83, R83, 0x1, -R5.reuse ;  /* 0x000000015353d824 */ /* 0x100fe400078e0a05 */
[----:B------:R-:W-:Y:S01]  /*8c00*/  @!P0 IMAD.IADD R82, R82, 0x1, -R5 ;  /* 0x0000000152528824 */ /* 0x000fe200078e0a05 */
[----:B------:R-:W-:Y:S01]  /*8c10*/  ISETP.GE.AND P0, PT, R88, RZ, PT ;  /* 0x000000ff5800720c */ /* 0x000fe20003f06270 */
[----:B------:R-:W-:Y:S01]  /*8c20*/  @!P4 IMAD.MOV R79, RZ, RZ, -R79 ;  /* 0x000000ffff4fc224 */ /* 0x000fe200078e0a4f */
[C---:B------:R-:W-:Y:S01]  /*8c30*/  ISETP.GT.U32.AND P5, PT, R5.reuse, R83, PT ;  /* 0x000000530500720c */ /* 0x040fe20003fa4070 */
[----:B------:R-:W-:Y:S01]  /*8c40*/  IMAD.MOV R86, RZ, RZ, -R8 ;  /* 0x000000ffff567224 */ /* 0x000fe200078e0a08 */
[C---:B------:R-:W-:Y:S01]  /*8c50*/  ISETP.GT.U32.AND P4, PT, R5.reuse, R82, PT ;  /* 0x000000520500720c */ /* 0x040fe20003f84070 */
[----:B------:R-:W-:Y:S01]  /*8c60*/  @!P1 IMAD.MOV R80, RZ, RZ, -R80 ;  /* 0x000000ffff509224 */ /* 0x000fe200078e0a50 */
[C---:B------:R-:W-:Y:S01]  /*8c70*/  ISETP.GT.U32.AND P1, PT, R5.reuse, R84, PT ;  /* 0x000000540500720c */ /* 0x040fe20003f24070 */
[----:B------:R-:W-:-:S02]  /*8c80*/  IMAD R85, R5, R86, R85 ;  /* 0x0000005605557224 */ /* 0x000fc400078e0255 */
[----:B------:R-:W-:-:S04]  /*8c90*/  IMAD.HI.U32 R9, R4, R87, RZ ;  /* 0x0000005704097227 */ /* 0x000fc800078e00ff */
[----:B------:R-:W-:Y:S01]  /*8ca0*/  IMAD.MOV R88, RZ, RZ, -R9 ;  /* 0x000000ffff587224 */ /* 0x000fe200078e0a09 */
[----:B------:R-:W-:Y:S01]  /*8cb0*/  LOP3.LUT R9, R6, 0x14c, RZ, 0xfc, !PT ;  /* 0x0000014c06097812 */ /* 0x000fe200078efcff */
[----:B------:R-:W-:Y:S01]  /*8cc0*/  @!P5 IMAD.IADD R83, R83, 0x1, -R5 ;  /* 0x000000015353d824 */ /* 0x000fe200078e0a05 */
[C---:B------:R-:W-:Y:S01]  /*8cd0*/  ISETP.GT.U32.AND P5, PT, R5.reuse, R85, PT ;  /* 0x000000550500720c */ /* 0x040fe20003fa4070 */
[----:B------:R-:W-:Y:S02]  /*8ce0*/  IMAD R86, R5, R88, R87 ;  /* 0x0000005805567224 */ /* 0x000fe400078e0257 */
[--C-:B------:R-:W-:Y:S02]  /*8cf0*/  @!P4 IMAD.IADD R82, R82, 0x1, -R5.reuse ;  /* 0x000000015252c824 */ /* 0x100fe400078e0a05 */
[----:B------:R-:W-:Y:S02]  /*8d00*/  VIADD R8, R7, 0x14e ;  /* 0x0000014e07087836 */ /* 0x000fe40000000000 */
[----:B------:R-:W-:-:S02]  /*8d10*/  @!P1 IMAD.IADD R84, R84, 0x1, -R5 ;  /* 0x0000000154549824 */ /* 0x000fc400078e0a05 */
[----:B------:R-:W-:Y:S01]  /*8d20*/  @!P6 IMAD.MOV R82, RZ, RZ, -R82 ;  /* 0x000000ffff52e224 */ /* 0x000fe200078e0a52 */
[----:B------:R-:W-:Y:S01]  /*8d30*/  ISETP.GT.U32.AND P6, PT, R5, R86, PT ;  /* 0x000000560500720c */ /* 0x000fe20003fc4070 */
[----:B------:R-:W-:Y:S01]  /*8d40*/  @!P3 IMAD.MOV R81, RZ, RZ, -R81 ;  /* 0x000000ffff51b224 */ /* 0x000fe200078e0a51 */
[----:B------:R-:W-:Y:S01]  /*8d50*/  IABS R87, R8 ;  /* 0x0000000800577213 */ /* 0x000fe20000000000 */
[----:B------:R-:W-:Y:S01]  /*8d60*/  @!P5 IMAD.IADD R85, R85, 0x1, -R5 ;  /* 0x000000015555d824 */ /* 0x000fe200078e0a05 */
[----:B------:R-:W-:Y:S01]  /*8d70*/  ISETP.GT.U32.AND P1, PT, R5, R84, PT ;  /* 0x000000540500720c */ /* 0x000fe20003f24070 */
[----:B------:R-:W-:Y:S01]  /*8d80*/  @!P2 IMAD.MOV R83, RZ, RZ, -R83 ;  /* 0x000000ffff53a224 */ /* 0x000fe200078e0a53 */
[----:B------:R-:W-:Y:S01]  /*8d90*/  ISETP.GE.AND P3, PT, R89, RZ, PT ;  /* 0x000000ff5900720c */ /* 0x000fe20003f66270 */
[----:B------:R-:W-:Y:S01]  /*8da0*/  IMAD.HI.U32 R244, R4, R242, RZ ;  /* 0x000000f204f47227 */ /* 0x000fe200078e00ff */
[----:B------:R-:W-:Y:S02]  /*8db0*/  ISETP.GE.AND P4, PT, R8, RZ, PT ;  /* 0x000000ff0800720c */ /* 0x000fe40003f86270 */
[----:B------:R-:W-:Y:S01]  /*8dc0*/  IABS R89, R9 ;  /* 0x0000000900597213 */ /* 0x000fe20000000000 */
[----:B------:R-:W-:Y:S01]  /*8dd0*/  IMAD.HI.U32 R8, R4, R87, RZ ;  /* 0x0000005704087227 */ /* 0x000fe200078e00ff */
[----:B------:R-:W-:-:S02]  /*8de0*/  ISETP.GT.U32.AND P2, PT, R5, R85, PT ;  /* 0x000000550500720c */ /* 0x000fc40003f44070 */
[----:B------:R-:W-:Y:S01]  /*8df0*/  ISETP.GE.AND P5, PT, R91, RZ, PT ;  /* 0x000000ff5b00720c */ /* 0x000fe20003fa6270 */
[----:B------:R-:W-:Y:S01]  /*8e00*/  IMAD.MOV R88, RZ, RZ, -R8 ;  /* 0x000000ffff587224 */ /* 0x000fe200078e0a08 */
[----:B------:R-:W-:Y:S01]  /*8e10*/  IABS R91, R95 ;  /* 0x0000005f005b7213 */ /* 0x000fe20000000000 */
[----:B------:R-:W-:Y:S02]  /*8e20*/  @!P6 IMAD.IADD R86, R86, 0x1, -R5 ;  /* 0x000000015656e824 */ /* 0x000fe400078e0a05 */
[----:B------:R-:W-:-:S03]  /*8e30*/  IMAD.HI.U32 R8, R4, R89, RZ ;  /* 0x0000005904087227 */ /* 0x000fc600078e00ff */
[----:B------:R-:W-:Y:S01]  /*8e40*/  ISETP.GT.U32.AND P6, PT, R5, R86, PT ;  /* 0x000000560500720c */ /* 0x000fe20003fc4070 */
[----:B------:R-:W-:Y:S01]  /*8e50*/  @!P1 IMAD.IADD R84, R84, 0x1, -R5 ;  /* 0x0000000154549824 */ /* 0x000fe200078e0a05 */
[----:B------:R-:W-:Y:S01]  /*8e60*/  ISETP.GE.AND P1, PT, R9, RZ, PT ;  /* 0x000000ff0900720c */ /* 0x000fe20003f26270 */
[----:B------:R-:W-:Y:S02]  /*8e70*/  IMAD R87, R5, R88, R87 ;  /* 0x0000005805577224 */ /* 0x000fe400078e0257 */
[----:B------:R-:W-:Y:S02]  /*8e80*/  IMAD.MOV R8, RZ, RZ, -R8 ;  /* 0x000000ffff087224 */ /* 0x000fe400078e0a08 */
[----:B------:R-:W-:-:S04]  /*8e90*/  IMAD.HI.U32 R9, R4, R90, RZ ;  /* 0x0000005a04097227 */ /* 0x000fc800078e00ff */
[----:B------:R-:W-:Y:S01]  /*8ea0*/  @!P2 IMAD.IADD R85, R85, 0x1, -R5 ;  /* 0x000000015555a824 */ /* 0x000fe200078e0a05 */
[----:B------:R-:W-:Y:S01]  /*8eb0*/  ISETP.GE.AND P2, PT, R92, RZ, PT ;  /* 0x000000ff5c00720c */ /* 0x000fe20003f46270 */
[----:B------:R-:W-:Y:S01]  /*8ec0*/  @!P0 IMAD.MOV R84, RZ, RZ, -R84 ;  /* 0x000000ffff548224 */ /* 0x000fe200078e0a54 */
[C---:B------:R-:W-:Y:S01]  /*8ed0*/  ISETP.GT.U32.AND P0, PT, R5.reuse, R87, PT ;  /* 0x000000570500720c */ /* 0x040fe20003f04070 */
[C---:B------:R-:W-:Y:S01]  /*8ee0*/  IMAD R88, R5.reuse, R8, R89 ;  /* 0x0000000805587224 */ /* 0x040fe200078e0259 */
[----:B------:R-:W-:Y:S01]  /*8ef0*/  LOP3.LUT R8, R6, 0x148, RZ, 0xfc, !PT ;  /* 0x0000014806087812 */ /* 0x000fe200078efcff */
[----:B------:R-:W-:Y:S02]  /*8f00*/  IMAD.MOV R9, RZ, RZ, -R9 ;  /* 0x000000ffff097224 */ /* 0x000fe400078e0a09 */
[----:B------:R-:W-:Y:S01]  /*8f10*/  @!P3 IMAD.MOV R85, RZ, RZ, -R85 ;  /* 0x000000ffff55b224 */ /* 0x000fe200078e0a55 */
[C---:B------:R-:W-:Y:S01]  /*8f20*/  ISETP.GT.U32.AND P3, PT, R5.reuse, R88, PT ;  /* 0x000000580500720c */ /* 0x040fe20003f64070 */
[----:B------:R-:W-:Y:S01]  /*8f30*/  IMAD R89, R5, R9, R90 ;  /* 0x0000000905597224 */ /* 0x000fe200078e025a */
[----:B------:R-:W-:Y:S01]  /*8f40*/  IABS R90, R8 ;  /* 0x00000008005a7213 */ /* 0x000fe20000000000 */
[----:B------:R-:W-:-:S03]  /*8f50*/  @!P6 IMAD.IADD R86, R86, 0x1, -R5 ;  /* 0x000000015656e824 */ /* 0x000fc600078e0a05 */
[----:B------:R-:W-:Y:S01]  /*8f60*/  ISETP.GT.U32.AND P6, PT, R5, R89, PT ;  /* 0x000000590500720c */ /* 0x000fe20003fc4070 */
[----:B------:R-:W-:Y:S01]  /*8f70*/  @!P0 IMAD.IADD R87, R87, 0x1, -R5 ;  /* 0x0000000157578824 */ /* 0x000fe200078e0a05 */
[----:B------:R-:W-:Y:S01]  /*8f80*/  ISETP.GE.AND P0, PT, R8, RZ, PT ;  /* 0x000000ff0800720c */ /* 0x000fe20003f06270 */
[----:B------:R-:W-:-:S04]  /*8f90*/  IMAD.HI.U32 R8, R4, R90, RZ ;  /* 0x0000005a04087227 */ /* 0x000fc800078e00ff */
[--C-:B------:R-:W-:Y:S01]  /*8fa0*/  @!P3 IMAD.IADD R88, R88, 0x1, -R5.reuse ;  /* 0x000000015858b824 */ /* 0x100fe200078e0a05 */
[C---:B------:R-:W-:Y:S01]  /*8fb0*/  ISETP.GT.U32.AND P3, PT, R5.reuse, R87, PT ;  /* 0x000000570500720c */ /* 0x040fe20003f64070 */
[----:B------:R-:W-:Y:S02]  /*8fc0*/  IMAD.MOV R9, RZ, RZ, -R8 ;  /* 0x000000ffff097224 */ /* 0x000fe400078e0a08 */
[----:B------:R-:W-:Y:S01]  /*8fd0*/  @!P5 IMAD.MOV R86, RZ, RZ, -R86 ;  /* 0x000000ffff56d224 */ /* 0x000fe200078e0a56 */
[----:B------:R-:W-:Y:S01]  /*8fe0*/  ISETP.GT.U32.AND P5, PT, R5, R88, PT ;  /* 0x000000580500720c */ /* 0x000fe20003fa4070 */
[----:B------:R-:W-:Y:S02]  /*8ff0*/  @!P6 IMAD.IADD R89, R89, 0x1, -R5 ;  /* 0x000000015959e824 */ /* 0x000fe400078e0a05 */
[----:B------:R-:W-:-:S03]  /*9000*/  IMAD.HI.U32 R8, R4, R91, RZ ;  /* 0x0000005b04087227 */ /* 0x000fc600078e00ff */
[C---:B------:R-:W-:Y:S01]  /*9010*/  ISETP.GT.U32.AND P6, PT, R5.reuse, R89, PT ;  /* 0x000000590500720c */ /* 0x040fe20003fc4070 */
[----:B------:R-:W-:Y:S02]  /*9020*/  IMAD R90, R5, R9, R90 ;  /* 0x00000009055a7224 */ /* 0x000fe400078e025a */
[----:B------:R-:W-:Y:S02]  /*9030*/  IMAD.MOV R92, RZ, RZ, -R8 ;  /* 0x000000ffff5c7224 */ /* 0x000fe400078e0a08 */
[----:B------:R-:W-:-:S04]  /*9040*/  IMAD.HI.U32 R8, R4, R93, RZ ;  /* 0x0000005d04087227 */ /* 0x000fc800078e00ff */
[----:B------:R-:W-:Y:S01]  /*9050*/  @!P3 IMAD.IADD R87, R87, 0x1, -R5 ;  /* 0x000000015757b824 */ /* 0x000fe200078e0a05 */
[----:B------:R-:W-:Y:S01]  /*9060*/  ISETP.GT.U32.AND P3, PT, R5, R90, PT ;  /* 0x0000005a0500720c */ /* 0x000fe20003f64070 */
[----:B------:R-:W-:-:S04]  /*9070*/  IMAD.HI.U32 R9, R4, R94, RZ ;  /* 0x0000005e04097227 */ /* 0x000fc800078e00ff */
[----:B------:R-:W-:Y:S02]  /*9080*/  IMAD.MOV R8, RZ, RZ, -R8 ;  /* 0x000000ffff087224 */ /* 0x000fe400078e0a08 */
[----:B------:R-:W-:Y:S02]  /*9090*/  IMAD R91, R5, R92, R91 ;  /* 0x0000005c055b7224 */ /* 0x000fe400078e025b */
[----:B------:R-:W-:Y:S01]  /*90a0*/  @!P5 IMAD.IADD R88, R88, 0x1, -R5 ;  /* 0x000000015858d824 */ /* 0x000fe200078e0a05 */
[----:B------:R-:W-:Y:S01]  /*90b0*/  ISETP.GE.AND P5, PT, R95, RZ, PT ;  /* 0x000000ff5f00720c */ /* 0x000fe20003fa6270 */
[----:B------:R-:W-:Y:S02]  /*90c0*/  IMAD.MOV R9, RZ, RZ, -R9 ;  /* 0x000000ffff097224 */ /* 0x000fe400078e0a09 */
[----:B------:R-:W-:Y:S02]  /*90d0*/  IMAD R92, R5, R8, R93 ;  /* 0x00000008055c7224 */ /* 0x000fe400078e025d */
[--C-:B------:R-:W-:Y:S01]  /*90e0*/  @!P6 IMAD.IADD R89, R89, 0x1, -R5.reuse ;  /* 0x000000015959e824 */ /* 0x100fe200078e0a05 */
[C---:B------:R-:W-:Y:S01]  /*90f0*/  ISETP.GT.U32.AND P6, PT, R5.reuse, R91, PT ;  /* 0x0000005b0500720c */ /* 0x040fe20003fc4070 */
[C---:B------:R-:W-:Y:S01]  /*9100*/  IMAD R93, R5.reuse, R9, R94 ;  /* 0x00000009055d7224 */ /* 0x040fe200078e025e */
[----:B------:R-:W-:Y:S01]  /*9110*/  IABS R94, R99 ;  /* 0x00000063005e7213 */ /* 0x000fe20000000000 */
[----:B------:R-:W-:Y:S01]  /*9120*/  @!P1 IMAD.MOV R88, RZ, RZ, -R88 ;  /* 0x000000ffff589224 */ /* 0x000fe200078e0a58 */
[----:B------:R-:W-:Y:S01]  /*9130*/  ISETP.GT.U32.AND P1, PT, R5, R92, PT ;  /* 0x0000005c0500720c */ /* 0x000fe20003f24070 */
[----:B------:R-:W-:-:S02]  /*9140*/  @!P3 IMAD.IADD R90, R90, 0x1, -R5 ;  /* 0x000000015a5ab824 */ /* 0x000fc400078e0a05 */
[----:B------:R-:W-:Y:S01]  /*9150*/  @!P2 IMAD.MOV R89, RZ, RZ, -R89 ;  /* 0x000000ffff59a224 */ /* 0x000fe200078e0a59 */
[----:B------:R-:W-:Y:S01]  /*9160*/  ISETP.GT.U32.AND P2, PT, R5, R93, PT ;  /* 0x0000005d0500720c */ /* 0x000fe20003f44070 */
[----:B------:R-:W-:Y:S02]  /*9170*/  VIADD R8, R7, 0x13e ;  /* 0x0000013e07087836 */ /* 0x000fe40000000000 */
[----:B------:R-:W-:Y:S01]  /*9180*/  @!P4 IMAD.MOV R87, RZ, RZ, -R87 ;  /* 0x000000ffff57c224 */ /* 0x000fe200078e0a57 */
[----:B------:R-:W-:Y:S01]  /*9190*/  ISETP.GT.U32.AND P4, PT, R5, R90, PT ;  /* 0x0000005a0500720c */ /* 0x000fe20003f84070 */
[----:B------:R-:W-:Y:S01]  /*91a0*/  @!P6 IMAD.IADD R91, R91, 0x1, -R5 ;  /* 0x000000015b5be824 */ /* 0x000fe200078e0a05 */
[----:B------:R-:W-:Y:S01]  /*91b0*/  ISETP.GE.AND P3, PT, R8, RZ, PT ;  /* 0x000000ff0800720c */ /* 0x000fe20003f66270 */
[C---:B------:R-:W-:Y:S01]  /*91c0*/  IMAD.HI.U32 R9, R4.reuse, R96, RZ ;  /* 0x0000006004097227 */ /* 0x040fe200078e00ff */
[----:B------:R-:W-:Y:S02]  /*91d0*/  IABS R95, R8 ;  /* 0x00000008005f7213 */ /* 0x000fe40000000000 */
[----:B------:R-:W-:Y:S01]  /*91e0*/  ISETP.GT.U32.AND P6, PT, R5, R91, PT ;  /* 0x0000005b0500720c */ /* 0x000fe20003fc4070 */
[----:B------:R-:W-:-:S04]  /*91f0*/  IMAD.HI.U32 R8, R4, R94, RZ ;  /* 0x0000005e04087227 */ /* 0x000fc800078e00ff */
[--C-:B------:R-:W-:Y:S01]  /*9200*/  @!P1 IMAD.IADD R92, R92, 0x1, -R5.reuse ;  /* 0x000000015c5c9824 */ /* 0x100fe200078e0a05 */
[----:B------:R-:W-:Y:S01]  /*9210*/  ISETP.GE.AND P1, PT, R98, RZ, PT ;  /* 0x000000ff6200720c */ /* 0x000fe20003f26270 */
[----:B------:R-:W-:Y:S01]  /*9220*/  IMAD.MOV R8, RZ, RZ, -R8 ;  /* 0x000000ffff087224 */ /* 0x000fe200078e0a08 */
[----:B------:R-:W-:Y:S01]  /*9230*/  IABS R98, R102 ;  /* 0x0000006600627213 */ /* 0x000fe20000000000 */
[----:B------:R-:W-:Y:S01]  /*9240*/  @!P2 IMAD.IADD R93, R93, 0x1, -R5 ;  /* 0x000000015d5da824 */ /* 0x000fe200078e0a05 */
[C---:B------:R-:W-:Y:S01]  /*9250*/  ISETP.GT.U32.AND P2, PT, R5.reuse, R92, PT ;  /* 0x0000005c0500720c */ /* 0x040fe20003f44070 */
[----:B------:R-:W-:Y:S02]  /*9260*/  IMAD R94, R5, R8, R94 ;  /* 0x00000008055e7224 */ /* 0x000fe400078e025e */
[----:B------:R-:W-:-:S04]  /*9270*/  IMAD.HI.U32 R8, R4, R95, RZ ;  /* 0x0000005f04087227 */ /* 0x000fc800078e00ff */
[----:B------:R-:W-:Y:S01]  /*9280*/  @!P4 IMAD.IADD R90, R90, 0x1, -R5 ;  /* 0x000000015a5ac824 */ /* 0x000fe200078e0a05 */
[----:B------:R-:W-:Y:S01]  /*9290*/  ISETP.GE.AND P4, PT, R97, RZ, PT ;  /* 0x000000ff6100720c */ /* 0x000fe20003f86270 */
[----:B------:R-:W-:Y:S01]  /*92a0*/  IMAD.MOV R8, RZ, RZ, -R8 ;  /* 0x000000ffff087224 */ /* 0x000fe200078e0a08 */
[----:B------:R-:W-:Y:S01]  /*92b0*/  IABS R97, R101 ;  /* 0x0000006500617213 */ /* 0x000fe20000000000 */
[----:B------:R-:W-:Y:S02]  /*92c0*/  IMAD.MOV R9, RZ, RZ, -R9 ;  /* 0x000000ffff097224 */ /* 0x000fe400078e0a09 */
[----:B------:R-:W-:Y:S02]  /*92d0*/  IMAD R95, R5, R8, R95 ;  /* 0x00000008055f7224 */ /* 0x000fe400078e025f */
[----:B------:R-:W-:Y:S01]  /*92e0*/  @!P6 IMAD.IADD R91, R91, 0x1, -R5 ;  /* 0x000000015b5be824 */ /* 0x000fe200078e0a05 */
[C---:B------:R-:W-:Y:S01]  /*92f0*/  ISETP.GT.U32.AND P6, PT, R5.reuse, R94, PT ;  /* 0x0000005e0500720c */ /* 0x040fe20003fc4070 */
[----:B------:R-:W-:-:S02]  /*9300*/  IMAD R96, R5, R9, R96 ;  /* 0x0000000905607224 */ /* 0x000fc400078e0260 */
[----:B------:R-:W-:Y:S01]  /*9310*/  @!P2 IMAD.IADD R92, R92, 0x1, -R5 ;  /* 0x000000015c5ca824 */ /* 0x000fe200078e0a05 */
[----:B------:R-:W-:Y:S01]  /*9320*/  ISETP.GT.U32.AND P2, PT, R5, R95, PT ;  /* 0x0000005f0500720c */ /* 0x000fe20003f44070 */
[----:B------:R-:W-:-:S04]  /*9330*/  IMAD.HI.U32 R9, R4, R98, RZ ;  /* 0x0000006204097227 */ /* 0x000fc800078e00ff */
[----:B------:R-:W-:Y:S01]  /*9340*/  @!P4 IMAD.MOV R92, RZ, RZ, -R92 ;  /* 0x000000ffff5cc224 */ /* 0x000fe200078e0a5c */
[C---:B------:R-:W-:Y:S01]  /*9350*/  ISETP.GT.U32.AND P4, PT, R5.reuse, R96, PT ;  /* 0x000000600500720c */ /* 0x040fe20003f84070 */
[----:B------:R-:W-:Y:S02]  /*9360*/  IMAD.MOV R9, RZ, RZ, -R9 ;  /* 0x000000ffff097224 */ /* 0x000fe400078e0a09 */
[--C-:B------:R-:W-:Y:S02]  /*9370*/  @!P6 IMAD.IADD R94, R94, 0x1, -R5.reuse ;  /* 0x000000015e5ee824 */ /* 0x100fe400078e0a05 */
[----:B------:R-:W-:Y:S01]  /*9380*/  @!P0 IMAD.MOV R90, RZ, RZ, -R90 ;  /* 0x000000ffff5a8224 */ /* 0x000fe200078e0a5a */
[----:B------:R-:W-:Y:S01]  /*9390*/  ISETP.GT.U32.AND P0, PT, R5, R93, PT ;  /* 0x0000005d0500720c */ /* 0x000fe20003f04070 */
[----:B------:R-:W-:Y:S01]  /*93a0*/  @!P2 IMAD.IADD R95, R95, 0x1, -R5 ;  /* 0x000000015f5fa824 */ /* 0x000fe200078e0a05 */
[----:B------:R-:W-:Y:S01]  /*93b0*/  ISETP.GT.U32.AND P6, PT, R5, R94, PT ;  /* 0x0000005e0500720c */ /* 0x000fe20003fc4070 */
[----:B------:R-:W-:Y:S01]  /*93c0*/  @!P5 IMAD.MOV R91, RZ, RZ, -R91 ;  /* 0x000000ffff5bd224 */ /* 0x000fe200078e0a5b */
[----:B------:R-:W-:Y:S01]  /*93d0*/  ISETP.GE.AND P5, PT, R99, RZ, PT ;  /* 0x000000ff6300720c */ /* 0x000fe20003fa6270 */
[----:B------:R-:W-:Y:S01]  /*93e0*/  IMAD.HI.U32 R8, R4, R97, RZ ;  /* 0x0000006104087227 */ /* 0x000fe200078e00ff */
[----:B------:R-:W-:-:S02]  /*93f0*/  ISETP.GE.AND P2, PT, R102, RZ, PT ;  /* 0x000000ff6600720c */ /* 0x000fc40003f46270 */
[----:B------:R-:W-:Y:S01]  /*9400*/  IABS R102, R105 ;  /* 0x0000006900667213 */ /* 0x000fe20000000000 */
[--C-:B------:R-:W-:Y:S01]  /*9410*/  @!P4 IMAD.IADD R96, R96, 0x1, -R5.reuse ;  /* 0x000000016060c824 */ /* 0x100fe200078e0a05 */
[C---:B------:R-:W-:Y:S01]  /*9420*/  ISETP.GT.U32.AND P4, PT, R5.reuse, R95, PT ;  /* 0x0000005f0500720c */ /* 0x040fe20003f84070 */
[C---:B------:R-:W-:Y:S01]  /*9430*/  IMAD R98, R5.reuse, R9, R98 ;  /* 0x0000000905627224 */ /* 0x040fe200078e0262 */
[----:B------:R-:W-:Y:S01]  /*9440*/  LOP3.LUT R9, R6, 0x136, RZ, 0xfc, !PT ;  /* 0x0000013606097812 */ /* 0x000fe200078efcff */
[----:B------:R-:W-:Y:S02]  /*9450*/  IMAD.MOV R8, RZ, RZ, -R8 ;  /* 0x000000ffff087224 */ /* 0x000fe400078e0a08 */
[----:B------:R-:W-:Y:S01]  /*9460*/  @!P6 IMAD.IADD R94, R94, 0x1, -R5 ;  /* 0x000000015e5ee824 */ /* 0x000fe200078e0a05 */
[----:B------:R-:W-:Y:S01]  /*9470*/  IABS R99, R9 ;  /* 0x0000000900637213 */ /* 0x000fe20000000000 */
[----:B------:R-:W-:Y:S01]  /*9480*/  IMAD R97, R5, R8, R97 ;  /* 0x0000000805617224 */ /* 0x000fe200078e0261 */
[----:B------:R-:W-:Y:S01]  /*9490*/  ISETP.GE.AND P6, PT, R101, RZ, PT ;  /* 0x000000ff6500720c */ /* 0x000fe20003fc6270 */
[----:B------:R-:W-:Y:S01]  /*94a0*/  @!P0 IMAD.IADD R93, R93, 0x1, -R5 ;  /* 0x000000015d5d8824 */ /* 0x000fe200078e0a05 */
[----:B------:R-:W-:Y:S01]  /*94b0*/  ISETP.GE.AND P0, PT, R100, RZ, PT ;  /* 0x000000ff6400720c */ /* 0x000fe20003f06270 */
[----:B------:R-:W-:Y:S01]  /*94c0*/  IMAD.HI.U32 R8, R4, R99, RZ ;  /* 0x0000006304087227 */ /* 0x000fe200078e00ff */
[----:B------:R-:W-:-:S03]  /*94d0*/  IABS R101, R104 ;  /* 0x0000006800657213 */ /* 0x000fc60000000000 */
[----:B------:R-:W-:Y:S01]  /*94e0*/  @!P4 IMAD.IADD R95, R95, 0x1, -R5 ;  /* 0x000000015f5fc824 */ /* 0x000fe200078e0a05 */
[C---:B------:R-:W-:Y:S01]  /*94f0*/  ISETP.GT.U32.AND P4, PT, R5.reuse, R98, PT ;  /* 0x000000620500720c */ /* 0x040fe20003f84070 */
[----:B------:R-:W-:Y:S01]  /*9500*/  @!P5 IMAD.MOV R94, RZ, RZ, -R94 ;  /* 0x000000ffff5ed224 */ /* 0x000fe200078e0a5e */
[C---:B------:R-:W-:Y:S01]  /*9510*/  ISETP.GT.U32.AND P5, PT, R5.reuse, R97, PT ;  /* 0x000000610500720c */ /* 0x040fe20003fa4070 */
[----:B------:R-:W-:Y:S02]  /*9520*/  IMAD.MOV R8, RZ, RZ, -R8 ;  /* 0x000000ffff087224 */ /* 0x000fe400078e0a08 */
[----:B------:R-:W-:Y:S01]  /*9530*/  @!P1 IMAD.MOV R93, RZ, RZ, -R93 ;  /* 0x000000ffff5d9224 */ /* 0x000fe200078e0a5d */
[C---:B------:R-:W-:Y:S01]  /*9540*/  ISETP.GT.U32.AND P1, PT, R5.reuse, R96, PT ;  /* 0x000000600500720c */ /* 0x040fe20003f24070 */
[----:B------:R-:W-:Y:S02]  /*9550*/  IMAD R99, R5, R8, R99 ;  /* 0x0000000805637224 */ /* 0x000fe400078e0263 */
[----:B------:R-:W-:-:S02]  /*9560*/  @!P3 IMAD.MOV R95, RZ, RZ, -R95 ;  /* 0x000000ffff5fb224 */ /* 0x000fc400078e0a5f */
[----:B------:R-:W-:Y:S01]  /*9570*/  IMAD.HI.U32 R8, R4, R101, RZ ;  /* 0x0000006504087227 */ /* 0x000fe200078e00ff */
[----:B------:R-:W-:-:S03]  /*9580*/  ISETP.GT.U32.AND P3, PT, R5, R99, PT ;  /* 0x000000630500720c */ /* 0x000fc60003f64070 */
        /* <DEDUP_REMOVED lines=10> */
[----:B------:R-:W-:-:S04]  /*9630*/  IMAD.HI.U32 R9, R4, R102, RZ ;  /* 0x0000006604097227 */ /* 0x000fc800078e00ff */
[----:B------:R-:W-:Y:S02]  /*9640*/  IMAD.MOV R104, RZ, RZ, -R100 ;  /* 0x000000ffff687224 */ /* 0x000fe400078e0a64 */
[----:B------:R-:W-:Y:S02]  /*9650*/  @!P3 IMAD.IADD R99, R99, 0x1, -R5 ;  /* 0x000000016363b824 */ /* 0x000fe400078e0a05 */
[C---:B------:R-:W-:Y:S02]  /*9660*/  IMAD R100, R5.reuse, R8, R101 ;  /* 0x0000000805647224 */ /* 0x040fe400078e0265 */
[----:B------:R-:W-:Y:S01]  /*9670*/  IMAD.MOV R9, RZ, RZ, -R9 ;  /* 0x000000ffff097224 */ /* 0x000fe200078e0a09 */
[C---:B------:R-:W-:Y:S01]  /*9680*/  ISETP.GT.U32.AND P3, PT, R5.reuse, R99, PT ;  /* 0x000000630500720c */ /* 0x040fe20003f64070 */
        /* <DEDUP_REMOVED lines=9> */
[----:B------:R-:W-:Y:S02]  /*9720*/  VIADD R8, R7, 0x12e ;  /* 0x0000012e07087836 */ /* 0x000fe40000000000 */
[--C-:B------:R-:W-:Y:S01]  /*9730*/  @!P3 IMAD.IADD R99, R99, 0x1, -R5.reuse ;  /* 0x000000016363b824 */ /* 0x100fe200078e0a05 */
[C---:B------:R-:W-:Y:S01]  /*9740*/  ISETP.GT.U32.AND P3, PT, R5.reuse, R102, PT ;  /* 0x000000660500720c */ /* 0x040fe20003f64070 */
[----:B------:R-:W-:Y:S01]  /*9750*/  @!P4 IMAD.IADD R100, R100, 0x1, -R5 ;  /* 0x000000016464c824 */ /* 0x000fe200078e0a05 */
[----:B------:R-:W-:Y:S01]  /*9760*/  IABS R104, R8 ;  /* 0x0000000800687213 */ /* 0x000fe20000000000 */
[----:B------:R-:W-:Y:S01]  /*9770*/  @!P2 IMAD.MOV R98, RZ, RZ, -R98 ;  /* 0x000000ffff62a224 */ /* 0x000fe200078e0a62 */
[----:B------:R-:W-:Y:S01]  /*9780*/  ISETP.GE.AND P2, PT, R8, RZ, PT ;  /* 0x000000ff0800720c */ /* 0x000fe20003f46270 */
[----:B------:R-:W-:Y:S01]  /*9790*/  IMAD.HI.U32 R9, R4, R105, RZ ;  /* 0x0000006904097227 */ /* 0x000fe200078e00ff */
[----:B------:R-:W-:-:S03]  /*97a0*/  ISETP.GT.U32.AND P4, PT, R5, R100, PT ;  /* 0x000000640500720c */ /* 0x000fc60003f84070 */
[----:B------:R-:W-:Y:S02]  /*97b0*/  @!P6 IMAD.IADD R101, R101, 0x1, -R5 ;  /* 0x000000016565e824 */ /* 0x000fe400078e0a05 */
[----:B------:R-:W-:-:S03]  /*97c0*/  IMAD.HI.U32 R8, R4, R104, RZ ;  /* 0x0000006804087227 */ /* 0x000fc600078e00ff */
[----:B------:R-:W-:Y:S01]  /*97d0*/  ISETP.GT.U32.AND P6, PT, R5, R101, PT ;  /* 0x000000650500720c */ /* 0x000fe20003fc4070 */
[----:B------:R-:W-:Y:S02]  /*97e0*/  @!P3 IMAD.IADD R102, R102, 0x1, -R5 ;  /* 0x000000016666b824 */ /* 0x000fe400078e0a05 */
[----:B------:R-:W-:-:S03]  /*97f0*/  IMAD.HI.U32 R103, R4, R107, RZ ;  /* 0x0000006b04677227 */ /* 0x000fc600078e00ff */
[C---:B------:R-:W-:Y:S01]  /*9800*/  ISETP.GT.U32.AND P3, PT, R5.reuse, R102, PT ;  /* 0x000000660500720c */ /* 0x040fe20003f64070 */
[----:B------:R-:W-:Y:S01]  /*9810*/  @!P1 IMAD.MOV R99, RZ, RZ, -R99 ;  /* 0x000000ffff639224 */ /* 0x000fe200078e0a63 */
[----:B------:R-:W-:Y:S01]  /*9820*/  ISETP.GE.AND P1, PT, R106, RZ, PT ;  /* 0x000000ff6a00720c */ /* 0x000fe20003f26270 */
[----:B------:R-:W-:Y:S02]  /*9830*/  IMAD.MOV R8, RZ, RZ, -R8 ;  /* 0x000000ffff087224 */ /* 0x000fe400078e0a08 */
[----:B------:R-:W-:Y:S01]  /*9840*/  @!P4 IMAD.IADD R100, R100, 0x1, -R5 ;  /* 0x000000016464c824 */ /* 0x000fe200078e0a05 */
[----:B------:R-:W-:Y:S01]  /*9850*/  ISETP.GE.AND P4, PT, R108, RZ, PT ;  /* 0x000000ff6c00720c */ /* 0x000fe20003f86270 */
[----:B------:R-:W-:Y:S02]  /*9860*/  IMAD.MOV R106, RZ, RZ, -R9 ;  /* 0x000000ffff6a7224 */ /* 0x000fe400078e0a09 */
        /* <DEDUP_REMOVED lines=17> */
[----:B------:R-:W-:Y:S01]  /*9980*/  @!P6 IMAD.IADD R103, R103, 0x1, -R5 ;  /* 0x000000016767e824 */ /* 0x000fe200078e0a05 */
[----:B------:R-:W-:Y:S01]  /*9990*/  ISETP.GE.AND P6, PT, R8, RZ, PT ;  /* 0x000000ff0800720c */ /* 0x000fe20003fc6270 */
[----:B------:R-:W-:Y:S01]  /*99a0*/  IMAD.HI.U32 R8, R4, R106, RZ ;  /* 0x0000006a04087227 */ /* 0x000fe200078e00ff */
[----:B------:R-:W-:-:S03]  /*99b0*/  IABS R109, R113 ;  /* 0x00000071006d7213 */ /* 0x000fc60000000000 */
[--C-:B------:R-:W-:Y:S01]  /*99c0*/  @!P0 IMAD.IADD R104, R104, 0x1, -R5.reuse ;  /* 0x0000000168688824 */ /* 0x100fe200078e0a05 */
[----:B------:R-:W-:Y:S01]  /*99d0*/  ISETP.GT.U32.AND P0, PT, R5, R103, PT ;  /* 0x000000670500720c */ /* 0x000fe20003f04070 */
[----:B------:R-:W-:Y:S02]  /*99e0*/  @!P3 IMAD.IADD R105, R105, 0x1, -R5 ;  /* 0x000000016969b824 */ /* 0x000fe400078e0a05 */
[----:B------:R-:W-:Y:S01]  /*99f0*/  IMAD.MOV R9, RZ, RZ, -R8 ;  /* 0x000000ffff097224 */ /* 0x000fe200078e0a08 */
[C---:B------:R-:W-:Y:S01]  /*9a00*/  ISETP.GT.U32.AND P3, PT, R5.reuse, R104, PT ;  /* 0x000000680500720c */ /* 0x040fe20003f64070 */
[----:B------:R-:W-:Y:S01]  /*9a10*/  IMAD.HI.U32 R8, R4, R107, RZ ;  /* 0x0000006b04087227 */ /* 0x000fe200078e00ff */
[----:B------:R-:W-:-:S03]  /*9a20*/  ISETP.GT.U32.AND P1, PT, R5, R105, PT ;  /* 0x000000690500720c */ /* 0x000fc60003f24070 */
[----:B------:R-:W-:Y:S02]  /*9a30*/  IMAD.MOV R8, RZ, RZ, -R8 ;  /* 0x000000ffff087224 */ /* 0x000fe400078e0a08 */
[C---:B------:R-:W-:Y:S02]  /*9a40*/  IMAD R106, R5.reuse, R9, R106 ;  /* 0x00000009056a7224 */ /* 0x040fe400078e026a */
[----:B------:R-:W-:Y:S02]  /*9a50*/  IMAD R107, R5, R8, R107 ;  /* 0x00000008056b7224 */ /* 0x000fe400078e026b */
[--C-:B------:R-:W-:Y:S01]  /*9a60*/  @!P0 IMAD.IADD R103, R103, 0x1, -R5.reuse ;  /* 0x0000000167678824 */ /* 0x100fe200078e0a05 */
[C---:B------:R-:W-:Y:S01]  /*9a70*/  ISETP.GT.U32.AND P0, PT, R5.reuse, R106, PT ;  /* 0x0000006a0500720c */ /* 0x040fe20003f04070 */
[----:B------:R-:W-:Y:S01]  /*9a80*/  @!P3 IMAD.IADD R104, R104, 0x1, -R5 ;  /* 0x000000016868b824 */ /* 0x000fe200078e0a05 */
[----:B------:R-:W-:Y:S01]  /*9a90*/  ISETP.GT.U32.AND P3, PT, R5, R107, PT ;  /* 0x0000006b0500720c */ /* 0x000fe20003f64070 */
[----:B------:R-:W-:-:S04]  /*9aa0*/  IMAD.HI.U32 R8, R4, R108, RZ ;  /* 0x0000006c04087227 */ /* 0x000fc800078e00ff */
[----:B------:R-:W-:Y:S02]  /*9ab0*/  IMAD.MOV R8, RZ, RZ, -R8 ;  /* 0x000000ffff087224 */ /* 0x000fe400078e0a08 */
[----:B------:R-:W-:Y:S02]  /*9ac0*/  @!P2 IMAD.MOV R103, RZ, RZ, -R103 ;  /* 0x000000ffff67a224 */ /* 0x000fe400078e0a67 */
[----:B------:R-:W-:Y:S02]  /*9ad0*/  IMAD R108, R5, R8, R108 ;  /* 0x00000008056c7224 */ /* 0x000fe400078e026c */
[--C-:B------:R-:W-:Y:S01]  /*9ae0*/  @!P0 IMAD.IADD R106, R106, 0x1, -R5.reuse ;  /* 0x000000016a6a8824 */ /* 0x100fe200078e0a05 */
[----:B------:R-:W-:Y:S01]  /*9af0*/  ISETP.GE.AND P0, PT, R112, RZ, PT ;  /* 0x000000ff7000720c */ /* 0x000fe20003f06270 */
[----:B------:R-:W-:Y:S02]  /*9b00*/  @!P3 IMAD.IADD R107, R107, 0x1, -R5 ;  /* 0x000000016b6bb824 */ /* 0x000fe400078e0a05 */
[----:B------:R-:W-:Y:S01]  /*9b10*/  IMAD.HI.U32 R8, R4, R109, RZ ;  /* 0x0000006d04087227 */ /* 0x000fe200078e00ff */
[----:B------:R-:W-:-:S02]  /*9b20*/  ISETP.GT.U32.AND P3, PT, R5, R106, PT ;  /* 0x0000006a0500720c */ /* 0x000fc40003f64070 */
[C---:B------:R-:W-:Y:S01]  /*9b30*/  ISETP.GT.U32.AND P2, PT, R5.reuse, R107, PT ;  /* 0x0000006b0500720c */ /* 0x040fe20003f44070 */
[----:B------:R-:W-:Y:S01]  /*9b40*/  @!P4 IMAD.MOV R104, RZ, RZ, -R104 ;  /* 0x000000ffff68c224 */ /* 0x000fe200078e0a68 */
[----:B------:R-:W-:Y:S01]  /*9b50*/  ISETP.GT.U32.AND P4, PT, R5, R108, PT ;  /* 0x0000006c0500720c */ /* 0x000fe20003f84070 */
[----:B------:R-:W-:Y:S01]  /*9b60*/  @!P1 IMAD.IADD R105, R105, 0x1, -R5 ;  /* 0x0000000169699824 */ /* 0x000fe200078e0a05 */
[----:B------:R-:W-:Y:S01]  /*9b70*/  ISETP.GE.AND P1, PT, R110, RZ, PT ;  /* 0x000000ff6e00720c */ /* 0x000fe20003f26270 */
[----:B------:R-:W-:-:S04]  /*9b80*/  IMAD.HI.U32 R9, R4, R111, RZ ;  /* 0x0000006f04097227 */ /* 0x000fc800078e00ff */
[----:B------:R-:W-:Y:S02]  /*9b90*/  IMAD.MOV R110, RZ, RZ, -R8 ;  /* 0x000000ffff6e7224 */ /* 0x000fe400078e0a08 */
[----:B------:R-:W-:Y:S01]  /*9ba0*/  IMAD.MOV R112, RZ, RZ, -R9 ;  /* 0x000000ffff707224 */ /* 0x000fe200078e0a09 */
[----:B------:R-:W-:Y:S01]  /*9bb0*/  LOP3.LUT R9, R6, 0x11c, RZ, 0xfc, !PT ;  /* 0x0000011c06097812 */ /* 0x000fe200078efcff */
[C---:B------:R-:W-:Y:S02]  /*9bc0*/  IMAD R109, R5.reuse, R110, R109 ;  /* 0x0000006e056d7224 */ /* 0x040fe400078e026d */
[----:B------:R-:W-:Y:S02]  /*9bd0*/  IMAD R110, R5, R112, R111 ;  /* 0x00000070056e7224 */ /* 0x000fe400078e026f */
[--C-:B------:R-:W-:Y:S02]  /*9be0*/  @!P3 IMAD.IADD R106, R106, 0x1, -R5.reuse ;  /* 0x000000016a6ab824 */ /* 0x100fe400078e0a05 */
[--C-:B------:R-:W-:Y:S01]  /*9bf0*/  @!P2 IMAD.IADD R107, R107, 0x1, -R5.reuse ;  /* 0x000000016b6ba824 */ /* 0x100fe200078e0a05 */
[----:B------:R-:W-:Y:S01]  /*9c00*/  ISETP.GT.U32.AND P2, PT, R5, R109, PT ;  /* 0x0000006d0500720c */ /* 0x000fe20003f44070 */
[----:B------:R-:W-:-:S02]  /*9c10*/  @!P4 IMAD.IADD R108, R108, 0x1, -R5 ;  /* 0x000000016c6cc824 */ /* 0x000fc400078e0a05 */
[----:B------:R-:W-:Y:S01]  /*9c20*/  @!P6 IMAD.MOV R106, RZ, RZ, -R106 ;  /* 0x000000ffff6ae224 */ /* 0x000fe200078e0a6a */
[----:B------:R-:W-:Y:S01]  /*9c30*/  ISETP.GT.U32.AND P6, PT, R5, R110, PT ;  /* 0x0000006e0500720c */ /* 0x000fe20003fc4070 */
[----:B------:R-:W-:Y:S01]  /*9c40*/  VIADD R8, R7, 0x11e ;  /* 0x0000011e07087836 */ /* 0x000fe20000000000 */
[----:B------:R-:W-:Y:S01]  /*9c50*/  ISETP.GT.U32.AND P4, PT, R5, R108, PT ;  /* 0x0000006c0500720c */ /* 0x000fe20003f84070 */
[----:B------:R-:W-:Y:S01]  /*9c60*/  @!P5 IMAD.MOV R105, RZ, RZ, -R105 ;  /* 0x000000ffff69d224 */ /* 0x000fe200078e0a69 */
[----:B------:R-:W-:Y:S01]  /*9c70*/  ISETP.GE.AND P5, PT, R113, RZ, PT ;  /* 0x000000ff7100720c */ /* 0x000fe20003fa6270 */
[----:B------:R-:W-:Y:S01]  /*9c80*/  @!P1 IMAD.MOV R107, RZ, RZ, -R107 ;  /* 0x000000ffff6b9224 */ /* 0x000fe200078e0a6b */
[----:B------:R-:W-:Y:S02]  /*9c90*/  IABS R111, R8 ;  /* 0x00000008006f7213 */ /* 0x000fe40000000000 */
[----:B------:R-:W-:Y:S01]  /*9ca0*/  ISETP.GE.AND P3, PT, R8, RZ, PT ;  /* 0x000000ff0800720c */ /* 0x000fe20003f66270 */
[----:B------:R-:W-:Y:S01]  /*9cb0*/  @!P2 IMAD.IADD R109, R109, 0x1, -R5 ;  /* 0x000000016d6da824 */ /* 0x000fe200078e0a05 */
[----:B------:R-:W-:Y:S01]  /*9cc0*/  IABS R113, R9 ;  /* 0x0000000900717213 */ /* 0x000fe20000000000 */
[----:B------:R-:W-:Y:S01]  /*9cd0*/  IMAD.HI.U32 R8, R4, R111, RZ ;  /* 0x0000006f04087227 */ /* 0x000fe200078e00ff */
[----:B------:R-:W-:-:S02]  /*9ce0*/  ISETP.GE.AND P1, PT, R115, RZ, PT ;  /* 0x000000ff7300720c */ /* 0x000fc40003f26270 */
[----:B------:R-:W-:Y:S01]  /*9cf0*/  ISETP.GT.U32.AND P2, PT, R5, R109, PT ;  /* 0x0000006d0500720c */ /* 0x000fe20003f44070 */
[--C-:B------:R-:W-:Y:S01]  /*9d00*/  @!P6 IMAD.IADD R110, R110, 0x1, -R5.reuse ;  /* 0x000000016e6ee824 */ /* 0x100fe200078e0a05 */
[----:B------:R-:W-:Y:S01]  /*9d10*/  IABS R115, R119 ;  /* 0x0000007700737213 */ /* 0x000fe20000000000 */
[----:B------:R-:W-:Y:S02]  /*9d20*/  IMAD.MOV R112, RZ, RZ, -R8 ;  /* 0x000000ffff707224 */ /* 0x000fe400078e0a08 */
[----:B------:R-:W-:Y:S01]  /*9d30*/  @!P4 IMAD.IADD R108, R108, 0x1, -R5 ;  /* 0x000000016c6cc824 */ /* 0x000fe200078e0a05 */
[----:B------:R-:W-:Y:S01]  /*9d40*/  ISETP.GE.AND P4, PT, R9, RZ, PT ;  /* 0x000000ff0900720c */ /* 0x000fe20003f86270 */
[----:B------:R-:W-:Y:S01]  /*9d50*/  IMAD.HI.U32 R8, R4, R113, RZ ;  /* 0x0000007104087227 */ /* 0x000fe200078e00ff */
[----:B------:R-:W-:-:S03]  /*9d60*/  ISETP.GT.U32.AND P6, PT, R5, R110, PT ;  /* 0x0000006e0500720c */ /* 0x000fc60003fc4070 */
[----:B------:R-:W-:-:S04]  /*9d70*/  IMAD.HI.U32 R9, R4, R114, RZ ;  /* 0x0000007204097227 */ /* 0x000fc800078e00ff */
[----:B------:R-:W-:Y:S02]  /*9d80*/  IMAD.MOV R8, RZ, RZ, -R8 ;  /* 0x000000ffff087224 */ /* 0x000fe400078e0a08 */
[----:B------:R-:W-:Y:S02]  /*9d90*/  IMAD.MOV R9, RZ, RZ, -R9 ;  /* 0x000000ffff097224 */ /* 0x000fe400078e0a09 */
[C---:B------:R-:W-:Y:S02]  /*9da0*/  IMAD R111, R5.reuse, R112, R111 ;  /* 0x00000070056f7224 */ /* 0x040fe400078e026f */
[C---:B------:R-:W-:Y:S01]  /*9db0*/  IMAD R112, R5.reuse, R8, R113 ;  /* 0x0000000805707224 */ /* 0x040fe200078e0271 */
[----:B------:R-:W-:Y:S01]  /*9dc0*/  LOP3.LUT R8, R6, 0x118, RZ, 0xfc, !PT ;  /* 0x0000011806087812 */ /* 0x000fe200078efcff */
[----:B------:R-:W-:Y:S02]  /*9dd0*/  IMAD R113, R5, R9, R114 ;  /* 0x0000000905717224 */ /* 0x000fe400078e0272 */
[--C-:B------:R-:W-:Y:S01]  /*9de0*/  @!P2 IMAD.IADD R109, R109, 0x1, -R5.reuse ;  /* 0x000000016d6da824 */ /* 0x100fe200078e0a05 */
[C---:B------:R-:W-:Y:S01]  /*9df0*/  ISETP.GT.U32.AND P2, PT, R5.reuse, R111, PT ;  /* 0x0000006f0500720c */ /* 0x040fe20003f44070 */
[----:B------:R-:W-:Y:S01]  /*9e00*/  @!P6 IMAD.IADD R110, R110, 0x1, -R5 ;  /* 0x000000016e6ee824 */ /* 0x000fe200078e0a05 */
[C---:B------:R-:W-:Y:S01]  /*9e10*/  ISETP.GT.U32.AND P6, PT, R5.reuse, R113, PT ;  /* 0x000000710500720c */ /* 0x040fe20003fc4070 */
[----:B------:R-:W-:Y:S01]  /*9e20*/  @!P5 IMAD.MOV R109, RZ, RZ, -R109 ;  /* 0x000000ffff6dd224 */ /* 0x000fe200078e0a6d */
[----:B------:R-:W-:Y:S01]  /*9e30*/  ISETP.GT.U32.AND P5, PT, R5, R112, PT ;  /* 0x000000700500720c */ /* 0x000fe20003fa4070 */
[----:B------:R-:W-:Y:S01]  /*9e40*/  @!P0 IMAD.MOV R108, RZ, RZ, -R108 ;  /* 0x000000ffff6c8224 */ /* 0x000fe200078e0a6c */
[----:B------:R-:W-:Y:S01]  /*9e50*/  IABS R114, R8 ;  /* 0x0000000800727213 */ /* 0x000fe20000000000 */
[----:B------:R-:W-:Y:S01]  /*9e60*/  @!P1 IMAD.MOV R110, RZ, RZ, -R110 ;  /* 0x000000ffff6e9224 */ /* 0x000fe200078e0a6e */
[----:B------:R-:W-:-:S05]  /*9e70*/  ISETP.GE.AND P0, PT, R116, RZ, PT ;  /* 0x000000ff7400720c */ /* 0x000fca0003f06270 */
[--C-:B------:R-:W-:Y:S01]  /*9e80*/  @!P2 IMAD.IADD R111, R111, 0x1, -R5.reuse ;  /* 0x000000016f6fa824 */ /* 0x100fe200078e0a05 */
[----:B------:R-:W-:Y:S01]  /*9e90*/  ISETP.GE.AND P2, PT, R8, RZ, PT ;  /* 0x000000ff0800720c */ /* 0x000fe20003f46270 */
[----:B------:R-:W-:Y:S02]  /*9ea0*/  @!P6 IMAD.IADD R113, R113, 0x1, -R5 ;  /* 0x000000017171e824 */ /* 0x000fe400078e0a05 */
[----:B------:R-:W-:-:S03]  /*9eb0*/  IMAD.HI.U32 R8, R4, R114, RZ ;  /* 0x0000007204087227 */ /* 0x000fc600078e00ff */
[C---:B------:R-:W-:Y:S01]  /*9ec0*/  ISETP.GT.U32.AND P6, PT, R5.reuse, R113, PT ;  /* 0x000000710500720c */ /* 0x040fe20003fc4070 */
[----:B------:R-:W-:Y:S01]  /*9ed0*/  @!P5 IMAD.IADD R112, R112, 0x1, -R5 ;  /* 0x000000017070d824 */ /* 0x000fe200078e0a05 */
[C---:B------:R-:W-:Y:S01]  /*9ee0*/  ISETP.GT.U32.AND P5, PT, R5.reuse, R111, PT ;  /* 0x0000006f0500720c */ /* 0x040fe20003fa4070 */
[----:B------:R-:W-:Y:S02]  /*9ef0*/  IMAD.MOV R9, RZ, RZ, -R8 ;  /* 0x000000ffff097224 */ /* 0x000fe400078e0a08 */
[----:B------:R-:W-:Y:S01]  /*9f00*/  IMAD.HI.U32 R8, R4, R115, RZ ;  /* 0x0000007304087227 */ /* 0x000fe200078e00ff */
[----:B------:R-:W-:-:S03]  /*9f10*/  ISETP.GT.U32.AND P1, PT, R5, R112, PT ;  /* 0x000000700500720c */ /* 0x000fc60003f24070 */
[----:B------:R-:W-:Y:S02]  /*9f20*/  IMAD.MOV R116, RZ, RZ, -R8 ;  /* 0x000000ffff747224 */ /* 0x000fe400078e0a08 */
[----:B------:R-:W-:Y:S02]  /*9f30*/  IMAD R114, R5, R9, R114 ;  /* 0x0000000905727224 */ /* 0x000fe400078e0272 */
[----:B------:R-:W-:-:S04]  /*9f40*/  IMAD.HI.U32 R8, R4, R117, RZ ;  /* 0x0000007504087227 */ /* 0x000fc800078e00ff */
[----:B------:R-:W-:Y:S02]  /*9f50*/  IMAD R115, R5, R116, R115 ;  /* 0x0000007405737224 */ /* 0x000fe400078e0273 */
[----:B------:R-:W-:Y:S01]  /*9f60*/  @!P5 IMAD.IADD R111, R111, 0x1, -R5 ;  /* 0x000000016f6fd824 */ /* 0x000fe200078e0a05 */
[----:B------:R-:W-:Y:S01]  /*9f70*/  ISETP.GT.U32.AND P5, PT, R5, R114, PT ;  /* 0x000000720500720c */ /* 0x000fe20003fa4070 */
[----:B------:R-:W-:-:S04]  /*9f80*/  IMAD.HI.U32 R9, R4, R118, RZ ;  /* 0x0000007604097227 */ /* 0x000fc800078e00ff */
[----:B------:R-:W-:Y:S02]  /*9f90*/  IMAD.MOV R8, RZ, RZ, -R8 ;  /* 0x000000ffff087224 */ /* 0x000fe400078e0a08 */
[--C-:B------:R-:W-:Y:S01]  /*9fa0*/  @!P6 IMAD.IADD R113, R113, 0x1, -R5.reuse ;  /* 0x000000017171e824 */ /* 0x100fe200078e0a05 */
[----:B------:R-:W-:Y:S01]  /*9fb0*/  ISETP.GT.U32.AND P6, PT, R5, R115, PT ;  /* 0x000000730500720c */ /* 0x000fe20003fc4070 */
[----:B------:R-:W-:Y:S01]  /*9fc0*/  @!P1 IMAD.IADD R112, R112, 0x1, -R5 ;  /* 0x0000000170709824 */ /* 0x000fe200078e0a05 */
[----:B------:R-:W-:Y:S01]  /*9fd0*/  ISETP.GE.AND P1, PT, R119, RZ, PT ;  /* 0x000000ff7700720c */ /* 0x000fe20003f26270 */
[----:B------:R-:W-:Y:S02]  /*9fe0*/  IMAD.MOV R9, RZ, RZ, -R9 ;  /* 0x000000ffff097224 */ /* 0x000fe400078e0a09 */
[C---:B------:R-:W-:Y:S02]  /*9ff0*/  IMAD R116, R5.reuse, R8, R117 ;  /* 0x0000000805747224 */ /* 0x040fe400078e0275 */
        /* <DEDUP_REMOVED lines=8> */
[----:B------:R-:W-:Y:S01]  /*a080*/  @!P6 IMAD.IADD R115, R115, 0x1, -R5 ;  /* 0x000000017373e824 */ /* 0x000fe200078e0a05 */
[C---:B------:R-:W-:Y:S01]  /*a090*/  ISETP.GT.U32.AND P6, PT, R5.reuse, R114, PT ;  /* 0x000000720500720c */ /* 0x040fe20003fc4070 */
[----:B------:R-:W-:Y:S01]  /*a0a0*/  @!P3 IMAD.MOV R111, RZ, RZ, -R111 ;  /* 0x000000ffff6fb224 */ /* 0x000fe200078e0a6f */
        /* <DEDUP_REMOVED lines=13> */
[--C-:B------:R-:W-:Y:S01]  /*a180*/  @!P6 IMAD.IADD R114, R114, 0x1, -R5.reuse ;  /* 0x000000017272e824 */ /* 0x100fe200078e0a05 */
[----:B------:R-:W-:Y:S01]  /*a190*/  ISETP.GE.AND P6, PT, R121, RZ, PT ;  /* 0x000000ff7900720c */ /* 0x000fe20003fc6270 */
[----:B------:R-:W-:Y:S01]  /*a1a0*/  @!P3 IMAD.IADD R115, R115, 0x1, -R5 ;  /* 0x000000017373b824 */ /* 0x000fe200078e0a05 */
[C---:B------:R-:W-:Y:S01]  /*a1b0*/  ISETP.GT.U32.AND P3, PT, R5.reuse, R118, PT ;  /* 0x000000760500720c */ /* 0x040fe20003f64070 */
[----:B------:R-:W-:Y:S01]  /*a1c0*/  IMAD.MOV R8, RZ, RZ, -R8 ;  /* 0x000000ffff087224 */ /* 0x000fe200078e0a08 */
[----:B------:R-:W-:Y:S01]  /*a1d0*/  IABS R121, R126 ;  /* 0x0000007e00797213 */ /* 0x000fe20000000000 */
[----:B------:R-:W-:Y:S02]  /*a1e0*/  IMAD.MOV R9, RZ, RZ, -R9 ;  /* 0x000000ffff097224 */ /* 0x000fe400078e0a09 */
[C---:B------:R-:W-:Y:S02]  /*a1f0*/  IMAD R119, R5.reuse, R8, R119 ;  /* 0x0000000805777224 */ /* 0x040fe400078e0277 */
[----:B------:R-:W-:-:S02]  /*a200*/  IMAD R120, R5, R9, R120 ;  /* 0x0000000905787224 */ /* 0x000fc400078e0278 */
[--C-:B------:R-:W-:Y:S01]  /*a210*/  @!P0 IMAD.IADD R116, R116, 0x1, -R5.reuse ;  /* 0x0000000174748824 */ /* 0x100fe200078e0a05 */
[C---:B------:R-:W-:Y:S01]  /*a220*/  ISETP.GT.U32.AND P0, PT, R5.reuse, R119, PT ;  /* 0x000000770500720c */ /* 0x040fe20003f04070 */
[----:B------:R-:W-:Y:S02]  /*a230*/  @!P2 IMAD.MOV R114, RZ, RZ, -R114 ;  /* 0x000000ffff72a224 */ /* 0x000fe400078e0a72 */
[----:B------:R-:W-:Y:S01]  /*a240*/  @!P6 IMAD.MOV R116, RZ, RZ, -R116 ;  /* 0x000000ffff74e224 */ /* 0x000fe200078e0a74 */
[C---:B------:R-:W-:Y:S01]  /*a250*/  ISETP.GT.U32.AND P6, PT, R5.reuse, R120, PT ;  /* 0x000000780500720c */ /* 0x040fe20003fc4070 */
[----:B------:R-:W-:Y:S01]  /*a260*/  @!P3 IMAD.IADD R118, R118, 0x1, -R5 ;  /* 0x000000017676b824 */ /* 0x000fe200078e0a05 */
[----:B------:R-:W-:Y:S01]  /*a270*/  ISETP.GT.U32.AND P3, PT, R5, R117, PT ;  /* 0x000000750500720c */ /* 0x000fe20003f64070 */
[----:B------:R-:W-:Y:S01]  /*a280*/  @!P1 IMAD.MOV R115, RZ, RZ, -R115 ;  /* 0x000000ffff739224 */ /* 0x000fe200078e0a73 */
[----:B------:R-:W-:Y:S01]  /*a290*/  ISETP.GE.AND P1, PT, R123, RZ, PT ;  /* 0x000000ff7b00720c */ /* 0x000fe20003f26270 */
[----:B------:R-:W-:Y:S01]  /*a2a0*/  IMAD.HI.U32 R9, R4, R122, RZ ;  /* 0x0000007a04097227 */ /* 0x000fe200078e00ff */
[----:B------:R-:W-:-:S03]  /*a2b0*/  ISETP.GT.U32.AND P2, PT, R5, R118, PT ;  /* 0x000000760500720c */ /* 0x000fc60003f44070 */
[----:B------:R-:W-:Y:S01]  /*a2c0*/  @!P0 IMAD.IADD R119, R119, 0x1, -R5 ;  /* 0x0000000177778824 */ /* 0x000fe200078e0a05 */
[----:B------:R-:W-:Y:S01]  /*a2d0*/  ISETP.GE.AND P0, PT, R127, RZ, PT ;  /* 0x000000ff7f00720c */ /* 0x000fe20003f06270 */
[----:B------:R-:W-:Y:S01]  /*a2e0*/  IMAD.HI.U32 R8, R4, R121, RZ ;  /* 0x0000007904087227 */ /* 0x000fe200078e00ff */
[----:B------:R-:W-:-:S03]  /*a2f0*/  IABS R127, R131 ;  /* 0x00000083007f7213 */ /* 0x000fc60000000000 */
[----:B------:R-:W-:Y:S02]  /*a300*/  IMAD.MOV R9, RZ, RZ, -R9 ;  /* 0x000000ffff097224 */ /* 0x000fe400078e0a09 */
[--C-:B------:R-:W-:Y:S01]  /*a310*/  @!P6 IMAD.IADD R120, R120, 0x1, -R5.reuse ;  /* 0x000000017878e824 */ /* 0x100fe200078e0a05 */
[C---:B------:R-:W-:Y:S01]  /*a320*/  ISETP.GT.U32.AND P6, PT, R5.reuse, R119, PT ;  /* 0x000000770500720c */ /* 0x040fe20003fc4070 */
[----:B------:R-:W-:Y:S02]  /*a330*/  IMAD.MOV R8, RZ, RZ, -R8 ;  /* 0x000000ffff087224 */ /* 0x000fe400078e0a08 */
[C---:B------:R-:W-:Y:S01]  /*a340*/  IMAD R122, R5.reuse, R9, R122 ;  /* 0x00000009057a7224 */ /* 0x040fe200078e027a */
[----:B------:R-:W-:Y:S01]  /*a350*/  LOP3.LUT R9, R6, 0x106, RZ, 0xfc, !PT ;  /* 0x0000010606097812 */ /* 0x000fe200078efcff */
[----:B------:R-:W-:Y:S01]  /*a360*/  @!P2 IMAD.IADD R118, R118, 0x1, -R5 ;  /* 0x000000017676a824 */ /* 0x000fe200078e0a05 */
[----:B------:R-:W-:Y:S01]  /*a370*/  ISETP.GE.AND P2, PT, R126, RZ, PT ;  /* 0x000000ff7e00720c */ /* 0x000fe20003f46270 */
[----:B------:R-:W-:Y:S01]  /*a380*/  IMAD R121, R5, R8, R121 ;  /* 0x0000000805797224 */ /* 0x000fe200078e0279 */
[----:B------:R-:W-:Y:S01]  /*a390*/  IABS R123, R9 ;  /* 0x00000009007b7213 */ /* 0x000fe20000000000 */
[----:B------:R-:W-:Y:S01]  /*a3a0*/  @!P1 IMAD.MOV R118, RZ, RZ, -R118 ;  /* 0x000000ffff769224 */ /* 0x000fe200078e0a76 */
[----:B------:R-:W-:Y:S01]  /*a3b0*/  IABS R126, R128 ;  /* 0x00000080007e7213 */ /* 0x000fe20000000000 */
[----:B------:R-:W-:Y:S01]  /*a3c0*/  @!P3 IMAD.IADD R117, R117, 0x1, -R5 ;  /* 0x000000017575b824 */ /* 0x000fe200078e0a05 */
[----:B------:R-:W-:Y:S01]  /*a3d0*/  ISETP.GT.U32.AND P1, PT, R5, R121, PT ;  /* 0x000000790500720c */ /* 0x000fe20003f24070 */
[----:B------:R-:W-:Y:S01]  /*a3e0*/  IMAD.HI.U32 R8, R4, R123, RZ ;  /* 0x0000007b04087227 */ /* 0x000fe200078e00ff */
[----:B------:R-:W-:-:S03]  /*a3f0*/  ISETP.GE.AND P3, PT, R124, RZ, PT ;  /* 0x000000ff7c00720c */ /* 0x000fc60003f66270 */
[----:B------:R-:W-:Y:S01]  /*a400*/  @!P6 IMAD.IADD R119, R119, 0x1, -R5 ;  /* 0x000000017777e824 */ /* 0x000fe200078e0a05 */
[C---:B------:R-:W-:Y:S01]  /*a410*/  ISETP.GT.U32.AND P6, PT, R5.reuse, R122, PT ;  /* 0x0000007a0500720c */ /* 0x040fe20003fc4070 */
[----:B------:R-:W-:Y:S01]  /*a420*/  @!P4 IMAD.MOV R117, RZ, RZ, -R117 ;  /* 0x000000ffff75c224 */ /* 0x000fe200078e0a75 */
[C---:B------:R-:W-:Y:S01]  /*a430*/  ISETP.GT.U32.AND P4, PT, R5.reuse, R120, PT ;  /* 0x000000780500720c */ /* 0x040fe20003f84070 */
[----:B------:R-:W-:Y:S02]  /*a440*/  IMAD.MOV R8, RZ, RZ, -R8 ;  /* 0x000000ffff087224 */ /* 0x000fe400078e0a08 */
[----:B------:R-:W-:Y:S02]  /*a450*/  @!P5 IMAD.MOV R119, RZ, RZ, -R119 ;  /* 0x000000ffff77d224 */ /* 0x000fe400078e0a77 */
[----:B------:R-:W-:Y:S02]  /*a460*/  IMAD R123, R5, R8, R123 ;  /* 0x00000008057b7224 */ /* 0x000fe400078e027b */
[----:B------:R-:W-:-:S02]  /*a470*/  @!P1 IMAD.IADD R121, R121, 0x1, -R5 ;  /* 0x0000000179799824 */ /* 0x000fc400078e0a05 */
[----:B------:R-:W-:Y:S01]  /*a480*/  IMAD.HI.U32 R8, R4, R126, RZ ;  /* 0x0000007e04087227 */ /* 0x000fe200078e00ff */
[C---:B------:R-:W-:Y:S02]  /*a490*/  ISETP.GT.U32.AND P5, PT, R5.reuse, R123, PT ;  /* 0x0000007b0500720c */ /* 0x040fe40003fa4070 */
[----:B------:R-:W-:Y:S01]  /*a4a0*/  ISETP.GT.U32.AND P1, PT, R5, R121, PT ;  /* 0x000000790500720c */ /* 0x000fe20003f24070 */
[--C-:B------:R-:W-:Y:S02]  /*a4b0*/  @!P6 IMAD.IADD R122, R122, 0x1, -R5.reuse ;  /* 0x000000017a7ae824 */ /* 0x100fe400078e0a05 */
[----:B------:R-:W-:Y:S01]  /*a4c0*/  @!P4 IMAD.IADD R120, R120, 0x1, -R5 ;  /* 0x000000017878c824 */ /* 0x000fe200078e0a05 */
[----:B------:R-:W-:Y:S01]  /*a4d0*/  ISETP.GE.AND P4, PT, R9, RZ, PT ;  /* 0x000000ff0900720c */ /* 0x000fe20003f86270 */
[----:B------:R-:W-:Y:S01]  /*a4e0*/  IMAD.HI.U32 R9, R4, R127, RZ ;  /* 0x0000007f04097227 */ /* 0x000fe200078e00ff */
[----:B------:R-:W-:-:S03]  /*a4f0*/  ISETP.GT.U32.AND P6, PT, R5, R122, PT ;  /* 0x0000007a0500720c */ /* 0x000fc60003fc4070 */
[----:B------:R-:W-:-:S04]  /*a500*/  IMAD.HI.U32 R124, R4, R129, RZ ;  /* 0x00000081047c7227 */ /* 0x000fc800078e00ff */
[----:B------:R-:W-:Y:S01]  /*a510*/  @!P3 IMAD.MOV R120, RZ, RZ, -R120 ;  /* 0x000000ffff78b224 */ /* 0x000fe200078e0a78 */
[----:B------:R-:W-:Y:S01]  /*a520*/  ISETP.GE.AND P3, PT, R128, RZ, PT ;  /* 0x000000ff8000720c */ /* 0x000fe20003f66270 */
[----:B------:R-:W-:Y:S02]  /*a530*/  IMAD.MOV R8, RZ, RZ, -R8 ;  /* 0x000000ffff087224 */ /* 0x000fe400078e0a08 */
[----:B------:R-:W-:Y:S02]  /*a540*/  IMAD.MOV R128, RZ, RZ, -R9 ;  /* 0x000000ffff807224 */ /* 0x000fe400078e0a09 */
[----:B------:R-:W-:Y:S02]  /*a550*/  IMAD.MOV R130, RZ, RZ, -R124 ;  /* 0x000000ffff827224 */ /* 0x000fe400078e0a7c */
[----:B------:R-:W-:Y:S02]  /*a560*/  @!P5 IMAD.IADD R123, R123, 0x1, -R5 ;  /* 0x000000017b7bd824 */ /* 0x000fe400078e0a05 */
[----:B------:R-:W-:-:S02]  /*a570*/  IMAD R124, R5, R8, R126 ;  /* 0x00000008057c7224 */ /* 0x000fc400078e027e */
[----:B------:R-:W-:Y:S01]  /*a580*/  @!P1 IMAD.IADD R121, R121, 0x1, -R5 ;  /* 0x0000000179799824 */ /* 0x000fe200078e0a05 */
[C---:B------:R-:W-:Y:S01]  /*a590*/  ISETP.GT.U32.AND P5, PT, R5.reuse, R123, PT ;  /* 0x0000007b0500720c */ /* 0x040fe20003fa4070 */
[----:B------:R-:W-:Y:S01]  /*a5a0*/  IMAD R126, R5, R128, R127 ;  /* 0x00000080057e7224 */ /* 0x000fe200078e027f */
[----:B------:R-:W-:Y:S01]  /*a5b0*/  ISETP.GE.AND P1, PT, R131, RZ, PT ;  /* 0x000000ff8300720c */ /* 0x000fe20003f26270 */
[----:B------:R-:W-:Y:S01]  /*a5c0*/  @!P6 IMAD.IADD R122, R122, 0x1, -R5 ;  /* 0x000000017a7ae824 */ /* 0x000fe200078e0a05 */
[C---:B------:R-:W-:Y:S01]  /*a5d0*/  ISETP.GT.U32.AND P6, PT, R5.reuse, R124, PT ;  /* 0x0000007c0500720c */ /* 0x040fe20003fc4070 */
[----:B------:R-:W-:Y:S01]  /*a5e0*/  @!P2 IMAD.MOV R121, RZ, RZ, -R121 ;  /* 0x000000ffff79a224 */ /* 0x000fe200078e0a79 */
[C---:B------:R-:W-:Y:S01]  /*a5f0*/  ISETP.GT.U32.AND P2, PT, R5.reuse, R126, PT ;  /* 0x0000007e0500720c */ /* 0x040fe20003f44070 */
[----:B------:R-:W-:Y:S01]  /*a600*/  IMAD R127, R5, R130, R129 ;  /* 0x00000082057f7224 */ /* 0x000fe200078e0281 */
[----:B------:R-:W-:Y:S01]  /*a610*/  IABS R131, R134 ;  /* 0x0000008600837213 */ /* 0x000fe20000000000 */
[----:B------:R-:W-:Y:S01]  /*a620*/  VIADD R8, R7, 0xfe ;  /* 0x000000fe07087836 */ /* 0x000fe20000000000 */
[----:B------:R-:W-:Y:S01]  /*a630*/  IABS R130, R133 ;  /* 0x0000008500827213 */ /* 0x000fe20000000000 */
[----:B------:R-:W-:-:S02]  /*a640*/  @!P0 IMAD.MOV R122, RZ, RZ, -R122 ;  /* 0x000000ffff7a8224 */ /* 0x000fc400078e0a7a */
[--C-:B------:R-:W-:Y:S01]  /*a650*/  @!P5 IMAD.IADD R123, R123, 0x1, -R5.reuse ;  /* 0x000000017b7bd824 */ /* 0x100fe200078e0a05 */
[C---:B------:R-:W-:Y:S01]  /*a660*/  ISETP.GT.U32.AND P5, PT, R5.reuse, R127, PT ;  /* 0x0000007f0500720c */ /* 0x040fe20003fa4070 */
[----:B------:R-:W-:Y:S01]  /*a670*/  IMAD.HI.U32 R128, R4, R131, RZ ;  /* 0x0000008304807227 */ /* 0x000fe200078e00ff */
[----:B------:R-:W-:Y:S02]  /*a680*/  IABS R129, R8 ;  /* 0x0000000800817213 */ /* 0x000fe40000000000 */
[----:B------:R-:W-:Y:S01]  /*a690*/  ISETP.GE.AND P0, PT, R8, RZ, PT ;  /* 0x000000ff0800720c */ /* 0x000fe20003f06270 */
[--C-:B------:R-:W-:Y:S02]  /*a6a0*/  @!P6 IMAD.IADD R124, R124, 0x1, -R5.reuse ;  /* 0x000000017c7ce824 */ /* 0x100fe400078e0a05 */
[----:B------:R-:W-:Y:S02]  /*a6b0*/  @!P2 IMAD.IADD R126, R126, 0x1, -R5 ;  /* 0x000000017e7ea824 */ /* 0x000fe400078e0a05 */
[----:B------:R-:W-:Y:S01]  /*a6c0*/  IMAD.HI.U32 R8, R4, R129, RZ ;  /* 0x0000008104087227 */ /* 0x000fe200078e00ff */
[----:B------:R-:W-:-:S02]  /*a6d0*/  ISETP.GT.U32.AND P6, PT, R5, R124, PT ;  /* 0x0000007c0500720c */ /* 0x000fc40003fc4070 */
[----:B------:R-:W-:Y:S01]  /*a6e0*/  ISETP.GT.U32.AND P2, PT, R5, R126, PT ;  /* 0x0000007e0500720c */ /* 0x000fe20003f44070 */
[----:B------:R-:W-:-:S04]  /*a6f0*/  IMAD.HI.U32 R9, R4, R130, RZ ;  /* 0x0000008204097227 */ /* 0x000fc800078e00ff */
[----:B------:R-:W-:Y:S02]  /*a700*/  IMAD.MOV R8, RZ, RZ, -R8 ;  /* 0x000000ffff087224 */ /* 0x000fe400078e0a08 */
[----:B------:R-:W-:Y:S01]  /*a710*/  @!P4 IMAD.MOV R123, RZ, RZ, -R123 ;  /* 0x000000ffff7bc224 */ /* 0x000fe200078e0a7b */
[----:B------:R-:W-:Y:S01]  /*a720*/  ISETP.GE.AND P4, PT, R132, RZ, PT ;  /* 0x000000ff8400720c */ /* 0x000fe20003f86270 */
[----:B------:R-:W-:Y:S02]  /*a730*/  @!P5 IMAD.IADD R127, R127, 0x1, -R5 ;  /* 0x000000017f7fd824 */ /* 0x000fe400078e0a05 */
[----:B------:R-:W-:Y:S02]  /*a740*/  IMAD.MOV R132, RZ, RZ, -R128 ;  /* 0x000000ffff847224 */ /* 0x000fe400078e0a80 */
[----:B------:R-:W-:Y:S01]  /*a750*/  IMAD.MOV R9, RZ, RZ, -R9 ;  /* 0x000000ffff097224 */ /* 0x000fe200078e0a09 */
[C---:B------:R-:W-:Y:S01]  /*a760*/  ISETP.GT.U32.AND P5, PT, R5.reuse, R127, PT ;  /* 0x0000007f0500720c */ /* 0x040fe20003fa4070 */
[----:B------:R-:W-:Y:S01]  /*a770*/  IMAD R128, R5, R8, R129 ;  /* 0x0000000805807224 */ /* 0x000fe200078e0281 */
[----:B------:R-:W-:Y:S01]  /*a780*/  LOP3.LUT R8, R6, 0xf8, RZ, 0xfc, !PT ;  /* 0x000000f806087812 */ /* 0x000fe200078efcff */
[--C-:B------:R-:W-:Y:S01]  /*a790*/  @!P6 IMAD.IADD R124, R124, 0x1, -R5.reuse ;  /* 0x000000017c7ce824 */ /* 0x100fe200078e0a05 */
[----:B------:R-:W-:Y:S01]  /*a7a0*/  ISETP.GE.AND P6, PT, R133, RZ, PT ;  /* 0x000000ff8500720c */ /* 0x000fe20003fc6270 */
[C---:B------:R-:W-:Y:S01]  /*a7b0*/  IMAD R129, R5.reuse, R9, R130 ;  /* 0x0000000905817224 */ /* 0x040fe200078e0282 */
[----:B------:R-:W-:Y:S01]  /*a7c0*/  IABS R9, R135 ;  /* 0x0000008700097213 */ /* 0x000fe20000000000 */
[----:B------:R-:W-:Y:S01]  /*a7d0*/  @!P2 IMAD.IADD R126, R126, 0x1, -R5 ;  /* 0x000000017e7ea824 */ /* 0x000fe200078e0a05 */
[C---:B------:R-:W-:Y:S01]  /*a7e0*/  ISETP.GT.U32.AND P2, PT, R5.reuse, R128, PT ;  /* 0x000000800500720c */ /* 0x040fe20003f44070 */
[----:B------:R-:W-:Y:S01]  /*a7f0*/  @!P3 IMAD.MOV R124, RZ, RZ, -R124 ;  /* 0x000000ffff7cb224 */ /* 0x000fe200078e0a7c */
[C---:B------:R-:W-:Y:S01]  /*a800*/  ISETP.GT.U32.AND P3, PT, R5.reuse, R129, PT ;  /* 0x000000810500720c */ /* 0x040fe20003f64070 */
[----:B------:R-:W-:Y:S01]  /*a810*/  IMAD R130, R5, R132, R131 ;  /* 0x0000008405827224 */ /* 0x000fe200078e0283 */
[----:B------:R-:W-:Y:S01]  /*a820*/  IABS R131, R8 ;  /* 0x0000000800837213 */ /* 0x000fe20000000000 */
[----:B------:R-:W-:Y:S01]  /*a830*/  @!P5 IMAD.IADD R127, R127, 0x1, -R5 ;  /* 0x000000017f7fd824 */ /* 0x000fe200078e0a05 */
[----:B------:R-:W-:Y:S01]  /*a840*/  IABS R133, R137 ;  /* 0x0000008900857213 */ /* 0x000fe20000000000 */
[----:B------:R-:W-:Y:S01]  /*a850*/  @!P1 IMAD.MOV R126, RZ, RZ, -R126 ;  /* 0x000000ffff7e9224 */ /* 0x000fe200078e0a7e */
[----:B------:R-:W-:Y:S01]  /*a860*/  ISETP.GT.U32.AND P5, PT, R5, R130, PT ;  /* 0x000000820500720c */ /* 0x000fe20003fa4070 */
[----:B------:R-:W-:Y:S01]  /*a870*/  @!P4 IMAD.MOV R127, RZ, RZ, -R127 ;  /* 0x000000ffff7fc224 */ /* 0x000fe200078e0a7f */
[----:B------:R-:W-:-:S02]  /*a880*/  ISETP.GE.AND P1, PT, R134, RZ, PT ;  /* 0x000000ff8600720c */ /* 0x000fc40003f26270 */
[----:B------:R-:W-:Y:S01]  /*a890*/  IABS R134, R138 ;  /* 0x0000008a00867213 */ /* 0x000fe20000000000 */
[--C-:B------:R-:W-:Y:S01]  /*a8a0*/  @!P2 IMAD.IADD R128, R128, 0x1, -R5.reuse ;  /* 0x000000018080a824 */ /* 0x100fe200078e0a05 */
[----:B------:R-:W-:Y:S01]  /*a8b0*/  ISETP.GE.AND P2, PT, R8, RZ, PT ;  /* 0x000000ff0800720c */ /* 0x000fe20003f46270 */
[----:B------:R-:W-:Y:S02]  /*a8c0*/  @!P3 IMAD.IADD R129, R129, 0x1, -R5 ;  /* 0x000000018181b824 */ /* 0x000fe400078e0a05 */
[----:B------:R-:W-:Y:S01]  /*a8d0*/  IMAD.HI.U32 R8, R4, R131, RZ ;  /* 0x0000008304087227 */ /* 0x000fe200078e00ff */
[----:B------:R-:W-:-:S03]  /*a8e0*/  ISETP.GT.U32.AND P3, PT, R5, R128, PT ;  /* 0x000000800500720c */ /* 0x000fc60003f64070 */
[----:B------:R-:W-:Y:S02]  /*a8f0*/  IMAD.MOV R132, RZ, RZ, -R8 ;  /* 0x000000ffff847224 */ /* 0x000fe400078e0a08 */
[----:B------:R-:W-:Y:S01]  /*a900*/  @!P5 IMAD.IADD R130, R130, 0x1, -R5 ;  /* 0x000000018282d824 */ /* 0x000fe200078e0a05 */
[----:B------:R-:W-:Y:S01]  /*a910*/  ISETP.GT.U32.AND P5, PT, R5, R129, PT ;  /* 0x000000810500720c */ /* 0x000fe20003fa4070 */
[----:B------:R-:W-:-:S03]  /*a920*/  IMAD.HI.U32 R8, R4, R9, RZ ;  /* 0x0000000904087227 */ /* 0x000fc600078e00ff */
[C---:B------:R-:W-:Y:S01]  /*a930*/  ISETP.GT.U32.AND P4, PT, R5.reuse, R130, PT ;  /* 0x000000820500720c */ /* 0x040fe20003f84070 */
[C---:B------:R-:W-:Y:S02]  /*a940*/  IMAD R131, R5.reuse, R132, R131 ;  /* 0x0000008405837224 */ /* 0x040fe400078e0283 */
[----:B------:R-:W-:Y:S02]  /*a950*/  IMAD.MOV R8, RZ, RZ, -R8 ;  /* 0x000000ffff087224 */ /* 0x000fe400078e0a08 */
[----:B------:R-:W-:Y:S01]  /*a960*/  @!P3 IMAD.IADD R128, R128, 0x1, -R5 ;  /* 0x000000018080b824 */ /* 0x000fe200078e0a05 */
[C---:B------:R-:W-:Y:S01]  /*a970*/  ISETP.GT.U32.AND P3, PT, R5.reuse, R131, PT ;  /* 0x000000830500720c */ /* 0x040fe20003f64070 */
[----:B------:R-:W-:Y:S02]  /*a980*/  IMAD R132, R5, R8, R9 ;  /* 0x0000000805847224 */ /* 0x000fe400078e0209 */
[----:B------:R-:W-:Y:S02]  /*a990*/  @!P5 IMAD.IADD R129, R129, 0x1, -R5 ;  /* 0x000000018181d824 */ /* 0x000fe400078e0a05 */
[----:B------:R-:W-:Y:S01]  /*a9a0*/  IMAD.HI.U32 R8, R4, R133, RZ ;  /* 0x0000008504087227 */ /* 0x000fe200078e00ff */
[----:B------:R-:W-:-:S03]  /*a9b0*/  ISETP.GT.U32.AND P5, PT, R5, R132, PT ;  /* 0x000000840500720c */ /* 0x000fc60003fa4070 */
[----:B------:R-:W-:Y:S02]  /*a9c0*/  IMAD.MOV R8, RZ, RZ, -R8 ;  /* 0x000000ffff087224 */ /* 0x000fe400078e0a08 */
[----:B------:R-:W-:Y:S02]  /*a9d0*/  @!P0 IMAD.MOV R128, RZ, RZ, -R128 ;  /* 0x000000ffff808224 */ /* 0x000fe400078e0a80 */
[----:B------:R-:W-:Y:S01]  /*a9e0*/  @!P3 IMAD.IADD R131, R131, 0x1, -R5 ;  /* 0x000000018383b824 */ /* 0x000fe200078e0a05 */
[----:B------:R-:W-:Y:S01]  /*a9f0*/  ISETP.GE.AND P3, PT, R137, RZ, PT ;  /* 0x000000ff8900720c */ /* 0x000fe20003f66270 */
[C---:B------:R-:W-:Y:S02]  /*aa00*/  IMAD R133, R5.reuse, R8, R133 ;  /* 0x0000000805857224 */ /* 0x040fe400078e0285 */
[----:B------:R-:W-:Y:S01]  /*aa10*/  @!P6 IMAD.MOV R129, RZ, RZ, -R129 ;  /* 0x000000ffff81e224 */ /* 0x000fe200078e0a81 */
[C---:B------:R-:W-:Y:S01]  /*aa20*/  ISETP.GT.U32.AND P0, PT, R5.reuse, R131, PT ;  /* 0x000000830500720c */ /* 0x040fe20003f04070 */
[----:B------:R-:W-:Y:S01]  /*aa30*/  @!P5 IMAD.IADD R132, R132, 0x1, -R5 ;  /* 0x000000018484d824 */ /* 0x000fe200078e0a05 */
[----:B------:R-:W-:Y:S01]  /*aa40*/  ISETP.GT.U32.AND P6, PT, R5, R133, PT ;  /* 0x000000850500720c */ /* 0x000fe20003fc4070 */
[----:B------:R-:W-:-:S03]  /*aa50*/  IMAD.HI.U32 R8, R4, R134, RZ ;  /* 0x0000008604087227 */ /* 0x000fc600078e00ff */
[----:B------:R-:W-:Y:S01]  /*aa60*/  ISETP.GT.U32.AND P5, PT, R5, R132, PT ;  /* 0x000000840500720c */ /* 0x000fe20003fa4070 */
[----:B------:R-:W-:-:S04]  /*aa70*/  IMAD.HI.U32 R9, R4, R136, RZ ;  /* 0x0000008804097227 */ /* 0x000fc800078e00ff */
[----:B------:R-:W-:Y:S01]  /*aa80*/  @!P4 IMAD.IADD R130, R130, 0x1, -R5 ;  /* 0x000000018282c824 */ /* 0x000fe200078e0a05 */
[----:B------:R-:W-:Y:S01]  /*aa90*/  ISETP.GE.AND P4, PT, R135, RZ, PT ;  /* 0x000000ff8700720c */ /* 0x000fe20003f86270 */
[----:B------:R-:W-:Y:S02]  /*aaa0*/  IMAD.MOV R135, RZ, RZ, -R8 ;  /* 0x000000ffff877224 */ /* 0x000fe400078e0a08 */
[----:B------:R-:W-:Y:S02]  /*aab0*/  IMAD.MOV R9, RZ, RZ, -R9 ;  /* 0x000000ffff097224 */ /* 0x000fe400078e0a09 */
[C---:B------:R-:W-:Y:S02]  /*aac0*/  IMAD R134, R5.reuse, R135, R134 ;  /* 0x0000008705867224 */ /* 0x040fe400078e0286 */
[----:B------:R-:W-:Y:S01]  /*aad0*/  IMAD R135, R5, R9, R136 ;  /* 0x0000000905877224 */ /* 0x000fe200078e0288 */
[----:B------:R-:W-:Y:S01]  /*aae0*/  LOP3.LUT R9, R6, 0xec, RZ, 0xfc, !PT ;  /* 0x000000ec06097812 */ /* 0x000fe200078efcff */
[----:B------:R-:W-:-:S02]  /*aaf0*/  @!P0 IMAD.IADD R131, R131, 0x1, -R5 ;  /* 0x0000000183838824 */ /* 0x000fc400078e0a05 */
[----:B------:R-:W-:Y:S02]  /*ab00*/  @!P6 IMAD.IADD R133, R133, 0x1, -R5 ;  /* 0x000000018585e824 */ /* 0x000fe400078e0a05 */
[----:B------:R-:W-:Y:S01]  /*ab10*/  @!P2 IMAD.MOV R131, RZ, RZ, -R131 ;  /* 0x000000ffff83a224 */ /* 0x000fe200078e0a83 */
[----:B------:R-:W-:Y:S01]  /*ab20*/  ISETP.GT.U32.AND P2, PT, R5, R135, PT ;  /* 0x000000870500720c */ /* 0x000fe20003f44070 */
[----:B------:R-:W-:Y:S01]  /*ab30*/  VIADD R8, R7, 0xee ;  /* 0x000000ee07087836 */ /* 0x000fe20000000000 */
[C---:B------:R-:W-:Y:S01]  /*ab40*/  ISETP.GT.U32.AND P6, PT, R5.reuse, R133, PT ;  /* 0x000000850500720c */ /* 0x040fe20003fc4070 */
[----:B------:R-:W-:Y:S01]  /*ab50*/  @!P5 IMAD.IADD R132, R132, 0x1, -R5 ;  /* 0x000000018484d824 */ /* 0x000fe200078e0a05 */
[----:B------:R-:W-:Y:S01]  /*ab60*/  ISETP.GT.U32.AND P5, PT, R5, R134, PT ;  /* 0x000000860500720c */ /* 0x000fe20003fa4070 */
[----:B------:R-:W-:Y:S01]  /*ab70*/  @!P1 IMAD.MOV R130, RZ, RZ, -R130 ;  /* 0x000000ffff829224 */ /* 0x000fe200078e0a82 */
[----:B------:R-:W-:Y:S01]  /*ab80*/  IABS R136, R8 ;  /* 0x0000000800887213 */ /* 0x000fe20000000000 */
[----:B------:R-:W-:Y:S01]  /*ab90*/  @!P4 IMAD.MOV R132, RZ, RZ, -R132 ;  /* 0x000000ffff84c224 */ /* 0x000fe200078e0a84 */
[----:B------:R-:W-:-:S02]  /*aba0*/  ISETP.GE.AND P1, PT, R138, RZ, PT ;  /* 0x000000ff8a00720c */ /* 0x000fc40003f26270 */
[----:B------:R-:W-:Y:S01]  /*abb0*/  ISETP.GE.AND P0, PT, R8, RZ, PT ;  /* 0x000000ff0800720c */ /* 0x000fe20003f06270 */
[----:B------:R-:W-:Y:S01]  /*abc0*/  IMAD.HI.U32 R8, R4, R136, RZ ;  /* 0x0000008804087227 */ /* 0x000fe200078e00ff */
[----:B------:R-:W-:-:S03]  /*abd0*/  IABS R138, R9 ;  /* 0x00000009008a7213 */ /* 0x000fc60000000000 */
[--C-:B------:R-:W-:Y:S02]  /*abe0*/  @!P2 IMAD.IADD R135, R135, 0x1, -R5.reuse ;  /* 0x000000018787a824 */ /* 0x100fe400078e0a05 */
[--C-:B------:R-:W-:Y:S01]  /*abf0*/  @!P5 IMAD.IADD R134, R134, 0x1, -R5.reuse ;  /* 0x000000018686d824 */ /* 0x100fe200078e0a05 */
[----:B------:R-:W-:Y:S01]  /*ac00*/  ISETP.GE.AND P5, PT, R140, RZ, PT ;  /* 0x000000ff8c00720c */ /* 0x000fe20003fa6270 */
[----:B------:R-:W-:Y:S01]  /*ac10*/  IMAD.MOV R137, RZ, RZ, -R8 ;  /* 0x000000ffff897224 */ /* 0x000fe200078e0a08 */
[----:B------:R-:W-:Y:S01]  /*ac20*/  ISETP.GT.U32.AND P2, PT, R5, R135, PT ;  /* 0x000000870500720c */ /* 0x000fe20003f44070 */
        /* <DEDUP_REMOVED lines=10> */
[C---:B------:R-:W-:Y:S02]  /*acd0*/  IMAD R138, R5.reuse, R140, R139 ;  /* 0x0000008c058a7224 */ /* 0x040fe400078e028b */
[----:B------:R-:W-:Y:S01]  /*ace0*/  @!P3 IMAD.MOV R133, RZ, RZ, -R133 ;  /* 0x000000ffff85b224 */ /* 0x000fe200078e0a85 */
[----:B------:R-:W-:Y:S01]  /*acf0*/  ISETP.GT.U32.AND P3, PT, R5, R136, PT ;  /* 0x000000880500720c */ /* 0x000fe20003f64070 */
[--C-:B------:R-:W-:Y:S01]  /*ad00*/  @!P2 IMAD.IADD R135, R135, 0x1, -R5.reuse ;  /* 0x000000018787a824 */ /* 0x100fe200078e0a05 */
[----:B------:R-:W-:Y:S01]  /*ad10*/  ISETP.GT.U32.AND P2, PT, R5, R138, PT ;  /* 0x0000008a0500720c */ /* 0x000fe20003f44070 */
[----:B------:R-:W-:Y:S01]  /*ad20*/  @!P4 IMAD.IADD R134, R134, 0x1, -R5 ;  /* 0x000000018686c824 */ /* 0x000fe200078e0a05 */
[----:B------:R-:W-:Y:S01]  /*ad30*/  IABS R139, R8 ;  /* 0x00000008008b7213 */ /* 0x000fe20000000000 */
[----:B------:R-:W-:Y:S01]  /*ad40*/  @!P5 IMAD.MOV R135, RZ, RZ, -R135 ;  /* 0x000000ffff87d224 */ /* 0x000fe200078e0a87 */
[----:B------:R-:W-:Y:S01]  /*ad50*/  ISETP.GE.AND P4, PT, R141, RZ, PT ;  /* 0x000000ff8d00720c */ /* 0x000fe20003f86270 */
[----:B------:R-:W-:Y:S01]  /*ad60*/  @!P1 IMAD.MOV R134, RZ, RZ, -R134 ;  /* 0x000000ffff869224 */ /* 0x000fe200078e0a86 */
[----:B------:R-:W-:Y:S01]  /*ad70*/  ISETP.GT.U32.AND P1, PT, R5, R137, PT ;  /* 0x000000890500720c */ /* 0x000fe20003f24070 */
[----:B------:R-:W-:Y:S01]  /*ad80*/  IMAD.HI.U32 R9, R4, R143, RZ ;  /* 0x0000008f04097227 */ /* 0x000fe200078e00ff */
[----:B------:R-:W-:-:S03]  /*ad90*/  IABS R141, R144 ;  /* 0x00000090008d7213 */ /* 0x000fc60000000000 */
[--C-:B------:R-:W-:Y:S01]  /*ada0*/  @!P3 IMAD.IADD R136, R136, 0x1, -R5.reuse ;  /* 0x000000018888b824 */ /* 0x100fe200078e0a05 */
[----:B------:R-:W-:Y:S01]  /*adb0*/  ISETP.GE.AND P3, PT, R8, RZ, PT ;  /* 0x000000ff0800720c */ /* 0x000fe20003f66270 */
[----:B------:R-:W-:Y:S02]  /*adc0*/  @!P2 IMAD.IADD R138, R138, 0x1, -R5 ;  /* 0x000000018a8aa824 */ /* 0x000fe400078e0a05 */
[----:B------:R-:W-:-:S03]  /*add0*/  IMAD.HI.U32 R8, R4, R139, RZ ;  /* 0x0000008b04087227 */ /* 0x000fc600078e00ff */
[----:B------:R-:W-:Y:S01]  /*ade0*/  ISETP.GT.U32.AND P2, PT, R5, R138, PT ;  /* 0x0000008a0500720c */ /* 0x000fe20003f44070 */
[----:B------:R-:W-:Y:S02]  /*adf0*/  IMAD.MOV R140, RZ, RZ, -R8 ;  /* 0x000000ffff8c7224 */ /* 0x000fe400078e0a08 */
[----:B------:R-:W-:-:S04]  /*ae00*/  IMAD.HI.U32 R8, R4, R141, RZ ;  /* 0x0000008d04087227 */ /* 0x000fc800078e00ff */
[----:B------:R-:W-:Y:S01]  /*ae10*/  @!P1 IMAD.IADD R137, R137, 0x1, -R5 ;  /* 0x0000000189899824 */ /* 0x000fe200078e0a05 */
[C---:B------:R-:W-:Y:S01]  /*ae20*/  ISETP.GT.U32.AND P1, PT, R5.reuse, R136, PT ;  /* 0x000000880500720c */ /* 0x040fe20003f24070 */
[C---:B------:R-:W-:Y:S02]  /*ae30*/  IMAD R139, R5.reuse, R140, R139 ;  /* 0x0000008c058b7224 */ /* 0x040fe400078e028b */
[----:B------:R-:W-:Y:S01]  /*ae40*/  IMAD.MOV R140, RZ, RZ, -R8 ;  /* 0x000000ffff8c7224 */ /* 0x000fe200078e0a08 */
[C---:B------:R-:W-:Y:S01]  /*ae50*/  ISETP.GT.U32.AND P5, PT, R5.reuse, R137, PT ;  /* 0x000000890500720c */ /* 0x040fe20003fa4070 */
[----:B------:R-:W-:Y:S02]  /*ae60*/  @!P2 IMAD.IADD R138, R138, 0x1, -R5 ;  /* 0x000000018a8aa824 */ /* 0x000fe400078e0a05 */
[----:B------:R-:W-:Y:S02]  /*ae70*/  IMAD R140, R5, R140, R141 ;  /* 0x0000008c058c7224 */ /* 0x000fe400078e028d */
[----:B------:R-:W-:-:S03]  /*ae80*/  IMAD.HI.U32 R8, R4, R142, RZ ;  /* 0x0000008e04087227 */ /* 0x000fc600078e00ff */
[C---:B------:R-:W-:Y:S01]  /*ae90*/  ISETP.GT.U32.AND P2, PT, R5.reuse, R140, PT ;  /* 0x0000008c0500720c */ /* 0x040fe20003f44070 */
[--C-:B------:R-:W-:Y:S01]  /*aea0*/  @!P1 IMAD.IADD R136, R136, 0x1, -R5.reuse ;  /* 0x0000000188889824 */ /* 0x100fe200078e0a05 */
[----:B------:R-:W-:Y:S01]  /*aeb0*/  ISETP.GT.U32.AND P1, PT, R5, R139, PT ;  /* 0x0000008b0500720c */ /* 0x000fe20003f24070 */
[----:B------:R-:W-:Y:S02]  /*aec0*/  IMAD.MOV R8, RZ, RZ, -R8 ;  /* 0x000000ffff087224 */ /* 0x000fe400078e0a08 */
[----:B------:R-:W-:Y:S01]  /*aed0*/  @!P5 IMAD.IADD R137, R137, 0x1, -R5 ;  /* 0x000000018989d824 */ /* 0x000fe200078e0a05 */
[----:B------:R-:W-:Y:S01]  /*aee0*/  ISETP.GE.AND P5, PT, R144, RZ, PT ;  /* 0x000000ff9000720c */ /* 0x000fe20003fa6270 */
[----:B------:R-:W-:Y:S02]  /*aef0*/  IMAD.MOV R144, RZ, RZ, -R9 ;  /* 0x000000ffff907224 */ /* 0x000fe400078e0a09 */
[----:B------:R-:W-:Y:S02]  /*af00*/  IMAD R141, R5, R8, R142 ;  /* 0x00000008058d7224 */ /* 0x000fe400078e028e */
[----:B------:R-:W-:-:S02]  /*af10*/  VIADD R8, R7, 0xde ;  /* 0x000000de07087836 */ /* 0x000fc40000000000 */
[C---:B------:R-:W-:Y:S01]  /*af20*/  IMAD R142, R5.reuse, R144, R143 ;  /* 0x00000090058e7224 */ /* 0x040fe200078e028f */
[----:B------:R-:W-:Y:S01]  /*af30*/  IABS R143, R148 ;  /* 0x00000094008f7213 */ /* 0x000fe20000000000 */
[----:B------:R-:W-:Y:S01]  /*af40*/  @!P2 IMAD.IADD R140, R140, 0x1, -R5 ;  /* 0x000000018c8ca824 */ /* 0x000fe200078e0a05 */
[----:B------:R-:W-:Y:S01]  /*af50*/  IABS R144, R8 ;  /* 0x0000000800907213 */ /* 0x000fe20000000000 */
[----:B------:R-:W-:Y:S01]  /*af60*/  @!P6 IMAD.MOV R137, RZ, RZ, -R137 ;  /* 0x000000ffff89e224 */ /* 0x000fe200078e0a89 */
[----:B------:R-:W-:Y:S01]  /*af70*/  ISETP.GT.U32.AND P6, PT, R5, R141, PT ;  /* 0x0000008d0500720c */ /* 0x000fe20003fc4070 */
[----:B------:R-:W-:Y:S01]  /*af80*/  @!P1 IMAD.IADD R139, R139, 0x1, -R5 ;  /* 0x000000018b8b9824 */ /* 0x000fe200078e0a05 */
[----:B------:R-:W-:Y:S01]  /*af90*/  ISETP.GE.AND P1, PT, R8, RZ, PT ;  /* 0x000000ff0800720c */ /* 0x000fe20003f26270 */
[----:B------:R-:W-:Y:S01]  /*afa0*/  @!P4 IMAD.MOV R138, RZ, RZ, -R138 ;  /* 0x000000ffff8ac224 */ /* 0x000fe200078e0a8a */
[C---:B------:R-:W-:Y:S01]  /*afb0*/  ISETP.GT.U32.AND P2, PT, R5.reuse, R140, PT ;  /* 0x0000008c0500720c */ /* 0x040fe20003f44070 */
[----:B------:R-:W-:Y:S01]  /*afc0*/  IMAD.HI.U32 R8, R4, R143, RZ ;  /* 0x0000008f04087227 */ /* 0x000fe200078e00ff */
[----:B------:R-:W-:-:S03]  /*afd0*/  ISETP.GT.U32.AND P4, PT, R5, R142, PT ;  /* 0x0000008e0500720c */ /* 0x000fc60003f84070 */
[----:B------:R-:W-:Y:S02]  /*afe0*/  IMAD.MOV R8, RZ, RZ, -R8 ;  /* 0x000000ffff087224 */ /* 0x000fe400078e0a08 */
[----:B------:R-:W-:Y:S01]  /*aff0*/  @!P0 IMAD.MOV R136, RZ, RZ, -R136 ;  /* 0x000000ffff888224 */ /* 0x000fe200078e0a88 */
[C---:B------:R-:W-:Y:S01]  /*b000*/  ISETP.GT.U32.AND P0, PT, R5.reuse, R139, PT ;  /* 0x0000008b0500720c */ /* 0x040fe20003f04070 */
[----:B------:R-:W-:Y:S02]  /*b010*/  IMAD R143, R5, R8, R143 ;  /* 0x00000008058f7224 */ /* 0x000fe400078e028f */
[--C-:B------:R-:W-:Y:S01]  /*b020*/  @!P6 IMAD.IADD R141, R141, 0x1, -R5.reuse ;  /* 0x000000018d8de824 */ /* 0x100fe200078e0a05 */
[----:B------:R-:W-:Y:S01]  /*b030*/  ISETP.GE.AND P6, PT, R147, RZ, PT ;  /* 0x000000ff9300720c */ /* 0x000fe20003fc6270 */
[--C-:B------:R-:W-:Y:S01]  /*b040*/  @!P2 IMAD.IADD R140, R140, 0x1, -R5.reuse ;  /* 0x000000018c8ca824 */ /* 0x100fe200078e0a05 */
[C---:B------:R-:W-:Y:S01]  /*b050*/  ISETP.GT.U32.AND P2, PT, R5.reuse, R143, PT ;  /* 0x0000008f0500720c */ /* 0x040fe20003f44070 */
[----:B------:R-:W-:Y:S01]  /*b060*/  @!P4 IMAD.IADD R142, R142, 0x1, -R5 ;  /* 0x000000018e8ec824 */ /* 0x000fe200078e0a05 */
[----:B------:R-:W-:Y:S01]  /*b070*/  ISETP.GT.U32.AND P4, PT, R5, R141, PT ;  /* 0x0000008d0500720c */ /* 0x000fe20003f84070 */
[----:B------:R-:W-:Y:S01]  /*b080*/  IMAD.HI.U32 R8, R4, R144, RZ ;  /* 0x0000009004087227 */ /* 0x000fe200078e00ff */
[----:B------:R-:W-:-:S03]  /*b090*/  IABS R147, R151 ;  /* 0x0000009700937213 */ /* 0x000fc60000000000 */
[----:B------:R-:W-:Y:S02]  /*b0a0*/  IMAD.MOV R8, RZ, RZ, -R8 ;  /* 0x000000ffff087224 */ /* 0x000fe400078e0a08 */
[----:B------:R-:W-:-:S04]  /*b0b0*/  IMAD.HI.U32 R9, R4, R145, RZ ;  /* 0x0000009104097227 */ /* 0x000fc800078e00ff */
[----:B------:R-:W-:Y:S02]  /*b0c0*/  IMAD R144, R5, R8, R144 ;  /* 0x0000000805907224 */ /* 0x000fe400078e0290 */
[--C-:B------:R-:W-:Y:S01]  /*b0d0*/  @!P2 IMAD.IADD R143, R143, 0x1, -R5.reuse ;  /* 0x000000018f8fa824 */ /* 0x100fe200078e0a05 */
[----:B------:R-:W-:Y:S01]  /*b0e0*/  ISETP.GT.U32.AND P2, PT, R5, R142, PT ;  /* 0x0000008e0500720c */ /* 0x000fe20003f44070 */
[--C-:B------:R-:W-:Y:S01]  /*b0f0*/  @!P4 IMAD.IADD R141, R141, 0x1, -R5.reuse ;  /* 0x000000018d8dc824 */ /* 0x100fe200078e0a05 */
[----:B------:R-:W-:Y:S01]  /*b100*/  ISETP.GT.U32.AND P4, PT, R5, R144, PT ;  /* 0x000000900500720c */ /* 0x000fe20003f84070 */
[----:B------:R-:W-:Y:S01]  /*b110*/  @!P0 IMAD.IADD R139, R139, 0x1, -R5 ;  /* 0x000000018b8b8824 */ /* 0x000fe200078e0a05 */
[----:B------:R-:W-:Y:S01]  /*b120*/  ISETP.GE.AND P0, PT, R146, RZ, PT ;  /* 0x000000ff9200720c */ /* 0x000fe20003f06270 */
[----:B------:R-:W-:Y:S02]  /*b130*/  IMAD.MOV R146, RZ, RZ, -R9 ;  /* 0x000000ffff927224 */ /* 0x000fe400078e0a09 */
[----:B------:R-:W-:Y:S01]  /*b140*/  @!P3 IMAD.MOV R139, RZ, RZ, -R139 ;  /* 0x000000ffff8bb224 */ /* 0x000fe200078e0a8b */
[C---:B------:R-:W-:Y:S01]  /*b150*/  ISETP.GT.U32.AND P3, PT, R5.reuse, R143, PT ;  /* 0x0000008f0500720c */ /* 0x040fe20003f64070 */
[----:B------:R-:W-:Y:S01]  /*b160*/  IMAD R145, R5, R146, R145 ;  /* 0x0000009205917224 */ /* 0x000fe200078e0291 */
[----:B------:R-:W-:Y:S01]  /*b170*/  IABS R146, R150 ;  /* 0x0000009600927213 */ /* 0x000fe20000000000 */
[----:B------:R-:W-:Y:S01]  /*b180*/  @!P5 IMAD.MOV R140, RZ, RZ, -R140 ;  /* 0x000000ffff8cd224 */ /* 0x000fe200078e0a8c */
[----:B------:R-:W-:Y:S01]  /*b190*/  ISETP.GE.AND P5, PT, R148, RZ, PT ;  /* 0x000000ff9400720c */ /* 0x000fe20003fa6270 */
[--C-:B------:R-:W-:Y:S01]  /*b1a0*/  @!P2 IMAD.IADD R142, R142, 0x1, -R5.reuse ;  /* 0x000000018e8ea824 */ /* 0x100fe200078e0a05 */
[----:B------:R-:W-:Y:S01]  /*b1b0*/  ISETP.GE.AND P2, PT, R149, RZ, PT ;  /* 0x000000ff9500720c */ /* 0x000fe20003f46270 */
[----:B------:R-:W-:Y:S01]  /*b1c0*/  @!P4 IMAD.IADD R144, R144, 0x1, -R5 ;  /* 0x000000019090c824 */ /* 0x000fe200078e0a05 */
[----:B------:R-:W-:Y:S01]  /*b1d0*/  ISETP.GE.AND P4, PT, R151, RZ, PT ;  /* 0x000000ff9700720c */ /* 0x000fe20003f86270 */
[----:B------:R-:W-:Y:S01]  /*b1e0*/  IMAD.HI.U32 R8, R4, R146, RZ ;  /* 0x0000009204087227 */ /* 0x000fe200078e00ff */
[----:B------:R-:W-:-:S03]  /*b1f0*/  IABS R151, R155 ;  /* 0x0000009b00977213 */ /* 0x000fc60000000000 */
[----:B------:R-:W-:-:S04]  /*b200*/  IMAD.HI.U32 R9, R4, R147, RZ ;  /* 0x0000009304097227 */ /* 0x000fc800078e00ff */
[----:B------:R-:W-:Y:S01]  /*b210*/  @!P0 IMAD.MOV R141, RZ, RZ, -R141 ;  /* 0x000000ffff8d8224 */ /* 0x000fe200078e0a8d */
[C---:B------:R-:W-:Y:S01]  /*b220*/  ISETP.GT.U32.AND P0, PT, R5.reuse, R145, PT ;  /* 0x000000910500720c */ /* 0x040fe20003f04070 */
[----:B------:R-:W-:Y:S01]  /*b230*/  @!P6 IMAD.MOV R142, RZ, RZ, -R142 ;  /* 0x000000ffff8ee224 */ /* 0x000fe200078e0a8e */
[----:B------:R-:W-:Y:S01]  /*b240*/  ISETP.GT.U32.AND P6, PT, R5, R144, PT ;  /* 0x000000900500720c */ /* 0x000fe20003fc4070 */
[----:B------:R-:W-:Y:S02]  /*b250*/  IMAD.MOV R8, RZ, RZ, -R8 ;  /* 0x000000ffff087224 */ /* 0x000fe400078e0a08 */
[----:B------:R-:W-:Y:S01]  /*b260*/  IMAD.MOV R148, RZ, RZ, -R9 ;  /* 0x000000ffff947224 */ /* 0x000fe200078e0a09 */
[----:B------:R-:W-:Y:S01]  /*b270*/  LOP3.LUT R9, R6, 0xd6, RZ, 0xfc, !PT ;  /* 0x000000d606097812 */ /* 0x000fe200078efcff */
[----:B------:R-:W-:Y:S01]  /*b280*/  @!P3 IMAD.IADD R143, R143, 0x1, -R5 ;  /* 0x000000018f8fb824 */ /* 0x000fe200078e0a05 */
[----:B------:R-:W-:Y:S01]  /*b290*/  ISETP.GE.AND P3, PT, R150, RZ, PT ;  /* 0x000000ff9600720c */ /* 0x000fe20003f66270 */
[C---:B------:R-:W-:Y:S01]  /*b2a0*/  IMAD R146, R5.reuse, R8, R146 ;  /* 0x0000000805927224 */ /* 0x040fe200078e0292 */
[----:B------:R-:W-:Y:S01]  /*b2b0*/  IABS R150, R152 ;  /* 0x0000009800967213 */ /* 0x000fe20000000000 */
[C---:B------:R-:W-:Y:S01]  /*b2c0*/  IMAD R147, R5.reuse, R148, R147 ;  /* 0x0000009405937224 */ /* 0x040fe200078e0293 */
[----:B------:R-:W-:Y:S01]  /*b2d0*/  IABS R148, R9 ;  /* 0x0000000900947213 */ /* 0x000fe20000000000 */
[----:B------:R-:W-:Y:S01]  /*b2e0*/  @!P5 IMAD.MOV R143, RZ, RZ, -R143 ;  /* 0x000000ffff8fd224 */ /* 0x000fe200078e0a8f */
[----:B------:R-:W-:Y:S01]  /*b2f0*/  ISETP.GT.U32.AND P5, PT, R5, R146, PT ;  /* 0x000000920500720c */ /* 0x000fe20003fa4070 */
[----:B------:R-:W-:-:S02]  /*b300*/  @!P0 IMAD.IADD R145, R145, 0x1, -R5 ;  /* 0x0000000191918824 */ /* 0x000fc400078e0a05 */
[----:B------:R-:W-:-:S03]  /*b310*/  IMAD.HI.U32 R8, R4, R148, RZ ;  /* 0x0000009404087227 */ /* 0x000fc600078e00ff */
[C---:B------:R-:W-:Y:S01]  /*b320*/  ISETP.GT.U32.AND P0, PT, R5.reuse, R145, PT ;  /* 0x000000910500720c */ /* 0x040fe20003f04070 */
[--C-:B------:R-:W-:Y:S01]  /*b330*/  @!P6 IMAD.IADD R144, R144, 0x1, -R5.reuse ;  /* 0x000000019090e824 */ /* 0x100fe200078e0a05 */
[C---:B------:R-:W-:Y:S01]  /*b340*/  ISETP.GT.U32.AND P6, PT, R5.reuse, R147, PT ;  /* 0x000000930500720c */ /* 0x040fe20003fc4070 */
[----:B------:R-:W-:Y:S02]  /*b350*/  IMAD.MOV R8, RZ, RZ, -R8 ;  /* 0x000000ffff087224 */ /* 0x000fe400078e0a08 */
[----:B------:R-:W-:Y:S02]  /*b360*/  @!P1 IMAD.MOV R144, RZ, RZ, -R144 ;  /* 0x000000ffff909224 */ /* 0x000fe400078e0a90 */
[C---:B------:R-:W-:Y:S02]  /*b370*/  IMAD R148, R5.reuse, R8, R148 ;  /* 0x0000000805947224 */ /* 0x040fe400078e0294 */
[----:B------:R-:W-:Y:S02]  /*b380*/  @!P5 IMAD.IADD R146, R146, 0x1, -R5 ;  /* 0x000000019292d824 */ /* 0x000fe400078e0a05 */
[----:B------:R-:W-:Y:S01]  /*b390*/  IMAD.HI.U32 R8, R4, R150, RZ ;  /* 0x0000009604087227 */ /* 0x000fe200078e00ff */
[----:B------:R-:W-:-:S02]  /*b3a0*/  ISETP.GT.U32.AND P1, PT, R5, R148, PT ;  /* 0x000000940500720c */ /* 0x000fc40003f24070 */
        /* <DEDUP_REMOVED lines=28> */
[----:B------:R-:W-:Y:S01]  /*b570*/  ISETP.GT.U32.AND P1, PT, R5, R151, PT ;  /* 0x000000970500720c */ /* 0x000fe20003f24070 */
        /* <DEDUP_REMOVED lines=177> */
[----:B------:R-:W-:-:S04]  /*c090*/  IMAD.HI.U32 R9, R4, R171, RZ ;  /* 0x000000ab04097227 */ /* 0x000fc800078e00ff */
[--C-:B------:R-:W-:Y:S01]  /*c0a0*/  @!P1 IMAD.IADD R166, R166, 0x1, -R5.reuse ;  /* 0x00000001a6a69824 */ /* 0x100fe200078e0a05 */
[----:B------:R-:W-:Y:S01]  /*c0b0*/  ISETP.GE.AND P1, PT, R173, RZ, PT ;  /* 0x000000ffad00720c */ /* 0x000fe20003f26270 */
[----:B------:R-:W-:Y:S01]  /*c0c0*/  @!P0 IMAD.IADD R168, R168, 0x1, -R5 ;  /* 0x00000001a8a88824 */ /* 0x000fe200078e0a05 */
[----:B------:R-:W-:Y:S01]  /*c0d0*/  ISETP.GE.AND P0, PT, R175, RZ, PT ;  /* 0x000000ffaf00720c */ /* 0x000fe20003f06270 */
[----:B------:R-:W-:Y:S01]  /*c0e0*/  @!P3 IMAD.MOV R164, RZ, RZ, -R164 ;  /* 0x000000ffffa4b224 */ /* 0x000fe200078e0aa4 */
[----:B------:R-:W-:Y:S01]  /*c0f0*/  ISETP.GE.AND P3, PT, R172, RZ, PT ;  /* 0x000000ffac00720c */ /* 0x000fe20003f66270 */
[----:B------:R-:W-:Y:S01]  /*c100*/  IMAD.HI.U32 R8, R4, R170, RZ ;  /* 0x000000aa04087227 */ /* 0x000fe200078e00ff */
[----:B------:R-:W-:-:S03]  /*c110*/  IABS R175, R179 ;  /* 0x000000b300af7213 */ /* 0x000fc60000000000 */
[----:B------:R-:W-:Y:S01]  /*c120*/  IMAD.MOV R172, RZ, RZ, -R9 ;  /* 0x000000ffffac7224 */ /* 0x000fe200078e0a09 */
[----:B------:R-:W-:Y:S01]  /*c130*/  LOP3.LUT R9, R6, 0xa6, RZ, 0xfc, !PT ;  /* 0x000000a606097812 */ /* 0x000fe200078efcff */
[----:B------:R-:W-:Y:S01]  /*c140*/  @!P6 IMAD.MOV R166, RZ, RZ, -R166 ;  /* 0x000000ffffa6e224 */ /* 0x000fe200078e0aa6 */
[C---:B------:R-:W-:Y:S01]  /*c150*/  ISETP.GT.U32.AND P6, PT, R5.reuse, R168, PT ;  /* 0x000000a80500720c */ /* 0x040fe20003fc4070 */
[----:B------:R-:W-:Y:S01]  /*c160*/  @!P4 IMAD.MOV R165, RZ, RZ, -R165 ;  /* 0x000000ffffa5c224 */ /* 0x000fe200078e0aa5 */
[C---:B------:R-:W-:Y:S01]  /*c170*/  ISETP.GT.U32.AND P4, PT, R5.reuse, R169, PT ;  /* 0x000000a90500720c */ /* 0x040fe20003f84070 */
[----:B------:R-:W-:Y:S02]  /*c180*/  IMAD.MOV R8, RZ, RZ, -R8 ;  /* 0x000000ffff087224 */ /* 0x000fe400078e0a08 */
[----:B------:R-:W-:Y:S01]  /*c190*/  IMAD R171, R5, R172, R171 ;  /* 0x000000ac05ab7224 */ /* 0x000fe200078e02ab */
[----:B------:R-:W-:Y:S01]  /*c1a0*/  IABS R172, R9 ;  /* 0x0000000900ac7213 */ /* 0x000fe20000000000 */
[----:B------:R-:W-:Y:S01]  /*c1b0*/  @!P2 IMAD.IADD R167, R167, 0x1, -R5 ;  /* 0x00000001a7a7a824 */ /* 0x000fe200078e0a05 */
[----:B------:R-:W-:Y:S01]  /*c1c0*/  ISETP.GE.AND P2, PT, R174, RZ, PT ;  /* 0x000000ffae00720c */ /* 0x000fe20003f46270 */
[----:B------:R-:W-:Y:S01]  /*c1d0*/  IMAD R170, R5, R8, R170 ;  /* 0x0000000805aa7224 */ /* 0x000fe200078e02aa */
[----:B------:R-:W-:Y:S01]  /*c1e0*/  IABS R174, R176 ;  /* 0x000000b000ae7213 */ /* 0x000fe20000000000 */
[----:B------:R-:W-:-:S04]  /*c1f0*/  IMAD.HI.U32 R8, R4, R172, RZ ;  /* 0x000000ac04087227 */ /* 0x000fc800078e00ff */
[----:B------:R-:W-:Y:S01]  /*c200*/  @!P3 IMAD.MOV R167, RZ, RZ, -R167 ;  /* 0x000000ffffa7b224 */ /* 0x000fe200078e0aa7 */
[C---:B------:R-:W-:Y:S01]  /*c210*/  ISETP.GT.U32.AND P3, PT, R5.reuse, R170, PT ;  /* 0x000000aa0500720c */ /* 0x040fe20003f64070 */
[--C-:B------:R-:W-:Y:S01]  /*c220*/  @!P6 IMAD.IADD R168, R168, 0x1, -R5.reuse ;  /* 0x00000001a8a8e824 */ /* 0x100fe200078e0a05 */
[----:B------:R-:W-:Y:S01]  /*c230*/  ISETP.GT.U32.AND P6, PT, R5, R171, PT ;  /* 0x000000ab0500720c */ /* 0x000fe20003fc4070 */
[----:B------:R-:W-:Y:S02]  /*c240*/  IMAD.MOV R8, RZ, RZ, -R8 ;  /* 0x000000ffff087224 */ /* 0x000fe400078e0a08 */
[----:B------:R-:W-:Y:S02]  /*c250*/  @!P4 IMAD.IADD R169, R169, 0x1, -R5 ;  /* 0x00000001a9a9c824 */ /* 0x000fe400078e0a05 */
[C---:B------:R-:W-:Y:S02]  /*c260*/  IMAD R172, R5.reuse, R8, R172 ;  /* 0x0000000805ac7224 */ /* 0x040fe400078e02ac */
[----:B------:R-:W-:Y:S01]  /*c270*/  @!P5 IMAD.MOV R168, RZ, RZ, -R168 ;  /* 0x000000ffffa8d224 */ /* 0x000fe200078e0aa8 */
[C---:B------:R-:W-:Y:S01]  /*c280*/  ISETP.GT.U32.AND P4, PT, R5.reuse, R169, PT ;  /* 0x000000a90500720c */ /* 0x040fe20003f84070 */
[----:B------:R-:W-:Y:S01]  /*c290*/  IMAD.HI.U32 R8, R4, R174, RZ ;  /* 0x000000ae04087227 */ /* 0x000fe200078e00ff */
[----:B------:R-:W-:-:S03]  /*c2a0*/  ISETP.GT.U32.AND P5, PT, R5, R172, PT ;  /* 0x000000ac0500720c */ /* 0x000fc60003fa4070 */
[--C-:B------:R-:W-:Y:S02]  /*c2b0*/  @!P3 IMAD.IADD R170, R170, 0x1, -R5.reuse ;  /* 0x00000001aaaab824 */ /* 0x100fe400078e0a05 */
[--C-:B------:R-:W-:Y:S02]  /*c2c0*/  @!P6 IMAD.IADD R171, R171, 0x1, -R5.reuse ;  /* 0x00000001ababe824 */ /* 0x100fe400078e0a05 */
[C---:B------:R-:W-:Y:S01]  /*c2d0*/  IMAD.HI.U32 R173, R4.reuse, R177, RZ ;  /* 0x000000b104ad7227 */ /* 0x040fe200078e00ff */
[C---:B------:R-:W-:Y:S02]  /*c2e0*/  ISETP.GT.U32.AND P3, PT, R5.reuse, R170, PT ;  /* 0x000000aa0500720c */ /* 0x040fe40003f64070 */
[----:B------:R-:W-:Y:S01]  /*c2f0*/  ISETP.GT.U32.AND P6, PT, R5, R171, PT ;  /* 0x000000ab0500720c */ /* 0x000fe20003fc4070 */
[----:B------:R-:W-:Y:S01]  /*c300*/  @!P4 IMAD.IADD R169, R169, 0x1, -R5 ;  /* 0x00000001a9a9c824 */ /* 0x000fe200078e0a05 */
[----:B------:R-:W-:Y:S01]  /*c310*/  ISETP.GE.AND P4, PT, R9, RZ, PT ;  /* 0x000000ff0900720c */ /* 0x000fe20003f86270 */
[----:B------:R-:W-:-:S04]  /*c320*/  IMAD.HI.U32 R9, R4, R175, RZ ;  /* 0x000000af04097227 */ /* 0x000fc800078e00ff */
[----:B------:R-:W-:Y:S02]  /*c330*/  @!P5 IMAD.IADD R172, R172, 0x1, -R5 ;  /* 0x00000001acacd824 */ /* 0x000fe400078e0a05 */
[----:B------:R-:W-:Y:S01]  /*c340*/  @!P1 IMAD.MOV R169, RZ, RZ, -R169 ;  /* 0x000000ffffa99224 */ /* 0x000fe200078e0aa9 */
[----:B------:R-:W-:Y:S01]  /*c350*/  ISETP.GE.AND P1, PT, R176, RZ, PT ;  /* 0x000000ffb000720c */ /* 0x000fe20003f26270 */
[----:B------:R-:W-:Y:S01]  /*c360*/  IMAD.MOV R8, RZ, RZ, -R8 ;  /* 0x000000ffff087224 */ /* 0x000fe200078e0a08 */
[C---:B------:R-:W-:Y:S01]  /*c370*/  ISETP.GT.U32.AND P5, PT, R5.reuse, R172, PT ;  /* 0x000000ac0500720c */ /* 0x040fe20003fa4070 */
[----:B------:R-:W-:Y:S02]  /*c380*/  IMAD.MOV R176, RZ, RZ, -R9 ;  /* 0x000000ffffb07224 */ /* 0x000fe400078e0a09 */
[----:B------:R-:W-:Y:S02]  /*c390*/  IMAD.MOV R178, RZ, RZ, -R173 ;  /* 0x000000ffffb27224 */ /* 0x000fe400078e0aad */
[----:B------:R-:W-:-:S02]  /*c3a0*/  IMAD R173, R5, R8, R174 ;  /* 0x0000000805ad7224 */ /* 0x000fc400078e02ae */
[----:B------:R-:W-:Y:S01]  /*c3b0*/  @!P3 IMAD.IADD R170, R170, 0x1, -R5 ;  /* 0x00000001aaaab824 */ /* 0x000fe200078e0a05 */
[----:B------:R-:W-:Y:S01]  /*c3c0*/  ISETP.GE.AND P3, PT, R179, RZ, PT ;  /* 0x000000ffb300720c */ /* 0x000fe20003f66270 */
[----:B------:R-:W-:Y:S01]  /*c3d0*/  IMAD R174, R5, R176, R175 ;  /* 0x000000b005ae7224 */ /* 0x000fe200078e02af */
[----:B------:R-:W-:Y:S01]  /*c3e0*/  IABS R179, R182 ;  /* 0x000000b600b37213 */ /* 0x000fe20000000000 */
[----:B------:R-:W-:Y:S01]  /*c3f0*/  @!P6 IMAD.IADD R171, R171, 0x1, -R5 ;  /* 0x00000001ababe824 */ /* 0x000fe200078e0a05 */
[C---:B------:R-:W-:Y:S01]  /*c400*/  ISETP.GT.U32.AND P6, PT, R5.reuse, R173, PT ;  /* 0x000000ad0500720c */ /* 0x040fe20003fc4070 */
[----:B------:R-:W-:Y:S01]  /*c410*/  @!P2 IMAD.MOV R170, RZ, RZ, -R170 ;  /* 0x000000ffffaaa224 */ /* 0x000fe200078e0aaa */
[C---:B------:R-:W-:Y:S01]  /*c420*/  ISETP.GT.U32.AND P2, PT, R5.reuse, R174, PT ;  /* 0x000000ae0500720c */ /* 0x040fe20003f44070 */
[----:B------:R-:W-:Y:S01]  /*c430*/  IMAD R175, R5, R178, R177 ;  /* 0x000000b205af7224 */ /* 0x000fe200078e02b1 */
[----:B------:R-:W-:Y:S01]  /*c440*/  IABS R178, R181 ;  /* 0x000000b500b27213 */ /* 0x000fe20000000000 */
[----:B------:R-:W-:-:S02]  /*c450*/  @!P5 IMAD.IADD R172, R172, 0x1, -R5 ;  /* 0x00000001acacd824 */ /* 0x000fc400078e0a05 */
[----:B------:R-:W-:Y:S01]  /*c460*/  VIADD R8, R7, 0x9e ;  /* 0x0000009e07087836 */ /* 0x000fe20000000000 */
[----:B------:R-:W-:Y:S01]  /*c470*/  ISETP.GT.U32.AND P5, PT, R5, R175, PT ;  /* 0x000000af0500720c */ /* 0x000fe20003fa4070 */
[----:B------:R-:W-:Y:S02]  /*c480*/  @!P0 IMAD.MOV R171, RZ, RZ, -R171 ;  /* 0x000000ffffab8224 */ /* 0x000fe400078e0aab */
[----:B------:R-:W-:Y:S01]  /*c490*/  IMAD.HI.U32 R9, R4, R178, RZ ;  /* 0x000000b204097227 */ /* 0x000fe200078e00ff */
[----:B------:R-:W-:Y:S02]  /*c4a0*/  IABS R177, R8 ;  /* 0x0000000800b17213 */ /* 0x000fe40000000000 */
[----:B------:R-:W-:Y:S01]  /*c4b0*/  ISETP.GE.AND P0, PT, R8, RZ, PT ;  /* 0x000000ff0800720c */ /* 0x000fe20003f06270 */
[--C-:B------:R-:W-:Y:S02]  /*c4c0*/  @!P6 IMAD.IADD R173, R173, 0x1, -R5.reuse ;  /* 0x00000001adade824 */ /* 0x100fe400078e0a05 */
[----:B------:R-:W-:-:S02]  /*c4d0*/  @!P2 IMAD.IADD R174, R174, 0x1, -R5 ;  /* 0x00000001aeaea824 */ /* 0x000fc400078e0a05 */
[C---:B------:R-:W-:Y:S01]  /*c4e0*/  IMAD.HI.U32 R8, R4.reuse, R177, RZ ;  /* 0x000000b104087227 */ /* 0x040fe200078e00ff */
[C---:B------:R-:W-:Y:S02]  /*c4f0*/  ISETP.GT.U32.AND P6, PT, R5.reuse, R173, PT ;  /* 0x000000ad0500720c */ /* 0x040fe40003fc4070 */
[----:B------:R-:W-:Y:S01]  /*c500*/  ISETP.GT.U32.AND P2, PT, R5, R174, PT ;  /* 0x000000ae0500720c */ /* 0x000fe20003f44070 */
[----:B------:R-:W-:Y:S02]  /*c510*/  @!P5 IMAD.IADD R175, R175, 0x1, -R5 ;  /* 0x00000001afafd824 */ /* 0x000fe400078e0a05 */
[----:B------:R-:W-:-:S03]  /*c520*/  IMAD.HI.U32 R176, R4, R179, RZ ;  /* 0x000000b304b07227 */ /* 0x000fc600078e00ff */
[C---:B------:R-:W-:Y:S01]  /*c530*/  ISETP.GT.U32.AND P5, PT, R5.reuse, R175, PT ;  /* 0x000000af0500720c */ /* 0x040fe20003fa4070 */
[----:B------:R-:W-:Y:S02]  /*c540*/  IMAD.MOV R8, RZ, RZ, -R8 ;  /* 0x000000ffff087224 */ /* 0x000fe400078e0a08 */
[----:B------:R-:W-:Y:S01]  /*c550*/  @!P4 IMAD.MOV R172, RZ, RZ, -R172 ;  /* 0x000000ffffacc224 */ /* 0x000fe200078e0aac */
[----:B------:R-:W-:Y:S01]  /*c560*/  ISETP.GE.AND P4, PT, R180, RZ, PT ;  /* 0x000000ffb400720c */ /* 0x000fe20003f86270 */
[----:B------:R-:W-:Y:S02]  /*c570*/  IMAD.MOV R9, RZ, RZ, -R9 ;  /* 0x000000ffff097224 */ /* 0x000fe400078e0a09 */
[----:B------:R-:W-:Y:S02]  /*c580*/  IMAD.MOV R180, RZ, RZ, -R176 ;  /* 0x000000ffffb47224 */ /* 0x000fe400078e0ab0 */
        /* <DEDUP_REMOVED lines=8> */
[C---:B------:R-:W-:Y:S01]  /*c610*/  IMAD R178, R5.reuse, R180, R179 ;  /* 0x000000b405b27224 */ /* 0x040fe200078e02b3 */
[----:B------:R-:W-:Y:S01]  /*c620*/  IABS R179, R8 ;  /* 0x0000000800b37213 */ /* 0x000fe20000000000 */
[----:B------:R-:W-:Y:S01]  /*c630*/  @!P1 IMAD.MOV R173, RZ, RZ, -R173 ;  /* 0x000000ffffad9224 */ /* 0x000fe200078e0aad */
[----:B------:R-:W-:Y:S01]  /*c640*/  ISETP.GT.U32.AND P1, PT, R5, R177, PT ;  /* 0x000000b10500720c */ /* 0x000fe20003f24070 */
[----:B------:R-:W-:Y:S01]  /*c650*/  @!P5 IMAD.IADD R175, R175, 0x1, -R5 ;  /* 0x00000001afafd824 */ /* 0x000fe200078e0a05 */
[----:B------:R-:W-:Y:S01]  /*c660*/  ISETP.GT.U32.AND P5, PT, R5, R178, PT ;  /* 0x000000b20500720c */ /* 0x000fe20003fa4070 */
[----:B------:R-:W-:Y:S01]  /*c670*/  @!P3 IMAD.MOV R174, RZ, RZ, -R174 ;  /* 0x000000ffffaeb224 */ /* 0x000fe200078e0aae */
[----:B------:R-:W-:Y:S01]  /*c680*/  IABS R181, R185 ;  /* 0x000000b900b57213 */ /* 0x000fe20000000000 */
[----:B------:R-:W-:Y:S01]  /*c690*/  @!P4 IMAD.MOV R175, RZ, RZ, -R175 ;  /* 0x000000ffffafc224 */ /* 0x000fe200078e0aaf */
[----:B------:R-:W-:-:S02]  /*c6a0*/  ISETP.GE.AND P3, PT, R182, RZ, PT ;  /* 0x000000ffb600720c */ /* 0x000fc40003f66270 */
[----:B------:R-:W-:Y:S01]  /*c6b0*/  IABS R182, R186 ;  /* 0x000000ba00b67213 */ /* 0x000fe20000000000 */
[----:B------:R-:W-:Y:S01]  /*c6c0*/  @!P2 IMAD.IADD R176, R176, 0x1, -R5 ;  /* 0x00000001b0b0a824 */ /* 0x000fe200078e0a05 */
[----:B------:R-:W-:Y:S01]  /*c6d0*/  ISETP.GE.AND P2, PT, R8, RZ, PT ;  /* 0x000000ff0800720c */ /* 0x000fe20003f46270 */
[----:B------:R-:W-:-:S04]  /*c6e0*/  IMAD.HI.U32 R8, R4, R179, RZ ;  /* 0x000000b304087227 */ /* 0x000fc800078e00ff */
[--C-:B------:R-:W-:Y:S01]  /*c6f0*/  @!P1 IMAD.IADD R177, R177, 0x1, -R5.reuse ;  /* 0x00000001b1b19824 */ /* 0x100fe200078e0a05 */
[C---:B------:R-:W-:Y:S01]  /*c700*/  ISETP.GT.U32.AND P1, PT, R5.reuse, R176, PT ;  /* 0x000000b00500720c */ /* 0x040fe20003f24070 */
[----:B------:R-:W-:Y:S02]  /*c710*/  @!P5 IMAD.IADD R178, R178, 0x1, -R5 ;  /* 0x00000001b2b2d824 */ /* 0x000fe400078e0a05 */
[----:B------:R-:W-:Y:S01]  /*c720*/  IMAD.MOV R180, RZ, RZ, -R8 ;  /* 0x000000ffffb47224 */ /* 0x000fe200078e0a08 */
[C---:B------:R-:W-:Y:S01]  /*c730*/  ISETP.GT.U32.AND P5, PT, R5.reuse, R177, PT ;  /* 0x000000b10500720c */ /* 0x040fe20003fa4070 */
[----:B------:R-:W-:Y:S01]  /*c740*/  IMAD.HI.U32 R8, R4, R9, RZ ;  /* 0x0000000904087227 */ /* 0x000fe200078e00ff */
[----:B------:R-:W-:-:S03]  /*c750*/  ISETP.GT.U32.AND P4, PT, R5, R178, PT ;  /* 0x000000b20500720c */ /* 0x000fc60003f84070 */
[----:B------:R-:W-:Y:S02]  /*c760*/  IMAD.MOV R8, RZ, RZ, -R8 ;  /* 0x000000ffff087224 */ /* 0x000fe400078e0a08 */
[C---:B------:R-:W-:Y:S02]  /*c770*/  IMAD R179, R5.reuse, R180, R179 ;  /* 0x000000b405b37224 */ /* 0x040fe400078e02b3 */
[C---:B------:R-:W-:Y:S02]  /*c780*/  IMAD R180, R5.reuse, R8, R9 ;  /* 0x0000000805b47224 */ /* 0x040fe400078e0209 */
[--C-:B------:R-:W-:Y:S01]  /*c790*/  @!P1 IMAD.IADD R176, R176, 0x1, -R5.reuse ;  /* 0x00000001b0b09824 */ /* 0x100fe200078e0a05 */
[----:B------:R-:W-:Y:S01]  /*c7a0*/  ISETP.GT.U32.AND P1, PT, R5, R179, PT ;  /* 0x000000b30500720c */ /* 0x000fe20003f24070 */
        /* <DEDUP_REMOVED lines=9> */
[----:B------:R-:W-:Y:S01]  /*c840*/  @!P6 IMAD.MOV R177, RZ, RZ, -R177 ;  /* 0x000000ffffb1e224 */ /* 0x000fe200078e0ab1 */
[C---:B------:R-:W-:Y:S01]  /*c850*/  ISETP.GT.U32.AND P5, PT, R5.reuse, R179, PT ;  /* 0x000000b30500720c */ /* 0x040fe20003fa4070 */
[----:B------:R-:W-:Y:S01]  /*c860*/  IMAD.HI.U32 R8, R4, R182, RZ ;  /* 0x000000b604087227 */ /* 0x000fe200078e00ff */
[----:B------:R-:W-:-:S02]  /*c870*/  ISETP.GT.U32.AND P0, PT, R5, R180, PT ;  /* 0x000000b40500720c */ /* 0x000fc40003f04070 */
        /* <DEDUP_REMOVED lines=10> */
[--C-:B------:R-:W-:Y:S01]  /*c920*/  @!P0 IMAD.IADD R180, R180, 0x1, -R5.reuse ;  /* 0x00000001b4b48824 */ /* 0x100fe200078e0a05 */
[----:B------:R-:W-:Y:S01]  /*c930*/  ISETP.GT.U32.AND P0, PT, R5, R182, PT ;  /* 0x000000b60500720c */ /* 0x000fe20003f04070 */
[----:B------:R-:W-:Y:S02]  /*c940*/  @!P6 IMAD.IADD R181, R181, 0x1, -R5 ;  /* 0x00000001b5b5e824 */ /* 0x000fe400078e0a05 */
[----:B------:R-:W-:Y:S01]  /*c950*/  @!P2 IMAD.MOV R179, RZ, RZ, -R179 ;  /* 0x000000ffffb3a224 */ /* 0x000fe200078e0ab3 */
[----:B------:R-:W-:Y:S01]  /*c960*/  ISETP.GT.U32.AND P2, PT, R5, R183, PT ;  /* 0x000000b70500720c */ /* 0x000fe20003f44070 */
[----:B------:R-:W-:Y:S01]  /*c970*/  VIADD R8, R7, 0x8e ;  /* 0x0000008e07087836 */ /* 0x000fe20000000000 */
[----:B------:R-:W-:Y:S01]  /*c980*/  ISETP.GT.U32.AND P6, PT, R5, R181, PT ;  /* 0x000000b50500720c */ /* 0x000fe20003fc4070 */
[----:B------:R-:W-:Y:S01]  /*c990*/  @!P3 IMAD.MOV R178, RZ, RZ, -R178 ;  /* 0x000000ffffb2b224 */ /* 0x000fe200078e0ab2 */
[----:B------:R-:W-:Y:S01]  /*c9a0*/  ISETP.GE.AND P3, PT, R186, RZ, PT ;  /* 0x000000ffba00720c */ /* 0x000fe20003f66270 */
[----:B------:R-:W-:Y:S01]  /*c9b0*/  @!P4 IMAD.MOV R180, RZ, RZ, -R180 ;  /* 0x000000ffffb4c224 */ /* 0x000fe200078e0ab4 */
[----:B------:R-:W-:-:S02]  /*c9c0*/  IABS R184, R8 ;  /* 0x0000000800b87213 */ /* 0x000fc40000000000 */
[----:B------:R-:W-:Y:S01]  /*c9d0*/  ISETP.GE.AND P5, PT, R8, RZ, PT ;  /* 0x000000ff0800720c */ /* 0x000fe20003fa6270 */
[--C-:B------:R-:W-:Y:S01]  /*c9e0*/  @!P0 IMAD.IADD R182, R182, 0x1, -R5.reuse ;  /* 0x00000001b6b68824 */ /* 0x100fe200078e0a05 */
[----:B------:R-:W-:Y:S01]  /*c9f0*/  IABS R186, R9 ;  /* 0x0000000900ba7213 */ /* 0x000fe20000000000 */
[C---:B------:R-:W-:Y:S01]  /*ca00*/  IMAD.HI.U32 R8, R4.reuse, R184, RZ ;  /* 0x000000b804087227 */ /* 0x040fe200078e00ff */
[----:B------:R-:W-:Y:S02]  /*ca10*/  ISETP.GE.AND P0, PT, R189, RZ, PT ;  /* 0x000000ffbd00720c */ /* 0x000fe40003f06270 */
        /* <DEDUP_REMOVED lines=15> */
[--C-:B------:R-:W-:Y:S01]  /*cb10*/  @!P4 IMAD.IADD R182, R182, 0x1, -R5.reuse ;  /* 0x00000001b6b6c824 */ /* 0x100fe200078e0a05 */
[----:B------:R-:W-:Y:S01]  /*cb20*/  ISETP.GT.U32.AND P4, PT, R5, R184, PT ;  /* 0x000000b80500720c */ /* 0x000fe20003f84070 */
[----:B------:R-:W-:Y:S01]  /*cb30*/  @!P2 IMAD.IADD R183, R183, 0x1, -R5 ;  /* 0x00000001b7b7a824 */ /* 0x000fe200078e0a05 */
[C---:B------:R-:W-:Y:S01]  /*cb40*/  ISETP.GT.U32.AND P2, PT, R5.reuse, R186, PT ;  /* 0x000000ba0500720c */ /* 0x040fe20003f44070 */
[----:B------:R-:W-:Y:S01]  /*cb50*/  @!P3 IMAD.MOV R182, RZ, RZ, -R182 ;  /* 0x000000ffffb6b224 */ /* 0x000fe200078e0ab6 */
[----:B------:R-:W-:Y:S01]  /*cb60*/  ISETP.GT.U32.AND P3, PT, R5, R185, PT ;  /* 0x000000b90500720c */ /* 0x000fe20003f64070 */
[----:B------:R-:W-:Y:S01]  /*cb70*/  @!P0 IMAD.MOV R183, RZ, RZ, -R183 ;  /* 0x000000ffffb78224 */ /* 0x000fe200078e0ab7 */
[----:B------:R-:W-:Y:S01]  /*cb80*/  IABS R187, R8 ;  /* 0x0000000800bb7213 */ /* 0x000fe20000000000 */
[----:B------:R-:W-:Y:S01]  /*cb90*/  @!P1 IMAD.MOV R181, RZ, RZ, -R181 ;  /* 0x000000ffffb59224 */ /* 0x000fe200078e0ab5 */
[----:B------:R-:W-:Y:S01]  /*cba0*/  ISETP.GE.AND P1, PT, R191, RZ, PT ;  /* 0x000000ffbf00720c */ /* 0x000fe20003f26270 */
        /* <DEDUP_REMOVED lines=26> */
[----:B------:R-:W-:Y:S01]  /*cd50*/  IMAD R191, R5, R9, R192 ;  /* 0x0000000905bf7224 */ /* 0x000fe200078e02c0 */
        /* <DEDUP_REMOVED lines=9> */
[----:B------:R-:W-:Y:S01]  /*cdf0*/  @!P1 IMAD.MOV R186, RZ, RZ, -R186 ;  /* 0x000000ffffba9224 */ /* 0x000fe200078e0aba */
[C---:B------:R-:W-:Y:S01]  /*ce00*/  ISETP.GT.U32.AND P1, PT, R5.reuse, R191, PT ;  /* 0x000000bf0500720c */ /* 0x040fe20003f24070 */
[----:B------:R-:W-:Y:S01]  /*ce10*/  IMAD.HI.U32 R8, R4, R192, RZ ;  /* 0x000000c004087227 */ /* 0x000fe200078e00ff */
[----:B------:R-:W-:-:S03]  /*ce20*/  ISETP.GT.U32.AND P0, PT, R5, R187, PT ;  /* 0x000000bb0500720c */ /* 0x000fc60003f04070 */
[----:B------:R-:W-:Y:S02]  /*ce30*/  IMAD.MOV R8, RZ, RZ, -R8 ;  /* 0x000000ffff087224 */ /* 0x000fe400078e0a08 */
[--C-:B------:R-:W-:Y:S01]  /*ce40*/  @!P6 IMAD.IADD R190, R190, 0x1, -R5.reuse ;  /* 0x00000001bebee824 */ /* 0x100fe200078e0a05 */
[----:B------:R-:W-:Y:S01]  /*ce50*/  ISETP.GE.AND P6, PT, R196, RZ, PT ;  /* 0x000000ffc400720c */ /* 0x000fe20003fc6270 */
[----:B------:R-:W-:Y:S01]  /*ce60*/  IMAD R192, R5, R8, R192 ;  /* 0x0000000805c07224 */ /* 0x000fe200078e02c0 */
[----:B------:R-:W-:Y:S01]  /*ce70*/  IABS R196, R200 ;  /* 0x000000c800c47213 */ /* 0x000fe20000000000 */
[--C-:B------:R-:W-:Y:S02]  /*ce80*/  @!P5 IMAD.IADD R189, R189, 0x1, -R5.reuse ;  /* 0x00000001bdbdd824 */ /* 0x100fe400078e0a05 */
[----:B------:R-:W-:Y:S01]  /*ce90*/  @!P1 IMAD.IADD R191, R191, 0x1, -R5 ;  /* 0x00000001bfbf9824 */ /* 0x000fe200078e0a05 */
[C---:B------:R-:W-:Y:S01]  /*cea0*/  ISETP.GT.U32.AND P5, PT, R5.reuse, R192, PT ;  /* 0x000000c00500720c */ /* 0x040fe20003fa4070 */
[----:B------:R-:W-:Y:S01]  /*ceb0*/  IMAD.HI.U32 R8, R4, R193, RZ ;  /* 0x000000c104087227 */ /* 0x000fe200078e00ff */
[----:B------:R-:W-:-:S03]  /*cec0*/  ISETP.GT.U32.AND P1, PT, R5, R190, PT ;  /* 0x000000be0500720c */ /* 0x000fc60003f24070 */
[----:B------:R-:W-:Y:S02]  /*ced0*/  IMAD.MOV R8, RZ, RZ, -R8 ;  /* 0x000000ffff087224 */ /* 0x000fe400078e0a08 */
[----:B------:R-:W-:-:S04]  /*cee0*/  IMAD.HI.U32 R9, R4, R194, RZ ;  /* 0x000000c204097227 */ /* 0x000fc800078e00ff */
[C---:B------:R-:W-:Y:S02]  /*cef0*/  IMAD R193, R5.reuse, R8, R193 ;  /* 0x0000000805c17224 */ /* 0x040fe400078e02c1 */
[--C-:B------:R-:W-:Y:S01]  /*cf00*/  @!P5 IMAD.IADD R192, R192, 0x1, -R5.reuse ;  /* 0x00000001c0c0d824 */ /* 0x100fe200078e0a05 */
[C---:B------:R-:W-:Y:S01]  /*cf10*/  ISETP.GT.U32.AND P5, PT, R5.reuse, R191, PT ;  /* 0x000000bf0500720c */ /* 0x040fe20003fa4070 */
[--C-:B------:R-:W-:Y:S01]  /*cf20*/  @!P1 IMAD.IADD R190, R190, 0x1, -R5.reuse ;  /* 0x00000001bebe9824 */ /* 0x100fe200078e0a05 */
[----:B------:R-:W-:Y:S01]  /*cf30*/  ISETP.GT.U32.AND P1, PT, R5, R193, PT ;  /* 0x000000c10500720c */ /* 0x000fe20003f24070 */
[----:B------:R-:W-:Y:S01]  /*cf40*/  @!P0 IMAD.IADD R187, R187, 0x1, -R5 ;  /* 0x00000001bbbb8824 */ /* 0x000fe200078e0a05 */
[----:B------:R-:W-:Y:S01]  /*cf50*/  ISETP.GE.AND P0, PT, R195, RZ, PT ;  /* 0x000000ffc300720c */ /* 0x000fe20003f06270 */
[----:B------:R-:W-:Y:S01]  /*cf60*/  IMAD.MOV R9, RZ, RZ, -R9 ;  /* 0x000000ffff097224 */ /* 0x000fe200078e0a09 */
[----:B------:R-:W-:Y:S01]  /*cf70*/  IABS R195, R199 ;  /* 0x000000c700c37213 */ /* 0x000fe20000000000 */
[----:B------:R-:W-:Y:S01]  /*cf80*/  @!P4 IMAD.MOV R187, RZ, RZ, -R187 ;  /* 0x000000ffffbbc224 */ /* 0x000fe200078e0abb */
[C---:B------:R-:W-:Y:S01]  /*cf90*/  ISETP.GT.U32.AND P4, PT, R5.reuse, R192, PT ;  /* 0x000000c00500720c */ /* 0x040fe20003f84070 */
[----:B------:R-:W-:-:S02]  /*cfa0*/  IMAD R194, R5, R9, R194 ;  /* 0x0000000905c27224 */ /* 0x000fc400078e02c2 */
[----:B------:R-:W-:-:S04]  /*cfb0*/  IMAD.HI.U32 R9, R4, R196, RZ ;  /* 0x000000c404097227 */ /* 0x000fc800078e00ff */
[--C-:B------:R-:W-:Y:S01]  /*cfc0*/  @!P5 IMAD.IADD R191, R191, 0x1, -R5.reuse ;  /* 0x00000001bfbfd824 */ /* 0x100fe200078e0a05 */
[----:B------:R-:W-:Y:S01]  /*cfd0*/  ISETP.GE.AND P5, PT, R198, RZ, PT ;  /* 0x000000ffc600720c */ /* 0x000fe20003fa6270 */
[----:B------:R-:W-:Y:S01]  /*cfe0*/  @!P1 IMAD.IADD R193, R193, 0x1, -R5 ;  /* 0x00000001c1c19824 */ /* 0x000fe200078e0a05 */
[----:B------:R-:W-:Y:S01]  /*cff0*/  ISETP.GE.AND P1, PT, R200, RZ, PT ;  /* 0x000000ffc800720c */ /* 0x000fe20003f26270 */
[----:B------:R-:W-:Y:S01]  /*d000*/  IMAD.MOV R9, RZ, RZ, -R9 ;  /* 0x000000ffff097224 */ /* 0x000fe200078e0a09 */
[----:B------:R-:W-:Y:S01]  /*d010*/  IABS R200, R203 ;  /* 0x000000cb00c87213 */ /* 0x000fe20000000000 */
[----:B------:R-:W-:Y:S01]  /*d020*/  @!P6 IMAD.MOV R191, RZ, RZ, -R191 ;  /* 0x000000ffffbfe224 */ /* 0x000fe200078e0abf */
[----:B------:R-:W-:Y:S01]  /*d030*/  ISETP.GT.U32.AND P6, PT, R5, R193, PT ;  /* 0x000000c10500720c */ /* 0x000fe20003fc4070 */
[----:B------:R-:W-:Y:S01]  /*d040*/  @!P2 IMAD.MOV R189, RZ, RZ, -R189 ;  /* 0x000000ffffbda224 */ /* 0x000fe200078e0abd */
[----:B------:R-:W-:Y:S01]  /*d050*/  ISETP.GE.AND P2, PT, R197, RZ, PT ;  /* 0x000000ffc500720c */ /* 0x000fe20003f46270 */
        /* <DEDUP_REMOVED lines=177> */
[----:B------:R-:W-:-:S04]  /*db70*/  IMAD.HI.U32 R8, R4, R215, RZ ;  /* 0x000000d704087227 */ /* 0x000fc800078e00ff */
[C---:B------:R-:W-:Y:S02]  /*db80*/  IMAD R212, R5.reuse, R9, R212 ;  /* 0x0000000905d47224 */ /* 0x040fe400078e02d4 */
[----:B------:R-:W-:Y:S02]  /*db90*/  IMAD R213, R5, R214, R213 ;  /* 0x000000d605d57224 */ /* 0x000fe400078e02d5 */
[----:B------:R-:W-:-:S04]  /*dba0*/  IMAD.HI.U32 R9, R4, R216, RZ ;  /* 0x000000d804097227 */ /* 0x000fc800078e00ff */
[----:B------:R-:W-:Y:S02]  /*dbb0*/  IMAD.MOV R8, RZ, RZ, -R8 ;  /* 0x000000ffff087224 */ /* 0x000fe400078e0a08 */
[--C-:B------:R-:W-:Y:S01]  /*dbc0*/  @!P2 IMAD.IADD R209, R209, 0x1, -R5.reuse ;  /* 0x00000001d1d1a824 */ /* 0x100fe200078e0a05 */
[----:B------:R-:W-:Y:S01]  /*dbd0*/  ISETP.GT.U32.AND P2, PT, R5, R212, PT ;  /* 0x000000d40500720c */ /* 0x000fe20003f44070 */
[--C-:B------:R-:W-:Y:S01]  /*dbe0*/  @!P3 IMAD.IADD R211, R211, 0x1, -R5.reuse ;  /* 0x00000001d3d3b824 */ /* 0x100fe200078e0a05 */
[C---:B------:R-:W-:Y:S01]  /*dbf0*/  ISETP.GT.U32.AND P3, PT, R5.reuse, R213, PT ;  /* 0x000000d50500720c */ /* 0x040fe20003f64070 */
[----:B------:R-:W-:Y:S01]  /*dc00*/  @!P4 IMAD.IADD R210, R210, 0x1, -R5 ;  /* 0x00000001d2d2c824 */ /* 0x000fe200078e0a05 */
[----:B------:R-:W-:Y:S01]  /*dc10*/  ISETP.GE.AND P4, PT, R218, RZ, PT ;  /* 0x000000ffda00720c */ /* 0x000fe20003f86270 */
[----:B------:R-:W-:Y:S02]  /*dc20*/  IMAD.MOV R9, RZ, RZ, -R9 ;  /* 0x000000ffff097224 */ /* 0x000fe400078e0a09 */
[----:B------:R-:W-:-:S02]  /*dc30*/  IMAD R214, R5, R8, R215 ;  /* 0x0000000805d67224 */ /* 0x000fc400078e02d7 */
[C---:B------:R-:W-:Y:S01]  /*dc40*/  IMAD R215, R5.reuse, R9, R216 ;  /* 0x0000000905d77224 */ /* 0x040fe200078e02d8 */
[----:B------:R-:W-:Y:S01]  /*dc50*/  IABS R216, R222 ;  /* 0x000000de00d87213 */ /* 0x000fe20000000000 */
[----:B------:R-:W-:Y:S01]  /*dc60*/  @!P6 IMAD.MOV R210, RZ, RZ, -R210 ;  /* 0x000000ffffd2e224 */ /* 0x000fe200078e0ad2 */
[C---:B------:R-:W-:Y:S01]  /*dc70*/  ISETP.GT.U32.AND P6, PT, R5.reuse, R214, PT ;  /* 0x000000d60500720c */ /* 0x040fe20003fc4070 */
[----:B------:R-:W-:Y:S01]  /*dc80*/  @!P5 IMAD.MOV R211, RZ, RZ, -R211 ;  /* 0x000000ffffd3d224 */ /* 0x000fe200078e0ad3 */
[----:B------:R-:W-:Y:S01]  /*dc90*/  ISETP.GT.U32.AND P5, PT, R5, R215, PT ;  /* 0x000000d70500720c */ /* 0x000fe20003fa4070 */
[----:B------:R-:W-:Y:S02]  /*dca0*/  VIADD R8, R7, 0x4e ;  /* 0x0000004e07087836 */ /* 0x000fe40000000000 */
[--C-:B------:R-:W-:Y:S02]  /*dcb0*/  @!P2 IMAD.IADD R212, R212, 0x1, -R5.reuse ;  /* 0x00000001d4d4a824 */ /* 0x100fe400078e0a05 */
[----:B------:R-:W-:Y:S01]  /*dcc0*/  @!P3 IMAD.IADD R213, R213, 0x1, -R5 ;  /* 0x00000001d5d5b824 */ /* 0x000fe200078e0a05 */
[----:B------:R-:W-:Y:S01]  /*dcd0*/  ISETP.GE.AND P2, PT, R8, RZ, PT ;  /* 0x000000ff0800720c */ /* 0x000fe20003f46270 */
[----:B------:R-:W-:Y:S01]  /*dce0*/  @!P1 IMAD.MOV R209, RZ, RZ, -R209 ;  /* 0x000000ffffd19224 */ /* 0x000fe200078e0ad1 */
[----:B------:R-:W-:Y:S01]  /*dcf0*/  IABS R218, R8 ;  /* 0x0000000800da7213 */ /* 0x000fe20000000000 */
[----:B------:R-:W-:Y:S01]  /*dd00*/  IMAD.HI.U32 R8, R4, R216, RZ ;  /* 0x000000d804087227 */ /* 0x000fe200078e00ff */
[----:B------:R-:W-:-:S02]  /*dd10*/  ISETP.GT.U32.AND P3, PT, R5, R213, PT ;  /* 0x000000d50500720c */ /* 0x000fc40003f64070 */
[----:B------:R-:W-:Y:S01]  /*dd20*/  ISETP.GT.U32.AND P1, PT, R5, R212, PT ;  /* 0x000000d40500720c */ /* 0x000fe20003f24070 */
[--C-:B------:R-:W-:Y:S01]  /*dd30*/  @!P6 IMAD.IADD R214, R214, 0x1, -R5.reuse ;  /* 0x00000001d6d6e824 */ /* 0x100fe200078e0a05 */
[----:B------:R-:W-:Y:S01]  /*dd40*/  ISETP.GE.AND P6, PT, R217, RZ, PT ;  /* 0x000000ffd900720c */ /* 0x000fe20003fc6270 */
[----:B------:R-:W-:Y:S02]  /*dd50*/  IMAD.MOV R8, RZ, RZ, -R8 ;  /* 0x000000ffff087224 */ /* 0x000fe400078e0a08 */
[----:B------:R-:W-:Y:S01]  /*dd60*/  @!P5 IMAD.IADD R215, R215, 0x1, -R5 ;  /* 0x00000001d7d7d824 */ /* 0x000fe200078e0a05 */
[C---:B------:R-:W-:Y:S01]  /*dd70*/  ISETP.GT.U32.AND P5, PT, R5.reuse, R214, PT ;  /* 0x000000d60500720c */ /* 0x040fe20003fa4070 */
[----:B------:R-:W-:Y:S02]  /*dd80*/  IMAD R216, R5, R8, R216 ;  /* 0x0000000805d87224 */ /* 0x000fe400078e02d8 */
[----:B------:R-:W-:-:S04]  /*dd90*/  IMAD.HI.U32 R8, R4, R218, RZ ;  /* 0x000000da04087227 */ /* 0x000fc800078e00ff */
[----:B------:R-:W-:Y:S02]  /*dda0*/  IMAD.MOV R8, RZ, RZ, -R8 ;  /* 0x000000ffff087224 */ /* 0x000fe400078e0a08 */
[--C-:B------:R-:W-:Y:S01]  /*ddb0*/  @!P3 IMAD.IADD R213, R213, 0x1, -R5.reuse ;  /* 0x00000001d5d5b824 */ /* 0x100fe200078e0a05 */
[----:B------:R-:W-:Y:S01]  /*ddc0*/  ISETP.GT.U32.AND P3, PT, R5, R216, PT ;  /* 0x000000d80500720c */ /* 0x000fe20003f64070 */
[----:B------:R-:W-:Y:S01]  /*ddd0*/  @!P1 IMAD.IADD R212, R212, 0x1, -R5 ;  /* 0x00000001d4d49824 */ /* 0x000fe200078e0a05 */
[----:B------:R-:W-:Y:S01]  /*dde0*/  ISETP.GE.AND P1, PT, R219, RZ, PT ;  /* 0x000000ffdb00720c */ /* 0x000fe20003f26270 */
[----:B------:R-:W-:Y:S01]  /*ddf0*/  IMAD.HI.U32 R9, R4, R220, RZ ;  /* 0x000000dc04097227 */ /* 0x000fe200078e00ff */
[----:B------:R-:W-:-:S03]  /*de00*/  IABS R219, R223 ;  /* 0x000000df00db7213 */ /* 0x000fc60000000000 */
[C---:B------:R-:W-:Y:S02]  /*de10*/  IMAD R217, R5.reuse, R8, R218 ;  /* 0x0000000805d97224 */ /* 0x040fe400078e02da */
[----:B------:R-:W-:Y:S02]  /*de20*/  IMAD.MOV R9, RZ, RZ, -R9 ;  /* 0x000000ffff097224 */ /* 0x000fe400078e0a09 */
[----:B------:R-:W-:Y:S01]  /*de30*/  @!P0 IMAD.MOV R212, RZ, RZ, -R212 ;  /* 0x000000ffffd48224 */ /* 0x000fe200078e0ad4 */
[C---:B------:R-:W-:Y:S01]  /*de40*/  ISETP.GT.U32.AND P0, PT, R5.reuse, R215, PT ;  /* 0x000000d70500720c */ /* 0x040fe20003f04070 */
[--C-:B------:R-:W-:Y:S01]  /*de50*/  @!P5 IMAD.IADD R214, R214, 0x1, -R5.reuse ;  /* 0x00000001d6d6d824 */ /* 0x100fe200078e0a05 */
[C---:B------:R-:W-:Y:S01]  /*de60*/  ISETP.GT.U32.AND P5, PT, R5.reuse, R217, PT ;  /* 0x000000d90500720c */ /* 0x040fe20003fa4070 */
[----:B------:R-:W-:Y:S01]  /*de70*/  IMAD R218, R5, R9, R220 ;  /* 0x0000000905da7224 */ /* 0x000fe200078e02dc */
[----:B------:R-:W-:Y:S01]  /*de80*/  IABS R220, R224 ;  /* 0x000000e000dc7213 */ /* 0x000fe20000000000 */
[----:B------:R-:W-:-:S02]  /*de90*/  @!P3 IMAD.IADD R216, R216, 0x1, -R5 ;  /* 0x00000001d8d8b824 */ /* 0x000fc400078e0a05 */
[----:B------:R-:W-:Y:S01]  /*dea0*/  @!P4 IMAD.MOV R213, RZ, RZ, -R213 ;  /* 0x000000ffffd5c224 */ /* 0x000fe200078e0ad5 */
[----:B------:R-:W-:Y:S01]  /*deb0*/  ISETP.GE.AND P4, PT, R222, RZ, PT ;  /* 0x000000ffde00720c */ /* 0x000fe20003f86270 */
[----:B------:R-:W-:Y:S01]  /*dec0*/  IMAD.HI.U32 R9, R4, R220, RZ ;  /* 0x000000dc04097227 */ /* 0x000fe200078e00ff */
[----:B------:R-:W-:-:S03]  /*ded0*/  ISETP.GT.U32.AND P3, PT, R5, R216, PT ;  /* 0x000000d80500720c */ /* 0x000fc60003f64070 */
[----:B------:R-:W-:Y:S01]  /*dee0*/  @!P0 IMAD.IADD R215, R215, 0x1, -R5 ;  /* 0x00000001d7d78824 */ /* 0x000fe200078e0a05 */
[----:B------:R-:W-:Y:S01]  /*def0*/  ISETP.GE.AND P0, PT, R221, RZ, PT ;  /* 0x000000ffdd00720c */ /* 0x000fe20003f06270 */
[----:B------:R-:W-:Y:S02]  /*df00*/  IMAD.MOV R9, RZ, RZ, -R9 ;  /* 0x000000ffff097224 */ /* 0x000fe400078e0a09 */
[----:B------:R-:W-:Y:S01]  /*df10*/  @!P5 IMAD.IADD R217, R217, 0x1, -R5 ;  /* 0x00000001d9d9d824 */ /* 0x000fe200078e0a05 */
[----:B------:R-:W-:Y:S01]  /*df20*/  ISETP.GE.AND P5, PT, R224, RZ, PT ;  /* 0x000000ffe000720c */ /* 0x000fe20003fa6270 */
[C---:B------:R-:W-:Y:S01]  /*df30*/  IMAD R220, R5.reuse, R9, R220 ;  /* 0x0000000905dc7224 */ /* 0x040fe200078e02dc */
[----:B------:R-:W-:Y:S01]  /*df40*/  LOP3.LUT R9, R6, 0x46, RZ, 0xfc, !PT ;  /* 0x0000004606097812 */ /* 0x000fe200078efcff */
[----:B------:R-:W-:Y:S01]  /*df50*/  @!P6 IMAD.MOV R215, RZ, RZ, -R215 ;  /* 0x000000ffffd7e224 */ /* 0x000fe200078e0ad7 */
[----:B------:R-:W-:Y:S01]  /*df60*/  ISETP.GT.U32.AND P6, PT, R5, R217, PT ;  /* 0x000000d90500720c */ /* 0x000fe20003fc4070 */
[----:B------:R-:W-:Y:S01]  /*df70*/  IMAD.HI.U32 R8, R4, R219, RZ ;  /* 0x000000db04087227 */ /* 0x000fe200078e00ff */
[----:B------:R-:W-:-:S02]  /*df80*/  IABS R221, R9 ;  /* 0x0000000900dd7213 */ /* 0x000fc40000000000 */
[----:B------:R-:W-:Y:S01]  /*df90*/  IABS R224, R228 ;  /* 0x000000e400e07213 */ /* 0x000fe20000000000 */
[----:B------:R-:W-:Y:S01]  /*dfa0*/  @!P1 IMAD.MOV R214, RZ, RZ, -R214 ;  /* 0x000000ffffd69224 */ /* 0x000fe200078e0ad6 */
[----:B------:R-:W-:Y:S01]  /*dfb0*/  ISETP.GT.U32.AND P1, PT, R5, R218, PT ;  /* 0x000000da0500720c */ /* 0x000fe20003f24070 */
[----:B------:R-:W-:Y:S02]  /*dfc0*/  IMAD.MOV R8, RZ, RZ, -R8 ;  /* 0x000000ffff087224 */ /* 0x000fe400078e0a08 */
[----:B------:R-:W-:Y:S01]  /*dfd0*/  @!P3 IMAD.IADD R216, R216, 0x1, -R5 ;  /* 0x00000001d8d8b824 */ /* 0x000fe200078e0a05 */
[----:B------:R-:W-:Y:S01]  /*dfe0*/  ISETP.GE.AND P3, PT, R223, RZ, PT ;  /* 0x000000ffdf00720c */ /* 0x000fe20003f66270 */
[----:B------:R-:W-:Y:S01]  /*dff0*/  IMAD R219, R5, R8, R219 ;  /* 0x0000000805db7224 */ /* 0x000fe200078e02db */
[----:B------:R-:W-:Y:S01]  /*e000*/  IABS R223, R227 ;  /* 0x000000e300df7213 */ /* 0x000fe20000000000 */
[----:B------:R-:W-:-:S04]  /*e010*/  IMAD.HI.U32 R8, R4, R221, RZ ;  /* 0x000000dd04087227 */ /* 0x000fc800078e00ff */
[----:B------:R-:W-:Y:S01]  /*e020*/  @!P4 IMAD.MOV R216, RZ, RZ, -R216 ;  /* 0x000000ffffd8c224 */ /* 0x000fe200078e0ad8 */
[----:B------:R-:W-:Y:S01]  /*e030*/  ISETP.GT.U32.AND P4, PT, R5, R219, PT ;  /* 0x000000db0500720c */ /* 0x000fe20003f84070 */
[--C-:B------:R-:W-:Y:S01]  /*e040*/  @!P6 IMAD.IADD R217, R217, 0x1, -R5.reuse ;  /* 0x00000001d9d9e824 */ /* 0x100fe200078e0a05 */
[C---:B------:R-:W-:Y:S01]  /*e050*/  ISETP.GT.U32.AND P6, PT, R5.reuse, R220, PT ;  /* 0x000000dc0500720c */ /* 0x040fe20003fc4070 */
        /* <DEDUP_REMOVED lines=9> */
[----:B------:R-:W-:Y:S01]  /*e0f0*/  IMAD.HI.U32 R222, R4, R226, RZ ;  /* 0x000000e204de7227 */ /* 0x000fe200078e00ff */
[C---:B------:R-:W-:Y:S02]  /*e100*/  ISETP.GT.U32.AND P4, PT, R5.reuse, R219, PT ;  /* 0x000000db0500720c */ /* 0x040fe40003f84070 */
[----:B------:R-:W-:Y:S01]  /*e110*/  ISETP.GT.U32.AND P6, PT, R5, R220, PT ;  /* 0x000000dc0500720c */ /* 0x000fe20003fc4070 */
[--C-:B------:R-:W-:Y:S01]  /*e120*/  @!P1 IMAD.IADD R218, R218, 0x1, -R5.reuse ;  /* 0x00000001dada9824 */ /* 0x100fe200078e0a05 */
[----:B------:R-:W-:Y:S01]  /*e130*/  ISETP.GE.AND P1, PT, R9, RZ, PT ;  /* 0x000000ff0900720c */ /* 0x000fe20003f26270 */
[----:B------:R-:W-:-:S02]  /*e140*/  @!P2 IMAD.IADD R221, R221, 0x1, -R5 ;  /* 0x00000001dddda824 */ /* 0x000fc400078e0a05 */
[----:B------:R-:W-:-:S03]  /*e150*/  IMAD.HI.U32 R9, R4, R224, RZ ;  /* 0x000000e004097227 */ /* 0x000fc600078e00ff */
[----:B------:R-:W-:Y:S01]  /*e160*/  ISETP.GT.U32.AND P2, PT, R5, R221, PT ;  /* 0x000000dd0500720c */ /* 0x000fe20003f44070 */
[----:B------:R-:W-:Y:S02]  /*e170*/  IMAD.MOV R8, RZ, RZ, -R8 ;  /* 0x000000ffff087224 */ /* 0x000fe400078e0a08 */
[----:B------:R-:W-:Y:S01]  /*e180*/  @!P0 IMAD.MOV R218, RZ, RZ, -R218 ;  /* 0x000000ffffda8224 */ /* 0x000fe200078e0ada */
[----:B------:R-:W-:Y:S01]  /*e190*/  ISETP.GE.AND P0, PT, R227, RZ, PT ;  /* 0x000000ffe300720c */ /* 0x000fe20003f06270 */
[----:B------:R-:W-:Y:S02]  /*e1a0*/  IMAD.MOV R9, RZ, RZ, -R9 ;  /* 0x000000ffff097224 */ /* 0x000fe400078e0a09 */
[----:B------:R-:W-:Y:S02]  /*e1b0*/  IMAD.MOV R227, RZ, RZ, -R222 ;  /* 0x000000ffffe37224 */ /* 0x000fe400078e0ade */
[----:B------:R-:W-:Y:S02]  /*e1c0*/  IMAD R222, R5, R8, R223 ;  /* 0x0000000805de7224 */ /* 0x000fe400078e02df */
[----:B------:R-:W-:Y:S01]  /*e1d0*/  @!P4 IMAD.IADD R219, R219, 0x1, -R5 ;  /* 0x00000001dbdbc824 */ /* 0x000fe200078e0a05 */
[----:B------:R-:W-:Y:S01]  /*e1e0*/  ISETP.GE.AND P4, PT, R228, RZ, PT ;  /* 0x000000ffe400720c */ /* 0x000fe20003f86270 */
[----:B------:R-:W-:-:S02]  /*e1f0*/  IMAD R223, R5, R9, R224 ;  /* 0x0000000905df7224 */ /* 0x000fc400078e02e0 */
[----:B------:R-:W-:Y:S01]  /*e200*/  @!P6 IMAD.IADD R220, R220, 0x1, -R5 ;  /* 0x00000001dcdce824 */ /* 0x000fe200078e0a05 */
[C---:B------:R-:W-:Y:S01]  /*e210*/  ISETP.GT.U32.AND P6, PT, R5.reuse, R222, PT ;  /* 0x000000de0500720c */ /* 0x040fe20003fc4070 */
[----:B------:R-:W-:Y:S01]  /*e220*/  @!P3 IMAD.MOV R219, RZ, RZ, -R219 ;  /* 0x000000ffffdbb224 */ /* 0x000fe200078e0adb */
[C---:B------:R-:W-:Y:S01]  /*e230*/  ISETP.GT.U32.AND P3, PT, R5.reuse, R223, PT ;  /* 0x000000df0500720c */ /* 0x040fe20003f64070 */
[----:B------:R-:W-:Y:S01]  /*e240*/  IMAD R224, R5, R227, R226 ;  /* 0x000000e305e07224 */ /* 0x000fe200078e02e2 */
[----:B------:R-:W-:Y:S01]  /*e250*/  IABS R227, R231 ;  /* 0x000000e700e37213 */ /* 0x000fe20000000000 */
[----:B------:R-:W-:Y:S02]  /*e260*/  @!P2 IMAD.IADD R221, R221, 0x1, -R5 ;  /* 0x00000001dddda824 */ /* 0x000fe400078e0a05 */
[----:B------:R-:W-:Y:S01]  /*e270*/  VIADD R8, R7, 0x3e ;  /* 0x0000003e07087836 */ /* 0x000fe20000000000 */
[----:B------:R-:W-:Y:S01]  /*e280*/  ISETP.GT.U32.AND P2, PT, R5, R224, PT ;  /* 0x000000e00500720c */ /* 0x000fe20003f44070 */
[----:B------:R-:W-:-:S02]  /*e290*/  @!P5 IMAD.MOV R220, RZ, RZ, -R220 ;  /* 0x000000ffffdcd224 */ /* 0x000fc400078e0adc */
[----:B------:R-:W-:Y:S01]  /*e2a0*/  IMAD.HI.U32 R9, R4, R227, RZ ;  /* 0x000000e304097227 */ /* 0x000fe200078e00ff */
[----:B------:R-:W-:Y:S02]  /*e2b0*/  IABS R226, R8 ;  /* 0x0000000800e27213 */ /* 0x000fe40000000000 */
[----:B------:R-:W-:Y:S01]  /*e2c0*/  ISETP.GE.AND P5, PT, R8, RZ, PT ;  /* 0x000000ff0800720c */ /* 0x000fe20003fa6270 */
[--C-:B------:R-:W-:Y:S02]  /*e2d0*/  @!P6 IMAD.IADD R222, R222, 0x1, -R5.reuse ;  /* 0x00000001dedee824 */ /* 0x100fe400078e0a05 */
[--C-:B------:R-:W-:Y:S02]  /*e2e0*/  @!P3 IMAD.IADD R223, R223, 0x1, -R5.reuse ;  /* 0x00000001dfdfb824 */ /* 0x100fe400078e0a05 */
[----:B------:R-:W-:Y:S01]  /*e2f0*/  IMAD.HI.U32 R8, R4, R226, RZ ;  /* 0x000000e204087227 */ /* 0x000fe200078e00ff */
[C---:B------:R-:W-:Y:S02]  /*e300*/  ISETP.GT.U32.AND P6, PT, R5.reuse, R222, PT ;  /* 0x000000de0500720c */ /* 0x040fe40003fc4070 */
[----:B------:R-:W-:Y:S01]  /*e310*/  ISETP.GT.U32.AND P3, PT, R5, R223, PT ;  /* 0x000000df0500720c */ /* 0x000fe20003f64070 */
[----:B------:R-:W-:-:S02]  /*e320*/  @!P2 IMAD.IADD R224, R224, 0x1, -R5 ;  /* 0x00000001e0e0a824 */ /* 0x000fc400078e0a05 */
[----:B------:R-:W-:Y:S01]  /*e330*/  @!P1 IMAD.MOV R221, RZ, RZ, -R221 ;  /* 0x000000ffffdd9224 */ /* 0x000fe200078e0add */
[----:B------:R-:W-:Y:S01]  /*e340*/  ISETP.GE.AND P1, PT, R225, RZ, PT ;  /* 0x000000ffe100720c */ /* 0x000fe20003f26270 */
[----:B------:R-:W-:Y:S01]  /*e350*/  IMAD.HI.U32 R225, R4, R230, RZ ;  /* 0x000000e604e17227 */ /* 0x000fe200078e00ff */
[----:B------:R-:W-:-:S03]  /*e360*/  ISETP.GT.U32.AND P2, PT, R5, R224, PT ;  /* 0x000000e00500720c */ /* 0x000fc60003f44070 */
[----:B------:R-:W-:Y:S02]  /*e370*/  IMAD.MOV R8, RZ, RZ, -R8 ;  /* 0x000000ffff087224 */ /* 0x000fe400078e0a08 */
[----:B------:R-:W-:Y:S02]  /*e380*/  IMAD.MOV R228, RZ, RZ, -R9 ;  /* 0x000000ffffe47224 */ /* 0x000fe400078e0a09 */
[----:B------:R-:W-:Y:S02]  /*e390*/  IMAD.MOV R9, RZ, RZ, -R225 ;  /* 0x000000ffff097224 */ /* 0x000fe400078e0ae1 */
[----:B------:R-:W-:Y:S01]  /*e3a0*/  IMAD R225, R5, R8, R226 ;  /* 0x0000000805e17224 */ /* 0x000fe200078e02e2 */
[----:B------:R-:W-:Y:S01]  /*e3b0*/  LOP3.LUT R8, R6, 0x38, RZ, 0xfc, !PT ;  /* 0x0000003806087812 */ /* 0x000fe200078efcff */
[----:B------:R-:W-:Y:S01]  /*e3c0*/  @!P6 IMAD.IADD R222, R222, 0x1, -R5 ;  /* 0x00000001dedee824 */ /* 0x000fe200078e0a05 */
[----:B------:R-:W-:Y:S01]  /*e3d0*/  ISETP.GE.AND P6, PT, R231, RZ, PT ;  /* 0x000000ffe700720c */ /* 0x000fe20003fc6270 */
[----:B------:R-:W-:Y:S01]  /*e3e0*/  IMAD R226, R5, R228, R227 ;  /* 0x000000e405e27224 */ /* 0x000fe200078e02e3 */
[----:B------:R-:W-:Y:S01]  /*e3f0*/  IABS R228, R8 ;  /* 0x0000000800e47213 */ /* 0x000fe20000000000 */
[--C-:B------:R-:W-:Y:S01]  /*e400*/  @!P3 IMAD.IADD R223, R223, 0x1, -R5.reuse ;  /* 0x00000001dfdfb824 */ /* 0x100fe200078e0a05 */
        /* <DEDUP_REMOVED lines=8> */
[----:B------:R-:W-:Y:S01]  /*e490*/  ISETP.GE.AND P4, PT, R229, RZ, PT ;  /* 0x000000ffe500720c */ /* 0x000fe20003f86270 */
[----:B------:R-:W-:Y:S01]  /*e4a0*/  @!P1 IMAD.MOV R224, RZ, RZ, -R224 ;  /* 0x000000ffffe09224 */ /* 0x000fe200078e0ae0 */
[----:B------:R-:W-:Y:S01]  /*e4b0*/  IABS R229, R232 ;  /* 0x000000e800e57213 */ /* 0x000fe20000000000 */
[----:B------:R-:W-:-:S04]  /*e4c0*/  IMAD.HI.U32 R231, R4, R230, RZ ;  /* 0x000000e604e77227 */ /* 0x000fc800078e00ff */
        /* <DEDUP_REMOVED lines=10> */
[----:B------:R-:W-:Y:S01]  /*e570*/  IMAD.MOV R234, RZ, RZ, -R8 ;  /* 0x000000ffffea7224 */ /* 0x000fe200078e0a08 */
[C---:B------:R-:W-:Y:S01]  /*e580*/  LOP3.LUT R8, R6.reuse, 0x32, RZ, 0xfc, !PT ;  /* 0x0000003206087812 */ /* 0x040fe200078efcff */
[C---:B------:R-:W-:Y:S01]  /*e590*/  IMAD R228, R5.reuse, R9, R228 ;  /* 0x0000000905e47224 */ /* 0x040fe200078e02e4 */
[----:B------:R-:W-:Y:S01]  /*e5a0*/  LOP3.LUT R9, R6, 0x30, RZ, 0xfc, !PT ;  /* 0x0000003006097812 */ /* 0x000fe200078efcff */
[----:B------:R-:W-:Y:S01]  /*e5b0*/  IMAD R229, R5, R234, R229 ;  /* 0x000000ea05e57224 */ /* 0x000fe200078e02e5 */
[----:B------:R-:W-:Y:S01]  /*e5c0*/  IABS R235, R8 ;  /* 0x0000000800eb7213 */ /* 0x000fe20000000000 */
[--C-:B------:R-:W-:Y:S01]  /*e5d0*/  @!P2 IMAD.IADD R226, R226, 0x1, -R5.reuse ;  /* 0x00000001e2e2a824 */ /* 0x100fe200078e0a05 */
[----:B------:R-:W-:Y:S01]  /*e5e0*/  IABS R236, R9 ;  /* 0x0000000900ec7213 */ /* 0x000fe20000000000 */
[----:B------:R-:W-:Y:S01]  /*e5f0*/  @!P0 IMAD.IADD R225, R225, 0x1, -R5 ;  /* 0x00000001e1e18824 */ /* 0x000fe200078e0a05 */
[C---:B------:R-:W-:Y:S01]  /*e600*/  ISETP.GT.U32.AND P2, PT, R5.reuse, R229, PT ;  /* 0x000000e50500720c */ /* 0x040fe20003f44070 */
[----:B------:R-:W-:Y:S01]  /*e610*/  IMAD.MOV R234, RZ, RZ, -R231 ;  /* 0x000000ffffea7224 */ /* 0x000fe200078e0ae7 */
[----:B------:R-:W-:Y:S01]  /*e620*/  ISETP.GT.U32.AND P0, PT, R5, R228, PT ;  /* 0x000000e40500720c */ /* 0x000fe20003f04070 */
[----:B------:R-:W-:-:S02]  /*e630*/  IMAD.MOV.U32 R231, RZ, RZ, R235 ;  /* 0x000000ffffe77224 */ /* 0x000fc400078e00eb */
[----:B------:R-:W-:Y:S02]  /*e640*/  @!P5 IMAD.MOV R225, RZ, RZ, -R225 ;  /* 0x000000ffffe1d224 */ /* 0x000fe400078e0ae1 */
[----:B------:R-:W-:Y:S01]  /*e650*/  @!P1 IMAD.IADD R227, R227, 0x1, -R5 ;  /* 0x00000001e3e39824 */ /* 0x000fe200078e0a05 */
[----:B------:R-:W-:Y:S01]  /*e660*/  ISETP.GE.AND P1, PT, R232, RZ, PT ;  /* 0x000000ffe800720c */ /* 0x000fe20003f26270 */
[----:B------:R-:W-:Y:S02]  /*e670*/  IMAD.MOV.U32 R232, RZ, RZ, R236 ;  /* 0x000000ffffe87224 */ /* 0x000fe400078e00ec */
[----:B------:R-:W-:Y:S01]  /*e680*/  @!P4 IMAD.MOV R227, RZ, RZ, -R227 ;  /* 0x000000ffffe3c224 */ /* 0x000fe200078e0ae3 */
[----:B------:R-:W-:Y:S01]  /*e690*/  ISETP.GE.AND P4, PT, R8, RZ, PT ;  /* 0x000000ff0800720c */ /* 0x000fe20003f86270 */
[--C-:B------:R-:W-:Y:S02]  /*e6a0*/  @!P2 IMAD.IADD R229, R229, 0x1, -R5.reuse ;  /* 0x00000001e5e5a824 */ /* 0x100fe400078e0a05 */
[----:B------:R-:W-:Y:S01]  /*e6b0*/  @!P0 IMAD.IADD R228, R228, 0x1, -R5 ;  /* 0x00000001e4e48824 */ /* 0x000fe200078e0a05 */
[----:B------:R-:W-:Y:S01]  /*e6c0*/  ISETP.GE.AND P0, PT, R233, RZ, PT ;  /* 0x000000ffe900720c */ /* 0x000fe20003f06270 */
[----:B------:R-:W-:Y:S01]  /*e6d0*/  IMAD.HI.U32 R233, R4, R231, RZ ;  /* 0x000000e704e97227 */ /* 0x000fe200078e00ff */
[----:B------:R-:W-:-:S02]  /*e6e0*/  ISETP.GT.U32.AND P5, PT, R5, R229, PT ;  /* 0x000000e50500720c */ /* 0x000fc40003fa4070 */
[----:B------:R-:W-:Y:S01]  /*e6f0*/  ISETP.GT.U32.AND P2, PT, R5, R228, PT ;  /* 0x000000e40500720c */ /* 0x000fe20003f44070 */
[----:B------:R-:W-:Y:S02]  /*e700*/  IMAD.MOV R236, RZ, RZ, -R233 ;  /* 0x000000ffffec7224 */ /* 0x000fe400078e0ae9 */
[----:B------:R-:W-:Y:S02]  /*e710*/  VIADD R8, R7, 0x2e ;  /* 0x0000002e07087836 */ /* 0x000fe40000000000 */
[C---:B------:R-:W-:Y:S01]  /*e720*/  IMAD R231, R5.reuse, R236, R231 ;  /* 0x000000ec05e77224 */ /* 0x040fe200078e02e7 */
[----:B------:R-:W-:Y:S01]  /*e730*/  LOP3.LUT R236, R6, 0x2a, RZ, 0xfc, !PT ;  /* 0x0000002a06ec7812 */ /* 0x000fe200078efcff */
[----:B------:R-:W-:Y:S01]  /*e740*/  IMAD R230, R5, R234, R230 ;  /* 0x000000ea05e67224 */ /* 0x000fe200078e02e6 */
[----:B------:R-:W-:Y:S01]  /*e750*/  IABS R233, R8 ;  /* 0x0000000800e97213 */ /* 0x000fe20000000000 */
[----:B------:R-:W-:Y:S01]  /*e760*/  @!P6 IMAD.MOV R226, RZ, RZ, -R226 ;  /* 0x000000ffffe2e224 */ /* 0x000fe200078e0ae2 */
[----:B------:R-:W-:Y:S01]  /*e770*/  IABS R235, R236 ;  /* 0x000000ec00eb7213 */ /* 0x000fe20000000000 */
[----:B------:R-:W-:Y:S01]  /*e780*/  @!P5 IMAD.IADD R229, R229, 0x1, -R5 ;  /* 0x00000001e5e5d824 */ /* 0x000fe200078e0a05 */
[C---:B------:R-:W-:Y:S01]  /*e790*/  ISETP.GT.U32.AND P5, PT, R5.reuse, R231, PT ;  /* 0x000000e70500720c */ /* 0x040fe20003fa4070 */
[----:B------:R-:W-:Y:S01]  /*e7a0*/  IMAD.HI.U32 R238, R4, R233, RZ ;  /* 0x000000e904ee7227 */ /* 0x000fe200078e00ff */
[----:B------:R-:W-:-:S03]  /*e7b0*/  ISETP.GT.U32.AND P6, PT, R5, R230, PT ;  /* 0x000000e60500720c */ /* 0x000fc60003fc4070 */
[----:B------:R-:W-:Y:S02]  /*e7c0*/  IMAD.MOV R238, RZ, RZ, -R238 ;  /* 0x000000ffffee7224 */ /* 0x000fe400078e0aee */
[----:B------:R-:W-:-:S04]  /*e7d0*/  IMAD.HI.U32 R234, R4, R232, RZ ;  /* 0x000000e804ea7227 */ /* 0x000fc800078e00ff */
[----:B------:R-:W-:Y:S02]  /*e7e0*/  IMAD R233, R5, R238, R233 ;  /* 0x000000ee05e97224 */ /* 0x000fe400078e02e9 */
[--C-:B------:R-:W-:Y:S02]  /*e7f0*/  @!P5 IMAD.IADD R231, R231, 0x1, -R5.reuse ;  /* 0x00000001e7e7d824 */ /* 0x100fe400078e0a05 */
[----:B------:R-:W-:Y:S02]  /*e800*/  IMAD.MOV R234, RZ, RZ, -R234 ;  /* 0x000000ffffea7224 */ /* 0x000fe400078e0aea */
[--C-:B------:R-:W-:Y:S01]  /*e810*/  @!P2 IMAD.IADD R228, R228, 0x1, -R5.reuse ;  /* 0x00000001e4e4a824 */ /* 0x100fe200078e0a05 */
[C---:B------:R-:W-:Y:S01]  /*e820*/  ISETP.GT.U32.AND P5, PT, R5.reuse, R231, PT ;  /* 0x000000e70500720c */ /* 0x040fe20003fa4070 */
[C---:B------:R-:W-:Y:S01]  /*e830*/  IMAD R232, R5.reuse, R234, R232 ;  /* 0x000000ea05e87224 */ /* 0x040fe200078e02e8 */
[----:B------:R-:W-:Y:S01]  /*e840*/  ISETP.GE.AND P2, PT, R8, RZ, PT ;  /* 0x000000ff0800720c */ /* 0x000fe20003f46270 */
[----:B------:R-:W-:Y:S01]  /*e850*/  @!P6 IMAD.IADD R230, R230, 0x1, -R5 ;  /* 0x00000001e6e6e824 */ /* 0x000fe200078e0a05 */
[----:B------:R-:W-:Y:S01]  /*e860*/  LOP3.LUT R8, R6, 0x2c, RZ, 0xfc, !PT ;  /* 0x0000002c06087812 */ /* 0x000fe200078efcff */
[----:B------:R-:W-:Y:S01]  /*e870*/  @!P3 IMAD.MOV R228, RZ, RZ, -R228 ;  /* 0x000000ffffe4b224 */ /* 0x000fe200078e0ae4 */
[C---:B------:R-:W-:Y:S01]  /*e880*/  ISETP.GT.U32.AND P3, PT, R5.reuse, R232, PT ;  /* 0x000000e80500720c */ /* 0x040fe20003f64070 */
[----:B------:R-:W-:Y:S01]  /*e890*/  @!P1 IMAD.MOV R229, RZ, RZ, -R229 ;  /* 0x000000ffffe59224 */ /* 0x000fe200078e0ae5 */
[----:B------:R-:W-:-:S02]  /*e8a0*/  ISETP.GT.U32.AND P6, PT, R5, R230, PT ;  /* 0x000000e60500720c */ /* 0x000fc40003fc4070 */
[----:B------:R-:W-:Y:S01]  /*e8b0*/  ISETP.GE.AND P1, PT, R9, RZ, PT ;  /* 0x000000ff0900720c */ /* 0x000fe20003f26270 */
[----:B------:R-:W-:Y:S01]  /*e8c0*/  IMAD.HI.U32 R9, R4, R235, RZ ;  /* 0x000000eb04097227 */ /* 0x000fe200078e00ff */
[----:B------:R-:W-:-:S03]  /*e8d0*/  IABS R234, R8 ;  /* 0x0000000800ea7213 */ /* 0x000fc60000000000 */
[----:B------:R-:W-:Y:S01]  /*e8e0*/  @!P5 IMAD.IADD R231, R231, 0x1, -R5 ;  /* 0x00000001e7e7d824 */ /* 0x000fe200078e0a05 */
[C---:B------:R-:W-:Y:S01]  /*e8f0*/  ISETP.GT.U32.AND P5, PT, R5.reuse, R233, PT ;  /* 0x000000e90500720c */ /* 0x040fe20003fa4070 */
[----:B------:R-:W-:Y:S01]  /*e900*/  IMAD.MOV R238, RZ, RZ, -R9 ;  /* 0x000000ffffee7224 */ /* 0x000fe200078e0a09 */
[----:B------:R-:W-:Y:S01]  /*e910*/  IABS R9, R188 ;  /* 0x000000bc00097213 */ /* 0x000fe20000000000 */
[--C-:B------:R-:W-:Y:S02]  /*e920*/  @!P3 IMAD.IADD R232, R232, 0x1, -R5.reuse ;  /* 0x00000001e8e8b824 */ /* 0x100fe400078e0a05 */
[----:B------:R-:W-:Y:S01]  /*e930*/  @!P6 IMAD.IADD R230, R230, 0x1, -R5 ;  /* 0x00000001e6e6e824 */ /* 0x000fe200078e0a05 */
[----:B------:R-:W-:Y:S01]  /*e940*/  ISETP.GE.AND P6, PT, R8, RZ, PT ;  /* 0x000000ff0800720c */ /* 0x000fe20003fc6270 */
[----:B------:R-:W-:Y:S01]  /*e950*/  IMAD.HI.U32 R8, R4, R234, RZ ;  /* 0x000000ea04087227 */ /* 0x000fe200078e00ff */
[----:B------:R-:W-:-:S03]  /*e960*/  ISETP.GT.U32.AND P3, PT, R5, R232, PT ;  /* 0x000000e80500720c */ /* 0x000fc60003f64070 */
[----:B------:R-:W-:Y:S02]  /*e970*/  IMAD R235, R5, R238, R235 ;  /* 0x000000ee05eb7224 */ /* 0x000fe400078e02eb */
[--C-:B------:R-:W-:Y:S02]  /*e980*/  @!P5 IMAD.IADD R233, R233, 0x1, -R5.reuse ;  /* 0x00000001e9e9d824 */ /* 0x100fe400078e0a05 */
[----:B------:R-:W-:Y:S02]  /*e990*/  IMAD.MOV R8, RZ, RZ, -R8 ;  /* 0x000000ffff087224 */ /* 0x000fe400078e0a08 */
[----:B------:R-:W-:Y:S01]  /*e9a0*/  @!P0 IMAD.MOV R230, RZ, RZ, -R230 ;  /* 0x000000ffffe68224 */ /* 0x000fe200078e0ae6 */
[C---:B------:R-:W-:Y:S01]  /*e9b0*/  ISETP.GT.U32.AND P5, PT, R5.reuse, R233, PT ;  /* 0x000000e90500720c */ /* 0x040fe20003fa4070 */
[C---:B------:R-:W-:Y:S01]  /*e9c0*/  IMAD R234, R5.reuse, R8, R234 ;  /* 0x0000000805ea7224 */ /* 0x040fe200078e02ea */
[----:B------:R-:W-:Y:S01]  /*e9d0*/  ISETP.GE.AND P0, PT, R236, RZ, PT ;  /* 0x000000ffec00720c */ /* 0x000fe20003f06270 */
[----:B------:R-:W-:Y:S01]  /*e9e0*/  @!P3 IMAD.IADD R232, R232, 0x1, -R5 ;  /* 0x00000001e8e8b824 */ /* 0x000fe200078e0a05 */
[----:B------:R-:W-:Y:S01]  /*e9f0*/  LOP3.LUT R236, R6, 0x28, RZ, 0xfc, !PT ;  /* 0x0000002806ec7812 */ /* 0x000fe200078efcff */
[----:B------:R-:W-:Y:S01]  /*ea00*/  @!P4 IMAD.MOV R231, RZ, RZ, -R231 ;  /* 0x000000ffffe7c224 */ /* 0x000fe200078e0ae7 */
[----:B------:R-:W-:Y:S01]  /*ea10*/  ISETP.GT.U32.AND P3, PT, R5, R234, PT ;  /* 0x000000ea0500720c */ /* 0x000fe20003f64070 */
[----:B------:R-:W-:Y:S01]  /*ea20*/  IMAD.HI.U32 R8, R4, R237, RZ ;  /* 0x000000ed04087227 */ /* 0x000fe200078e00ff */
[----:B------:R-:W-:-:S02]  /*ea30*/  ISETP.GE.AND P4, PT, R236, RZ, PT ;  /* 0x000000ffec00720c */ /* 0x000fc40003f86270 */
[----:B------:R-:W-:Y:S01]  /*ea40*/  IABS R236, R236 ;  /* 0x000000ec00ec7213 */ /* 0x000fe20000000000 */
[----:B------:R-:W-:Y:S02]  /*ea50*/  IMAD.MOV R8, RZ, RZ, -R8 ;  /* 0x000000ffff087224 */ /* 0x000fe400078e0a08 */
[----:B------:R-:W-:Y:S01]  /*ea60*/  @!P5 IMAD.IADD R233, R233, 0x1, -R5 ;  /* 0x00000001e9e9d824 */ /* 0x000fe200078e0a05 */
[----:B------:R-:W-:Y:S01]  /*ea70*/  ISETP.GT.U32.AND P5, PT, R5, R235, PT ;  /* 0x000000eb0500720c */ /* 0x000fe20003fa4070 */
[----:B------:R-:W-:-:S04]  /*ea80*/  IMAD.HI.U32 R239, R4, R236, RZ ;  /* 0x000000ec04ef7227 */ /* 0x000fc800078e00ff */
[----:B------:R-:W-:Y:S02]  /*ea90*/  @!P3 IMAD.IADD R234, R234, 0x1, -R5 ;  /* 0x00000001eaeab824 */ /* 0x000fe400078e0a05 */
[----:B------:R-:W-:-:S03]  /*eaa0*/  IMAD.HI.U32 R238, R4, R9, RZ ;  /* 0x0000000904ee7227 */ /* 0x000fc600078e00ff */
[C---:B------:R-:W-:Y:S01]  /*eab0*/  ISETP.GT.U32.AND P3, PT, R5.reuse, R234, PT ;  /* 0x000000ea0500720c */ /* 0x040fe20003f64070 */
[----:B------:R-:W-:Y:S02]  /*eac0*/  IMAD R237, R5, R8, R237 ;  /* 0x0000000805ed7224 */ /* 0x000fe400078e02ed */
[----:B------:R-:W-:Y:S02]  /*ead0*/  @!P5 IMAD.IADD R235, R235, 0x1, -R5 ;  /* 0x00000001ebebd824 */ /* 0x000fe400078e0a05 */
[----:B------:R-:W-:Y:S02]  /*eae0*/  IMAD.MOV R239, RZ, RZ, -R239 ;  /* 0x000000ffffef7224 */ /* 0x000fe400078e0aef */
[----:B------:R-:W-:Y:S01]  /*eaf0*/  IMAD.MOV R238, RZ, RZ, -R238 ;  /* 0x000000ffffee7224 */ /* 0x000fe200078e0aee */
[C---:B------:R-:W-:Y:S01]  /*eb00*/  ISETP.GT.U32.AND P5, PT, R5.reuse, R235, PT ;  /* 0x000000eb0500720c */ /* 0x040fe20003fa4070 */
[C---:B------:R-:W-:Y:S01]  /*eb10*/  IMAD R236, R5.reuse, R239, R236 ;  /* 0x000000ef05ec7224 */ /* 0x040fe200078e02ec */
[C---:B------:R-:W-:Y:S01]  /*eb20*/  LOP3.LUT R239, R6.reuse, 0x22, RZ, 0xfc, !PT ;  /* 0x0000002206ef7812 */ /* 0x040fe200078efcff */
[----:B------:R-:W-:Y:S01]  /*eb30*/  IMAD R9, R5, R238, R9 ;  /* 0x000000ee05097224 */ /* 0x000fe200078e0209 */
[----:B------:R-:W-:Y:S01]  /*eb40*/  LOP3.LUT R238, R6, 0x24, RZ, 0xfc, !PT ;  /* 0x0000002406ee7812 */ /* 0x000fe200078efcff */
[----:B------:R-:W-:-:S02]  /*eb50*/  @!P3 IMAD.IADD R234, R234, 0x1, -R5 ;  /* 0x00000001eaeab824 */ /* 0x000fc400078e0a05 */
[----:B------:R-:W-:Y:S01]  /*eb60*/  @!P2 IMAD.MOV R233, RZ, RZ, -R233 ;  /* 0x000000ffffe9a224 */ /* 0x000fe200078e0ae9 */
[----:B------:R-:W-:Y:S01]  /*eb70*/  ISETP.GE.AND P3, PT, R238, RZ, PT ;  /* 0x000000ffee00720c */ /* 0x000fe20003f66270 */
[----:B------:R-:W-:Y:S01]  /*eb80*/  @!P6 IMAD.MOV R234, RZ, RZ, -R234 ;  /* 0x000000ffffeae224 */ /* 0x000fe200078e0aea */
[----:B------:R-:W-:Y:S01]  /*eb90*/  ISETP.GT.U32.AND P6, PT, R5, R236, PT ;  /* 0x000000ec0500720c */ /* 0x000fe20003fc4070 */
[----:B------:R-:W-:Y:S01]  /*eba0*/  @!P1 IMAD.MOV R232, RZ, RZ, -R232 ;  /* 0x000000ffffe89224 */ /* 0x000fe200078e0ae8 */
[----:B------:R-:W-:Y:S01]  /*ebb0*/  IABS R238, R238 ;  /* 0x000000ee00ee7213 */ /* 0x000fe20000000000 */
[----:B------:R-:W-:Y:S01]  /*ebc0*/  @!P5 IMAD.IADD R235, R235, 0x1, -R5 ;  /* 0x00000001ebebd824 */ /* 0x000fe200078e0a05 */
[----:B------:R-:W-:Y:S02]  /*ebd0*/  ISETP.GE.AND P2, PT, R239, RZ, PT ;  /* 0x000000ffef00720c */ /* 0x000fe40003f46270 */
[----:B------:R-:W-:Y:S01]  /*ebe0*/  IABS R239, R239 ;  /* 0x000000ef00ef7213 */ /* 0x000fe20000000000 */
[----:B------:R-:W-:Y:S01]  /*ebf0*/  @!P0 IMAD.MOV R235, RZ, RZ, -R235 ;  /* 0x000000ffffeb8224 */ /* 0x000fe200078e0aeb */
[----:B------:R-:W-:Y:S01]  /*ec00*/  ISETP.GT.U32.AND P0, PT, R5, R237, PT ;  /* 0x000000ed0500720c */ /* 0x000fe20003f04070 */
[----:B------:R-:W-:Y:S01]  /*ec10*/  IMAD.HI.U32 R8, R4, R238, RZ ;  /* 0x000000ee04087227 */ /* 0x000fe200078e00ff */
[----:B------:R-:W-:-:S02]  /*ec20*/  ISETP.GE.AND P1, PT, R243, RZ, PT ;  /* 0x000000fff300720c */ /* 0x000fc40003f26270 */
[----:B------:R-:W-:Y:S01]  /*ec30*/  IABS R243, R243 ;  /* 0x000000f300f37213 */ /* 0x000fe20000000000 */
[----:B------:R-:W-:Y:S01]  /*ec40*/  IMAD.MOV R8, RZ, RZ, -R8 ;  /* 0x000000ffff087224 */ /* 0x000fe200078e0a08 */
[----:B------:R-:W-:Y:S01]  /*ec50*/  ISETP.GT.U32.AND P5, PT, R5, R9, PT ;  /* 0x000000090500720c */ /* 0x000fe20003fa4070 */
[----:B------:R-:W-:-:S04]  /*ec60*/  IMAD.HI.U32 R241, R4, R239, RZ ;  /* 0x000000ef04f17227 */ /* 0x000fc800078e00ff */
[----:B------:R-:W-:-:S04]  /*ec70*/  IMAD.HI.U32 R246, R4, R243, RZ ;  /* 0x000000f304f67227 */ /* 0x000fc800078e00ff */
[--C-:B------:R-:W-:Y:S02]  /*ec80*/  @!P0 IMAD.IADD R237, R237, 0x1, -R5.reuse ;  /* 0x00000001eded8824 */ /* 0x100fe400078e0a05 */
[----:B------:R-:W-:Y:S02]  /*ec90*/  @!P6 IMAD.IADD R236, R236, 0x1, -R5 ;  /* 0x00000001ecece824 */ /* 0x000fe400078e0a05 */
[C---:B------:R-:W-:Y:S01]  /*eca0*/  IMAD R238, R5.reuse, R8, R238 ;  /* 0x0000000805ee7224 */ /* 0x040fe200078e02ee */
[C---:B------:R-:W-:Y:S01]  /*ecb0*/  ISETP.GT.U32.AND P0, PT, R5.reuse, R237, PT ;  /* 0x000000ed0500720c */ /* 0x040fe20003f04070 */
[----:B------:R-:W-:Y:S01]  /*ecc0*/  IMAD.MOV R8, RZ, RZ, -R241 ;  /* 0x000000ffff087224 */ /* 0x000fe200078e0af1 */
[C---:B------:R-:W-:Y:S01]  /*ecd0*/  ISETP.GT.U32.AND P6, PT, R5.reuse, R236, PT ;  /* 0x000000ec0500720c */ /* 0x040fe20003fc4070 */
[----:B------:R-:W-:Y:S02]  /*ece0*/  IMAD.MOV R241, RZ, RZ, -R245 ;  /* 0x000000fffff17224 */ /* 0x000fe400078e0af5 */
[----:B------:R-:W-:Y:S01]  /*ecf0*/  IMAD.MOV R245, RZ, RZ, -R246 ;  /* 0x000000fffff57224 */ /* 0x000fe200078e0af6 */
[----:B------:R-:W-:Y:S01]  /*ed00*/  IABS R246, R13 ;  /* 0x0000000d00f67213 */ /* 0x000fe20000000000 */
[----:B------:R-:W-:-:S02]  /*ed10*/  IMAD R240, R5, R241, R240 ;  /* 0x000000f105f07224 */ /* 0x000fc400078e02f0 */
[C---:B------:R-:W-:Y:S02]  /*ed20*/  IMAD R239, R5.reuse, R8, R239 ;  /* 0x0000000805ef7224 */ /* 0x040fe400078e02ef */
[----:B------:R-:W-:Y:S01]  /*ed30*/  IMAD R241, R5, R245, R243 ;  /* 0x000000f505f17224 */ /* 0x000fe200078e02f3 */
[----:B------:R-:W-:Y:S01]  /*ed40*/  IABS R243, R0 ;  /* 0x0000000000f37213 */ /* 0x000fe20000000000 */
[----:B------:R-:W-:Y:S01]  /*ed50*/  IMAD.MOV R8, RZ, RZ, -R244 ;  /* 0x000000ffff087224 */ /* 0x000fe200078e0af4 */
[----:B------:R-:W-:Y:S01]  /*ed60*/  IABS R245, R15 ;  /* 0x0000000f00f57213 */ /* 0x000fe20000000000 */
[--C-:B------:R-:W-:Y:S01]  /*ed70*/  @!P5 IMAD.IADD R9, R9, 0x1, -R5.reuse ;  /* 0x000000010909d824 */ /* 0x100fe200078e0a05 */
[----:B------:R-:W-:Y:S01]  /*ed80*/  IABS R244, R125 ;  /* 0x0000007d00f47213 */ /* 0x000fe20000000000 */
[----:B------:R-:W-:Y:S01]  /*ed90*/  @!P0 IMAD.IADD R237, R237, 0x1, -R5 ;  /* 0x00000001eded8824 */ /* 0x000fe200078e0a05 */
[C---:B------:R-:W-:Y:S01]  /*eda0*/  ISETP.GT.U32.AND P0, PT, R5.reuse, R240, PT ;  /* 0x000000f00500720c */ /* 0x040fe20003f04070 */
[C---:B------:R-:W-:Y:S01]  /*edb0*/  IMAD R242, R5.reuse, R8, R242 ;  /* 0x0000000805f27224 */ /* 0x040fe200078e02f2 */
[----:B------:R-:W-:Y:S01]  /*edc0*/  ISETP.GT.U32.AND P5, PT, R5, R9, PT ;  /* 0x000000090500720c */ /* 0x000fe20003fa4070 */
[----:B------:R-:W-:-:S04]  /*edd0*/  IMAD.HI.U32 R8, R4, R243, RZ ;  /* 0x000000f304087227 */ /* 0x000fc800078e00ff */
[----:B------:R-:W-:Y:S01]  /*ede0*/  @!P6 IMAD.IADD R236, R236, 0x1, -R5 ;  /* 0x00000001ecece824 */ /* 0x000fe200078e0a05 */
[----:B------:R-:W-:Y:S01]  /*edf0*/  ISETP.GT.U32.AND P6, PT, R5, R238, PT ;  /* 0x000000ee0500720c */ /* 0x000fe20003fc4070 */
[----:B------:R-:W-:Y:S02]  /*ee00*/  IMAD.MOV R8, RZ, RZ, -R8 ;  /* 0x000000ffff087224 */ /* 0x000fe400078e0a08 */
[----:B------:R-:W-:-:S04]  /*ee10*/  IMAD.HI.U32 R247, R4, R245, RZ ;  /* 0x000000f504f77227 */ /* 0x000fc800078e00ff */
[----:B------:R-:W-:Y:S02]  /*ee20*/  IMAD R243, R5, R8, R243 ;  /* 0x0000000805f37224 */ /* 0x000fe400078e02f3 */
[--C-:B------:R-:W-:Y:S02]  /*ee30*/  @!P0 IMAD.IADD R240, R240, 0x1, -R5.reuse ;  /* 0x00000001f0f08824 */ /* 0x100fe400078e0a05 */
[--C-:B------:R-:W-:Y:S01]  /*ee40*/  @!P5 IMAD.IADD R9, R9, 0x1, -R5.reuse ;  /* 0x000000010909d824 */ /* 0x100fe200078e0a05 */
[C---:B------:R-:W-:Y:S01]  /*ee50*/  ISETP.GT.U32.AND P0, PT, R5.reuse, R243, PT ;  /* 0x000000f30500720c */ /* 0x040fe20003f04070 */
[----:B------:R-:W-:Y:S01]  /*ee60*/  @!P6 IMAD.IADD R238, R238, 0x1, -R5 ;  /* 0x00000001eeeee824 */ /* 0x000fe200078e0a05 */
[C---:B------:R-:W-:Y:S01]  /*ee70*/  ISETP.GT.U32.AND P5, PT, R5.reuse, R239, PT ;  /* 0x000000ef0500720c */ /* 0x040fe20003fa4070 */
[----:B------:R-:W-:Y:S02]  /*ee80*/  IMAD.MOV R247, RZ, RZ, -R247 ;  /* 0x000000fffff77224 */ /* 0x000fe400078e0af7 */
[----:B------:R-:W-:Y:S01]  /*ee90*/  IMAD.HI.U32 R248, R4, R244, RZ ;  /* 0x000000f404f87227 */ /* 0x000fe200078e00ff */
[----:B------:R-:W-:-:S03]  /*eea0*/  ISETP.GT.U32.AND P6, PT, R5, R238, PT ;  /* 0x000000ee0500720c */ /* 0x000fc60003fc4070 */
[----:B------:R-:W-:Y:S01]  /*eeb0*/  IMAD R245, R5, R247, R245 ;  /* 0x000000f705f57224 */ /* 0x000fe200078e02f5 */
[----:B------:R-:W-:Y:S01]  /*eec0*/  IABS R247, R12 ;  /* 0x0000000c00f77213 */ /* 0x000fe20000000000 */
[----:B------:R-:W-:Y:S02]  /*eed0*/  IMAD.MOV R248, RZ, RZ, -R248 ;  /* 0x000000fffff87224 */ /* 0x000fe400078e0af8 */
[--C-:B------:R-:W-:Y:S01]  /*eee0*/  @!P0 IMAD.IADD R243, R243, 0x1, -R5.reuse ;  /* 0x00000001f3f38824 */ /* 0x100fe200078e0a05 */
[----:B------:R-:W-:Y:S01]  /*eef0*/  ISETP.GT.U32.AND P0, PT, R5, R240, PT ;  /* 0x000000f00500720c */ /* 0x000fe20003f04070 */
[----:B------:R-:W-:Y:S02]  /*ef00*/  @!P5 IMAD.IADD R239, R239, 0x1, -R5 ;  /* 0x00000001efefd824 */ /* 0x000fe400078e0a05 */
[----:B------:R-:W-:-:S03]  /*ef10*/  IMAD.HI.U32 R8, R4, R246, RZ ;  /* 0x000000f604087227 */ /* 0x000fc600078e00ff */
[C---:B------:R-:W-:Y:S01]  /*ef20*/  ISETP.GT.U32.AND P5, PT, R5.reuse, R239, PT ;  /* 0x000000ef0500720c */ /* 0x040fe20003fa4070 */
[C---:B------:R-:W-:Y:S01]  /*ef30*/  IMAD R244, R5.reuse, R248, R244 ;  /* 0x000000f805f47224 */ /* 0x040fe200078e02f4 */
[----:B------:R-:W-:Y:S01]  /*ef40*/  IABS R248, R11 ;  /* 0x0000000b00f87213 */ /* 0x000fe20000000000 */
[----:B------:R-:W-:Y:S01]  /*ef50*/  @!P6 IMAD.IADD R238, R238, 0x1, -R5 ;  /* 0x00000001eeeee824 */ /* 0x000fe200078e0a05 */
[----:B------:R-:W-:Y:S01]  /*ef60*/  ISETP.GT.U32.AND P6, PT, R5, R241, PT ;  /* 0x000000f10500720c */ /* 0x000fe20003fc4070 */
[----:B------:R-:W-:Y:S02]  /*ef70*/  IMAD.MOV R8, RZ, RZ, -R8 ;  /* 0x000000ffff087224 */ /* 0x000fe400078e0a08 */
[----:B------:R-:W-:-:S04]  /*ef80*/  IMAD.HI.U32 R7, R4, R247, RZ ;  /* 0x000000f704077227 */ /* 0x000fc800078e00ff */
[----:B------:R-:W-:Y:S01]  /*ef90*/  @!P3 IMAD.MOV R238, RZ, RZ, -R238 ;  /* 0x000000ffffeeb224 */ /* 0x000fe200078e0aee */
[C---:B------:R-:W-:Y:S01]  /*efa0*/  ISETP.GT.U32.AND P3, PT, R5.reuse, R243, PT ;  /* 0x000000f30500720c */ /* 0x040fe20003f64070 */
[----:B------:R-:W-:Y:S01]  /*efb0*/  @!P0 IMAD.IADD R240, R240, 0x1, -R5 ;  /* 0x00000001f0f08824 */ /* 0x000fe200078e0a05 */
[C---:B------:R-:W-:Y:S01]  /*efc0*/  ISETP.GT.U32.AND P0, PT, R5.reuse, R245, PT ;  /* 0x000000f50500720c */ /* 0x040fe20003f04070 */
[----:B------:R-:W-:Y:S02]  /*efd0*/  IMAD R246, R5, R8, R246 ;  /* 0x0000000805f67224 */ /* 0x000fe400078e02f6 */
[----:B------:R-:W-:Y:S02]  /*efe0*/  IMAD.MOV R7, RZ, RZ, -R7 ;  /* 0x000000ffff077224 */ /* 0x000fe400078e0a07 */
[----:B------:R-:W-:-:S04]  /*eff0*/  IMAD.HI.U32 R8, R4, R248, RZ ;  /* 0x000000f804087227 */ /* 0x000fc800078e00ff */
[----:B------:R-:W-:Y:S02]  /*f000*/  IMAD R247, R5, R7, R247 ;  /* 0x0000000705f77224 */ /* 0x000fe400078e02f7 */
[----:B------:R-:W-:Y:S02]  /*f010*/  IMAD.MOV R7, RZ, RZ, -R8 ;  /* 0x000000ffff077224 */ /* 0x000fe400078e0a08 */
[--C-:B------:R-:W-:Y:S01]  /*f020*/  @!P5 IMAD.IADD R239, R239, 0x1, -R5.reuse ;  /* 0x00000001efefd824 */ /* 0x100fe200078e0a05 */
[C---:B------:R-:W-:Y:S01]  /*f030*/  ISETP.GT.U32.AND P5, PT, R5.reuse, R242, PT ;  /* 0x000000f20500720c */ /* 0x040fe20003fa4070 */
[----:B------:R-:W-:Y:S02]  /*f040*/  IMAD R248, R5, R7, R248 ;  /* 0x0000000705f87224 */ /* 0x000fe400078e02f8 */
[--C-:B------:R-:W-:Y:S01]  /*f050*/  @!P3 IMAD.IADD R243, R243, 0x1, -R5.reuse ;  /* 0x00000001f3f3b824 */ /* 0x100fe200078e0a05 */
[----:B------:R-:W-:Y:S01]  /*f060*/  ISETP.GE.AND P3, PT, R251, RZ, PT ;  /* 0x000000fffb00720c */ /* 0x000fe20003f66270 */
[--C-:B------:R-:W-:Y:S01]  /*f070*/  @!P0 IMAD.IADD R245, R245, 0x1, -R5.reuse ;  /* 0x00000001f5f58824 */ /* 0x100fe200078e0a05 */
[----:B------:R-:W-:Y:S01]  /*f080*/  ISETP.GT.U32.AND P0, PT, R5, R248, PT ;  /* 0x000000f80500720c */ /* 0x000fe20003f04070 */
[----:B------:R-:W-:Y:S01]  /*f090*/  @!P6 IMAD.IADD R241, R241, 0x1, -R5 ;  /* 0x00000001f1f1e824 */ /* 0x000fe200078e0a05 */
[----:B------:R-:W-:Y:S01]  /*f0a0*/  ISETP.GE.AND P6, PT, R6, RZ, PT ;  /* 0x000000ff0600720c */ /* 0x000fe20003fc6270 */
[----:B------:R-:W-:-:S04]  /*f0b0*/  IMAD.HI.U32 R251, R4, R249, RZ ;  /* 0x000000f904fb7227 */ /* 0x000fc800078e00ff */
[----:B------:R-:W-:Y:S01]  /*f0c0*/  @!P4 IMAD.MOV R236, RZ, RZ, -R236 ;  /* 0x000000ffffecc224 */ /* 0x000fe200078e0aec */
[C---:B------:R-:W-:Y:S01]  /*f0d0*/  ISETP.GT.U32.AND P4, PT, R5.reuse, R241, PT ;  /* 0x000000f10500720c */ /* 0x040fe20003f84070 */
[----:B------:R-:W-:Y:S02]  /*f0e0*/  IMAD.MOV R251, RZ, RZ, -R251 ;  /* 0x000000fffffb7224 */ /* 0x000fe400078e0afb */
[----:B------:R-:W-:Y:S01]  /*f0f0*/  @!P5 IMAD.IADD R242, R242, 0x1, -R5 ;  /* 0x00000001f2f2d824 */ /* 0x000fe200078e0a05 */
[C---:B------:R-:W-:Y:S01]  /*f100*/  ISETP.GT.U32.AND P5, PT, R5.reuse, R244, PT ;  /* 0x000000f40500720c */ /* 0x040fe20003fa4070 */
[C---:B------:R-:W-:Y:S02]  /*f110*/  IMAD R249, R5.reuse, R251, R249 ;  /* 0x000000fb05f97224 */ /* 0x040fe400078e02f9 */
[----:B------:R-:W-:Y:S02]  /*f120*/  @!P0 IMAD.IADD R248, R248, 0x1, -R5 ;  /* 0x00000001f8f88824 */ /* 0x000fe400078e0a05 */
[----:B------:R-:W-:Y:S01]  /*f130*/  @!P6 IMAD.MOV R237, RZ, RZ, -R237 ;  /* 0x000000ffffede224 */ /* 0x000fe200078e0aed */
[C---:B------:R-:W-:Y:S01]  /*f140*/  ISETP.GT.U32.AND P0, PT, R5.reuse, R249, PT ;  /* 0x000000f90500720c */ /* 0x040fe20003f04070 */
[----:B------:R-:W-:Y:S01]  /*f150*/  IMAD.HI.U32 R8, R4, R250, RZ ;  /* 0x000000fa04087227 */ /* 0x000fe200078e00ff */
[----:B------:R-:W-:-:S03]  /*f160*/  ISETP.GT.U32.AND P6, PT, R5, R242, PT ;  /* 0x000000f20500720c */ /* 0x000fc60003fc4070 */
[--C-:B------:R-:W-:Y:S01]  /*f170*/  @!P4 IMAD.IADD R241, R241, 0x1, -R5.reuse ;  /* 0x00000001f1f1c824 */ /* 0x100fe200078e0a05 */
[C---:B------:R-:W-:Y:S01]  /*f180*/  ISETP.GT.U32.AND P4, PT, R5.reuse, R246, PT ;  /* 0x000000f60500720c */ /* 0x040fe20003f84070 */
[----:B------:R-:W-:Y:S01]  /*f190*/  IMAD.MOV R7, RZ, RZ, -R8 ;  /* 0x000000ffff077224 */ /* 0x000fe200078e0a08 */
[----:B------:R-:W-:Y:S01]  /*f1a0*/  IABS R8, R2 ;  /* 0x0000000200087213 */ /* 0x000fe20000000000 */
[--C-:B------:R-:W-:Y:S02]  /*f1b0*/  @!P5 IMAD.IADD R244, R244, 0x1, -R5.reuse ;  /* 0x00000001f4f4d824 */ /* 0x100fe400078e0a05 */
[----:B------:R-:W-:Y:S02]  /*f1c0*/  IMAD R250, R5, R7, R250 ;  /* 0x0000000705fa7224 */ /* 0x000fe400078e02fa */
[--C-:B------:R-:W-:Y:S01]  /*f1d0*/  @!P0 IMAD.IADD R249, R249, 0x1, -R5.reuse ;  /* 0x00000001f9f98824 */ /* 0x100fe200078e0a05 */
[C---:B------:R-:W-:Y:S01]  /*f1e0*/  ISETP.GT.U32.AND P5, PT, R5.reuse, R244, PT ;  /* 0x000000f40500720c */ /* 0x040fe20003fa4070 */
[----:B------:R-:W-:Y:S01]  /*f1f0*/  @!P6 IMAD.IADD R242, R242, 0x1, -R5 ;  /* 0x00000001f2f2e824 */ /* 0x000fe200078e0a05 */
[C---:B------:R-:W-:Y:S01]  /*f200*/  ISETP.GT.U32.AND P0, PT, R5.reuse, R250, PT ;  /* 0x000000fa0500720c */ /* 0x040fe20003f04070 */
[----:B------:R-:W-:Y:S01]  /*f210*/  @!P2 IMAD.MOV R239, RZ, RZ, -R239 ;  /* 0x000000ffffefa224 */ /* 0x000fe200078e0aef */
[----:B------:R-:W-:Y:S01]  /*f220*/  ISETP.GT.U32.AND P6, PT, R5, R247, PT ;  /* 0x000000f70500720c */ /* 0x000fe20003fc4070 */
[----:B------:R-:W-:Y:S01]  /*f230*/  @!P4 IMAD.IADD R246, R246, 0x1, -R5 ;  /* 0x00000001f6f6c824 */ /* 0x000fe200078e0a05 */
[----:B------:R-:W-:Y:S01]  /*f240*/  ISETP.GE.AND P4, PT, R0, RZ, PT ;  /* 0x000000ff0000720c */ /* 0x000fe20003f86270 */
[----:B--2---:R-:W-:Y:S01]  /*f250*/  IMAD.HI.U32 R19, R4, R8, RZ ;  /* 0x0000000804137227 */ /* 0x004fe200078e00ff */
[----:B------:R-:W-:-:S05]  /*f260*/  LOP3.LUT R0, R6, 0x6, RZ, 0xfc, !PT ;  /* 0x0000000606007812 */ /* 0x000fca00078efcff */
[--C-:B------:R-:W-:Y:S01]  /*f270*/  @!P5 IMAD.IADD R244, R244, 0x1, -R5.reuse ;  /* 0x00000001f4f4d824 */ /* 0x100fe200078e0a05 */
[----:B------:R-:W-:Y:S01]  /*f280*/  ISETP.GE.AND P5, PT, R3, RZ, PT ;  /* 0x000000ff0300720c */ /* 0x000fe20003fa6270 */
[--C-:B------:R-:W-:Y:S01]  /*f290*/  @!P0 IMAD.IADD R250, R250, 0x1, -R5.reuse ;  /* 0x00000001fafa8824 */ /* 0x100fe200078e0a05 */
[----:B------:R-:W-:Y:S01]  /*f2a0*/  IABS R7, R0 ;  /* 0x0000000000077213 */ /* 0x000fe20000000000 */
[----:B------:R-:W-:Y:S01]  /*f2b0*/  @!P6 IMAD.IADD R247, R247, 0x1, -R5 ;  /* 0x00000001f7f7e824 */ /* 0x000fe200078e0a05 */
[----:B------:R-:W-:Y:S01]  /*f2c0*/  LOP3.LUT R3, R6, 0xa, RZ, 0xfc, !PT ;  /* 0x0000000a06037812 */ /* 0x000fe200078efcff */
[----:B------:R-:W-:Y:S01]  /*f2d0*/  IMAD.MOV R19, RZ, RZ, -R19 ;  /* 0x000000ffff137224 */ /* 0x000fe200078e0a13 */
[----:B------:R-:W-:Y:S01]  /*f2e0*/  ISETP.GT.U32.AND P0, PT, R5, R245, PT ;  /* 0x000000f50500720c */ /* 0x000fe20003f04070 */
[----:B------:R-:W-:Y:S01]  /*f2f0*/  IMAD.HI.U32 R18, R4, R7, RZ ;  /* 0x0000000704127227 */ /* 0x000fe200078e00ff */
[----:B------:R-:W-:Y:S02]  /*f300*/  ISETP.GE.AND P6, PT, R125, RZ, PT ;  /* 0x000000ff7d00720c */ /* 0x000fe40003fc6270 */
[----:B------:R-:W-:Y:S01]  /*f310*/  ISETP.GT.U32.AND P2, PT, R5, R246, PT ;  /* 0x000000f60500720c */ /* 0x000fe20003f44070 */
[----:B------:R-:W-:Y:S01]  /*f320*/  IMAD.MOV R18, RZ, RZ, -R18 ;  /* 0x000000ffff127224 */ /* 0x000fe200078e0a12 */
[----:B------:R-:W-:-:S02]  /*f330*/  LOP3.LUT R125, R6, 0x2, RZ, 0xfc, !PT ;  /* 0x00000002067d7812 */ /* 0x000fc400078efcff */
[----:B------:R-:W-:Y:S02]  /*f340*/  IABS R251, R3 ;  /* 0x0000000300fb7213 */ /* 0x000fe40000000000 */
[----:B------:R-:W-:Y:S02]  /*f350*/  IABS R6, R10 ;  /* 0x0000000a00067213 */ /* 0x000fe40000000000 */
[----:B------:R-:W-:Y:S01]  /*f360*/  IABS R16, R125 ;  /* 0x0000007d00107213 */ /* 0x000fe20000000000 */
[----:B---3--:R-:W-:-:S04]  /*f370*/  IMAD.HI.U32 R20, R4, R251, RZ ;  /* 0x000000fb04147227 */ /* 0x008fc800078e00ff */
[C---:B------:R-:W-:Y:S02]  /*f380*/  IMAD R8, R5.reuse, R19, R8 ;  /* 0x0000001305087224 */ /* 0x040fe400078e0208 */
[----:B------:R-:W-:Y:S01]  /*f390*/  @!P3 IMAD.MOV R240, RZ, RZ, -R240 ;  /* 0x000000fffff0b224 */ /* 0x000fe200078e0af0 */
[----:B------:R-:W-:Y:S01]  /*f3a0*/  ISETP.GT.U32.AND P3, PT, R5, R248, PT ;  /* 0x000000f80500720c */ /* 0x000fe20003f64070 */
[----:B------:R-:W-:-:S04]  /*f3b0*/  IMAD.HI.U32 R17, R4, R6, RZ ;  /* 0x0000000604117227 */ /* 0x000fc800078e00ff */
[C---:B------:R-:W-:Y:S02]  /*f3c0*/  IMAD R7, R5.reuse, R18, R7 ;  /* 0x0000001205077224 */ /* 0x040fe400078e0207 */
[----:B------:R-:W-:Y:S01]  /*f3d0*/  @!P1 IMAD.MOV R241, RZ, RZ, -R241 ;  /* 0x000000fffff19224 */ /* 0x000fe200078e0af1 */
[----:B------:R-:W-:Y:S01]  /*f3e0*/  ISETP.GT.U32.AND P1, PT, R5, R247, PT ;  /* 0x000000f70500720c */ /* 0x000fe20003f24070 */
[----:B------:R-:W-:Y:S02]  /*f3f0*/  IMAD.MOV R20, RZ, RZ, -R20 ;  /* 0x000000ffff147224 */ /* 0x000fe400078e0a14 */
[----:B------:R-:W-:-:S04]  /*f400*/  IMAD.HI.U32 R4, R4, R16, RZ ;  /* 0x0000001004047227 */ /* 0x000fc800078e00ff */
[----:B------:R-:W-:Y:S01]  /*f410*/  @!P4 IMAD.MOV R243, RZ, RZ, -R243 ;  /* 0x000000fffff3c224 */ /* 0x000fe200078e0af3 */
[----:B------:R-:W-:Y:S01]  /*f420*/  ISETP.GT.U32.AND P4, PT, R5, R249, PT ;  /* 0x000000f90500720c */ /* 0x000fe20003f84070 */
[--C-:B------:R-:W-:Y:S01]  /*f430*/  @!P0 IMAD.IADD R245, R245, 0x1, -R5.reuse ;  /* 0x00000001f5f58824 */ /* 0x100fe200078e0a05 */
[C---:B------:R-:W-:Y:S01]  /*f440*/  ISETP.GT.U32.AND P0, PT, R5.reuse, R8, PT ;  /* 0x000000080500720c */ /* 0x040fe20003f04070 */
[----:B------:R-:W-:Y:S01]  /*f450*/  @!P2 IMAD.IADD R246, R246, 0x1, -R5 ;  /* 0x00000001f6f6a824 */ /* 0x000fe200078e0a05 */
[C---:B------:R-:W-:Y:S01]  /*f460*/  ISETP.GT.U32.AND P2, PT, R5.reuse, R7, PT ;  /* 0x000000070500720c */ /* 0x040fe20003f44070 */
[----:B------:R-:W-:Y:S02]  /*f470*/  IMAD R251, R5, R20, R251 ;  /* 0x0000001405fb7224 */ /* 0x000fe400078e02fb */
[----:B------:R-:W-:Y:S01]  /*f480*/  IMAD.MOV R4, RZ, RZ, -R4 ;  /* 0x000000ffff047224 */ /* 0x000fe200078e0a04 */
[----:B------:R-:W2:Y:S01]  /*f490*/  LDL.LU R20, [R1+0x1b38] ;  /* 0x001b380001147983 */ /* 0x000ea20000300800 */
[----:B------:R-:W-:-:S02]  /*f4a0*/  IMAD.MOV R17, RZ, RZ, -R17 ;  /* 0x000000ffff117224 */ /* 0x000fc400078e0a11 */
[C---:B------:R-:W-:Y:S01]  /*f4b0*/  IMAD R4, R5.reuse, R4, R16 ;  /* 0x0000000405047224 */ /* 0x040fe200078e0210 */
[----:B------:R-:W3:Y:S01]  /*f4c0*/  LDL.LU R19, [R1+0x1b34] ;  /* 0x001b340001137983 */ /* 0x000ee20000300800 */
[----:B------:R-:W-:Y:S01]  /*f4d0*/  @!P6 IMAD.MOV R244, RZ, RZ, -R244 ;  /* 0x000000fffff4e224 */ /* 0x000fe200078e0af4 */
[C---:B------:R-:W-:Y:S01]  /*f4e0*/  ISETP.GT.U32.AND P6, PT, R5.reuse, R251, PT ;  /* 0x000000fb0500720c */ /* 0x040fe20003fc4070 */
[C---:B------:R-:W-:Y:S01]  /*f4f0*/  IMAD R6, R5.reuse, R17, R6 ;  /* 0x0000001105067224 */ /* 0x040fe200078e0206 */
[----:B------:R-:W4:Y:S01]  /*f500*/  LDL.LU R18, [R1+0x1b30] ;  /* 0x001b300001127983 */ /* 0x000f220000300800 */
[--C-:B------:R-:W-:Y:S01]  /*f510*/  @!P3 IMAD.IADD R248, R248, 0x1, -R5.reuse ;  /* 0x00000001f8f8b824 */ /* 0x100fe200078e0a05 */
[----:B------:R-:W-:Y:S01]  /*f520*/  ISETP.GT.U32.AND P3, PT, R5, R4, PT ;  /* 0x000000040500720c */ /* 0x000fe20003f64070 */
[--C-:B------:R-:W-:Y:S01]  /*f530*/  @!P1 IMAD.IADD R247, R247, 0x1, -R5.reuse ;  /* 0x00000001f7f79824 */ /* 0x100fe200078e0a05 */
[----:B------:R-:W-:Y:S01]  /*f540*/  ISETP.GT.U32.AND P1, PT, R5, R6, PT ;  /* 0x000000060500720c */ /* 0x000fe20003f24070 */
[--C-:B------:R-:W-:Y:S01]  /*f550*/  @!P4 IMAD.IADD R249, R249, 0x1, -R5.reuse ;  /* 0x00000001f9f9c824 */ /* 0x100fe200078e0a05 */
[----:B------:R-:W-:Y:S01]  /*f560*/  ISETP.GE.AND P4, PT, R15, RZ, PT ;  /* 0x000000ff0f00720c */ /* 0x000fe20003f86270 */
[----:B------:R-:W-:Y:S01]  /*f570*/  @!P5 IMAD.MOV R242, RZ, RZ, -R242 ;  /* 0x000000fffff2d224 */ /* 0x000fe200078e0af2 */
[----:B------:R-:W-:Y:S01]  /*f580*/  ISETP.GT.U32.AND P5, PT, R5, R250, PT ;  /* 0x000000fa0500720c */ /* 0x000fe20003fa4070 */
[--C-:B------:R-:W-:Y:S01]  /*f590*/  @!P0 IMAD.IADD R8, R8, 0x1, -R5.reuse ;  /* 0x0000000108088824 */ /* 0x100fe200078e0a05 */
[----:B------:R-:W-:Y:S01]  /*f5a0*/  ISETP.GE.AND P0, PT, R12, RZ, PT ;  /* 0x000000ff0c00720c */ /* 0x000fe20003f06270 */
[--C-:B------:R-:W-:Y:S01]  /*f5b0*/  @!P2 IMAD.IADD R7, R7, 0x1, -R5.reuse ;  /* 0x000000010707a824 */ /* 0x100fe200078e0a05 */
[----:B------:R-:W-:Y:S01]  /*f5c0*/  ISETP.GE.AND P2, PT, R11, RZ, PT ;  /* 0x000000ff0b00720c */ /* 0x000fe20003f46270 */
[--C-:B------:R-:W-:Y:S01]  /*f5d0*/  @!P6 IMAD.IADD R251, R251, 0x1, -R5.reuse ;  /* 0x00000001fbfbe824 */ /* 0x100fe200078e0a05 */
[----:B------:R-:W2:Y:S01]  /*f5e0*/  LDL.LU R17, [R1+0x1b2c] ;  /* 0x001b2c0001117983 */ /* 0x000ea20000300800 */
[----:B------:R-:W-:-:S02]  /*f5f0*/  @!P3 IMAD.IADD R4, R4, 0x1, -R5 ;  /* 0x000000010404b824 */ /* 0x000fc400078e0a05 */
[----:B------:R-:W-:Y:S01]  /*f600*/  @!P1 IMAD.IADD R6, R6, 0x1, -R5 ;  /* 0x0000000106069824 */ /* 0x000fe200078e0a05 */
[C---:B------:R-:W-:Y:S01]  /*f610*/  ISETP.GT.U32.AND P3, PT, R5.reuse, R251, PT ;  /* 0x000000fb0500720c */ /* 0x040fe20003f64070 */
[----:B------:R-:W-:Y:S01]  /*f620*/  @!P4 IMAD.MOV R245, RZ, RZ, -R245 ;  /* 0x000000fffff5c224 */ /* 0x000fe200078e0af5 */
[----:B------:R-:W-:Y:S01]  /*f630*/  ISETP.GE.AND P1, PT, R252, RZ, PT ;  /* 0x000000fffc00720c */ /* 0x000fe20003f26270 */
[----:B------:R-:W-:Y:S01]  /*f640*/  @!P5 IMAD.IADD R250, R250, 0x1, -R5 ;  /* 0x00000001fafad824 */ /* 0x000fe200078e0a05 */
[C---:B------:R-:W-:Y:S01]  /*f650*/  ISETP.GT.U32.AND P4, PT, R5.reuse, R8, PT ;  /* 0x000000080500720c */ /* 0x040fe20003f84070 */
[----:B------:R-:W-:Y:S01]  /*f660*/  @!P0 IMAD.MOV R247, RZ, RZ, -R247 ;  /* 0x000000fffff78224 */ /* 0x000fe200078e0af7 */
[----:B------:R-:W-:Y:S01]  /*f670*/  ISETP.GE.AND P5, PT, R14, RZ, PT ;  /* 0x000000ff0e00720c */ /* 0x000fe20003fa6270 */
[----:B------:R-:W-:Y:S01]  /*f680*/  @!P2 IMAD.MOV R248, RZ, RZ, -R248 ;  /* 0x000000fffff8a224 */ /* 0x000fe200078e0af8 */
[C---:B------:R-:W-:Y:S01]  /*f690*/  ISETP.GT.U32.AND P0, PT, R5.reuse, R7, PT ;  /* 0x000000070500720c */ /* 0x040fe20003f04070 */
[----:B------:R-:W3:Y:S01]  /*f6a0*/  LDL.LU R16, [R1+0x1b28] ;  /* 0x001b280001107983 */ /* 0x000ee20000300800 */
[----:B------:R-:W-:-:S02]  /*f6b0*/  ISETP.GT.U32.AND P2, PT, R5, R6, PT ;  /* 0x000000060500720c */ /* 0x000fc40003f44070 */
[----:B------:R-:W-:Y:S01]  /*f6c0*/  ISETP.GE.AND P6, PT, R13, RZ, PT ;  /* 0x000000ff0d00720c */ /* 0x000fe20003fc6270 */
[----:B------:R-:W4:Y:S01]  /*f6d0*/  LDL.LU R15, [R1+0x1b24] ;  /* 0x001b2400010f7983 */ /* 0x000f220000300800 */
[----:B------:R-:W-:-:S03]  /*f6e0*/  @!P3 IMAD.IADD R251, R251, 0x1, -R5 ;  /* 0x00000001fbfbb824 */ /* 0x000fc600078e0a05 */
[----:B------:R-:W2:Y:S01]  /*f6f0*/  LDL.LU R14, [R1+0x1b20] ;  /* 0x001b2000010e7983 */ /* 0x000ea20000300800 */
[----:B------:R-:W-:-:S03]  /*f700*/  @!P1 IMAD.MOV R250, RZ, RZ, -R250 ;  /* 0x000000fffffa9224 */ /* 0x000fc600078e0afa */
[----:B------:R-:W3:Y:S01]  /*f710*/  LDL.LU R13, [R1+0x1b1c] ;  /* 0x001b1c00010d7983 */ /* 0x000ee20000300800 */
[----:B------:R-:W-:-:S03]  /*f720*/  ISETP.GE.AND P3, PT, R2, RZ, PT ;  /* 0x000000ff0200720c */ /* 0x000fc60003f66270 */
[----:B------:R-:W4:Y:S01]  /*f730*/  LDL.LU R12, [R1+0x1b18] ;  /* 0x001b1800010c7983 */ /* 0x000f220000300800 */
[----:B------:R-:W-:Y:S01]  /*f740*/  ISETP.GE.AND P1, PT, R3, RZ, PT ;  /* 0x000000ff0300720c */ /* 0x000fe20003f26270 */
[----:B------:R-:W-:Y:S02]  /*f750*/  @!P4 IMAD.IADD R8, R8, 0x1, -R5 ;  /* 0x000000010808c824 */ /* 0x000fe400078e0a05 */
[----:B------:R-:W2:Y:S01]  /*f760*/  LDL.LU R11, [R1+0x1b14] ;  /* 0x001b1400010b7983 */ /* 0x000ea20000300800 */
[----:B------:R-:W-:Y:S01]  /*f770*/  @!P5 IMAD.MOV R249, RZ, RZ, -R249 ;  /* 0x000000fffff9d224 */ /* 0x000fe200078e0af9 */
[----:B------:R-:W-:Y:S02]  /*f780*/  ISETP.GE.AND P4, PT, R0, RZ, PT ;  /* 0x000000ff0000720c */ /* 0x000fe40003f86270 */
[----:B------:R-:W3:Y:S01]  /*f790*/  LDL.LU R252, [R1+0x24] ;  /* 0x0000240001fc7983 */ /* 0x000ee20000300800 */
[----:B------:R-:W-:Y:S01]  /*f7a0*/  ISETP.GE.AND P5, PT, R188, RZ, PT ;  /* 0x000000ffbc00720c */ /* 0x000fe20003fa6270 */
[----:B------:R-:W-:-:S02]  /*f7b0*/  @!P0 IMAD.IADD R7, R7, 0x1, -R5 ;  /* 0x0000000107078824 */ /* 0x000fc400078e0a05 */
[----:B------:R-:W4:Y:S01]  /*f7c0*/  LDL.LU R2, [R1+0x20] ;  /* 0x0000200001027983 */ /* 0x000f220000300800 */
[----:B------:R-:W-:Y:S01]  /*f7d0*/  ISETP.GE.AND P0, PT, R10, RZ, PT ;  /* 0x000000ff0a00720c */ /* 0x000fe20003f06270 */
[----:B------:R-:W-:Y:S02]  /*f7e0*/  @!P2 IMAD.IADD R6, R6, 0x1, -R5 ;  /* 0x000000010606a824 */ /* 0x000fe400078e0a05 */
[----:B------:R-:W2:Y:S01]  /*f7f0*/  LDL.LU R3, [R1+0x1c] ;  /* 0x00001c0001037983 */ /* 0x000ea20000300800 */
[----:B------:R-:W-:-:S03]  /*f800*/  ISETP.GE.AND P2, PT, R125, RZ, PT ;  /* 0x000000ff7d00720c */ /* 0x000fc60003f46270 */
[----:B------:R-:W2:Y:S04]  /*f810*/  LDL.LU R0, [R1+0x18] ;  /* 0x0000180001007983 */ /* 0x000ea80000300800 */
[----:B------:R-:W2:Y:S04]  /*f820*/  LDL.LU R188, [R1+0x14] ;  /* 0x0000140001bc7983 */ /* 0x000ea80000300800 */
[----:B------:R-:W2:Y:S04]  /*f830*/  LDL.LU R10, [R1+0x1b10] ;  /* 0x001b1000010a7983 */ /* 0x000ea80000300800 */
[----:B------:R-:W3:Y:S01]  /*f840*/  LDL.LU R125, [R1+0x1b0c] ;  /* 0x001b0c00017d7983 */ /* 0x000ee20000300800 */
[----:B------:R-:W-:Y:S01]  /*f850*/  @!P6 IMAD.MOV R246, RZ, RZ, -R246 ;  /* 0x000000fffff6e224 */ /* 0x000fe200078e0af6 */
[----:B------:R-:W-:-:S13]  /*f860*/  ISETP.GT.U32.AND P6, PT, R5, R4, PT ;  /* 0x000000040500720c */ /* 0x000fda0003fc4070 */
[----:B------:R-:W-:Y:S02]  /*f870*/  @!P6 IMAD.IADD R4, R4, 0x1, -R5 ;  /* 0x000000010404e824 */ /* 0x000fe400078e0a05 */
[----:B------:R-:W0:Y:S01]  /*f880*/  S2R R5, SR_TID.X ;  /* 0x0000000000057919 */ /* 0x000e220000002100 */
[----:B------:R-:W-:Y:S01]  /*f890*/  @!P1 IMAD.MOV R251, RZ, RZ, -R251 ;  /* 0x000000fffffb9224 */ /* 0x000fe200078e0afb */
[----:B0-----:R-:W-:-:S05]  /*f8a0*/  LOP3.LUT R5, R5, 0x3f, RZ, 0xc0, !PT ;  /* 0x0000003f05057812 */ /* 0x001fca00078ec0ff */
[----:B------:R-:W-:-:S05]  /*f8b0*/  IMAD R5, R5, UR7, RZ ;  /* 0x0000000705057c24 */ /* 0x000fca000f8e02ff */
[----:B------:R0:W-:Y:S02]  /*f8c0*/  STL [R1+0xe4], R5 ;  /* 0x0000e40501007387 */ /* 0x0001e40000100800 */
[----:B0-----:R-:W-:Y:S01]  /*f8d0*/  IADD3 R5, P6, R5, UR4, RZ ;  /* 0x0000000405057c10 */ /* 0x001fe2000ffde0ff */
[----:B------:R-:W-:Y:S01]  /*f8e0*/  @!P2 IMAD.MOV R4, RZ, RZ, -R4 ;  /* 0x000000ffff04a224 */ /* 0x000fe200078e0a04 */
[----:B------:R-:W-:-:S03]  /*f8f0*/  ULDC UR4, c[0x0][0x234] ;  /* 0x00008d0000047ab9 */ /* 0x000fc60000000800 */
[----:B------:R0:W-:Y:S04]  /*f900*/  STL [R1+0x1adc], R5 ;  /* 0x001adc0501007387 */ /* 0x0001e80000100800 */
[----:B0-----:R-:W2:Y:S01]  /*f910*/  LDL.LU R5, [R1+0x10] ;  /* 0x0000100001057983 */ /* 0x001ea20000300800 */
[----:B---3--:R-:W-:Y:S02]  /*f920*/  ISETP.NE.AND P1, PT, R125, RZ, PT ;  /* 0x000000ff7d00720c */ /* 0x008fe40003f25270 */
[----:B------:R-:W-:-:S04]  /*f930*/  LOP3.LUT R125, RZ, R125, RZ, 0x33, !PT ;  /* 0x0000007dff7d7212 */ /* 0x000fc800078e33ff */
[C---:B------:R-:W-:Y:S02]  /*f940*/  SEL R252, R125.reuse, R252, !P1 ;  /* 0x000000fc7dfc7207 */ /* 0x040fe40004800000 */
[C---:B----4-:R-:W-:Y:S02]  /*f950*/  SEL R2, R125.reuse, R2, !P1 ;  /* 0x000000027d027207 */ /* 0x050fe40004800000 */
[C---:B--2---:R-:W-:Y:S01]  /*f960*/  SEL R3, R125.reuse, R3, !P1 ;  /* 0x000000037d037207 */ /* 0x044fe20004800000 */
[----:B------:R0:W-:Y:S01]  /*f970*/  STL [R1+0xd8], R252 ;  /* 0x0000d8fc01007387 */ /* 0x0001e20000100800 */
[C---:B------:R-:W-:Y:S02]  /*f980*/  SEL R0, R125.reuse, R0, !P1 ;  /* 0x000000007d007207 */ /* 0x040fe40004800000 */
[C---:B------:R-:W-:Y:S01]  /*f990*/  SEL R188, R125.reuse, R188, !P1 ;  /* 0x000000bc7dbc7207 */ /* 0x040fe20004800000 */
[----:B0-----:R-:W2:Y:S04]  /*f9a0*/  LDL.LU R252, [R1+0x1b08] ;  /* 0x001b080001fc7983 */ /* 0x001ea80000300800 */
[----:B------:R0:W-:Y:S04]  /*f9b0*/  STL [R1+0xd4], R2 ;  /* 0x0000d40201007387 */ /* 0x0001e80000100800 */
[----:B0-----:R-:W3:Y:S04]  /*f9c0*/  LDL.LU R2, [R1+0x1b04] ;  /* 0x001b040001027983 */ /* 0x001ee80000300800 */
[----:B------:R0:W-:Y:S04]  /*f9d0*/  STL [R1+0xd0], R3 ;  /* 0x0000d00301007387 */ /* 0x0001e80000100800 */
[----:B0-----:R-:W4:Y:S04]  /*f9e0*/  LDL.LU R3, [R1+0x1b00] ;  /* 0x001b000001037983 */ /* 0x001f280000300800 */
[----:B------:R0:W-:Y:S04]  /*f9f0*/  STL [R1+0xcc], R0 ;  /* 0x0000cc0001007387 */ /* 0x0001e80000100800 */
[----:B0-----:R-:W2:Y:S04]  /*fa00*/  LDL.LU R0, [R1+0x1afc] ;  /* 0x001afc0001007983 */ /* 0x001ea80000300800 */
[----:B------:R0:W-:Y:S04]  /*fa10*/  STL [R1+0xc8], R188 ;  /* 0x0000c8bc01007387 */ /* 0x0001e80000100800 */
[----:B0-----:R-:W3:Y:S01]  /*fa20*/  LDL.LU R188, [R1+0x1af8] ;  /* 0x001af80001bc7983 */ /* 0x001ee20000300800 */
[----:B------:R-:W-:-:S05]  /*fa30*/  SEL R5, R125, R5, !P1 ;  /* 0x000000057d057207 */ /* 0x000fca0004800000 */
[----:B------:R3:W-:Y:S02]  /*fa40*/  STL [R1+0xc4], R5 ;  /* 0x0000c40501007387 */ /* 0x0007e40000100800 */
[C---:B---3--:R-:W-:Y:S02]  /*fa50*/  SEL R5, R125.reuse, R188, !P1 ;  /* 0x000000bc7d057207 */ /* 0x048fe40004800000 */
[----:B------:R-:W3:Y:S04]  /*fa60*/  LDL.LU R188, [R1+0x1af4] ;  /* 0x001af40001bc7983 */ /* 0x000ee80000300800 */
[----:B------:R2:W-:Y:S02]  /*fa70*/  STL [R1+0xc0], R5 ;  /* 0x0000c00501007387 */ /* 0x0005e40000100800 */
[----:B--2---:R-:W-:-:S02]  /*fa80*/  SEL R5, R125, R0, !P1 ;  /* 0x000000007d057207 */ /* 0x004fc40004800000 */
[----:B------:R-:W2:Y:S04]  /*fa90*/  LDL.LU R0, [R1+0x1af0] ;  /* 0x001af00001007983 */ /* 0x000ea80000300800 */
[----:B------:R4:W-:Y:S02]  /*faa0*/  STL [R1+0xbc], R5 ;  /* 0x0000bc0501007387 */ /* 0x0009e40000100800 */
[C---:B----4-:R-:W-:Y:S02]  /*fab0*/  SEL R5, R125.reuse, R3, !P1 ;  /* 0x000000037d057207 */ /* 0x050fe40004800000 */
[C---:B------:R-:W-:Y:S02]  /*fac0*/  SEL R3, R125.reuse, R2, !P1 ;  /* 0x000000027d037207 */ /* 0x040fe40004800000 */
[C---:B------:R-:W-:Y:S01]  /*fad0*/  SEL R2, R125.reuse, R252, !P1 ;  /* 0x000000fc7d027207 */ /* 0x040fe20004800000 */
[----:B------:R0:W-:Y:S04]  /*fae0*/  STL [R1+0xb8], R5 ;  /* 0x0000b80501007387 */ /* 0x0001e80000100800 */
[----:B------:R1:W-:Y:S04]  /*faf0*/  STL [R1+0xb4], R3 ;  /* 0x0000b40301007387 */ /* 0x0003e80000100800 */
[----:B------:R4:W-:Y:S01]  /*fb00*/  STL [R1+0xb0], R2 ;  /* 0x0000b00201007387 */ /* 0x0009e20000100800 */
[----:B0-----:R-:W-:-:S02]  /*fb10*/  SEL R5, R125, R10, !P1 ;  /* 0x0000000a7d057207 */ /* 0x001fc40004800000 */
[----:B-1----:R-:W-:-:S03]  /*fb20*/  SEL R3, R125, R11, !P1 ;  /* 0x0000000b7d037207 */ /* 0x002fc60004800000 */
[----:B------:R0:W-:Y:S01]  /*fb30*/  STL [R1+0xac], R5 ;  /* 0x0000ac0501007387 */ /* 0x0001e20000100800 */
[----:B----4-:R-:W-:-:S03]  /*fb40*/  SEL R2, R125, R12, !P1 ;  /* 0x0000000c7d027207 */ /* 0x010fc60004800000 */
[----:B------:R1:W-:Y:S04]  /*fb50*/  STL [R1+0xa8], R3 ;  /* 0x0000a80301007387 */ /* 0x0003e80000100800 */
[----:B------:R4:W-:Y:S01]  /*fb60*/  STL [R1+0xa4], R2 ;  /* 0x0000a40201007387 */ /* 0x0009e20000100800 */
[C---:B0-----:R-:W-:Y:S02]  /*fb70*/  SEL R5, R125.reuse, R13, !P1 ;  /* 0x0000000d7d057207 */ /* 0x041fe40004800000 */
        /* <DEDUP_REMOVED lines=54> */
[C---:B-1----:R-:W-:Y:S02]  /*fee0*/  SEL R3, R125.reuse, R70, !P1 ;  /* 0x000000467d037207 */ /* 0x042fe40004800000 */
[----:B----4-:R-:W-:-:S03]  /*fef0*/  SEL R2, R125, R71, !P1 ;  /* 0x000000477d027207 */ /* 0x010fc60004800000 */
[----:B------:R0:W-:Y:S04]  /*ff00*/  STL [R1+0x34], R3 ;  /* 0x0000340301007387 */ /* 0x0001e80000100800 */
[----:B------:R1:W-:Y:S04]  /*ff10*/  STL [R1+0x30], R2 ;  /* 0x0000300201007387 */ /* 0x0003e80000100800 */
[----:B------:R4:W-:Y:S01]  /*ff20*/  STL [R1+0x2c], R5 ;  /* 0x00002c0501007387 */ /* 0x0009e20000100800 */
[C---:B0-----:R-:W-:Y:S02]  /*ff30*/  SEL R3, R125.reuse, R73, !P1 ;  /* 0x000000497d037207 */ /* 0x041fe40004800000 */
[----:B-1----:R-:W-:-:S03]  /*ff40*/  SEL R2, R125, R74, !P1 ;  /* 0x0000004a7d027207 */ /* 0x002fc60004800000 */
[----:B------:R0:W-:Y:S01]  /*ff50*/  STL [R1+0x28], R3 ;  /* 0x0000280301007387 */ /* 0x0001e20000100800 */
[----:B----4-:R-:W-:-:S03]  /*ff60*/  SEL R5, R125, R75, !P1 ;  /* 0x0000004b7d057207 */ /* 0x010fc60004800000 */
[----:B------:R1:W-:Y:S04]  /*ff70*/  STL [R1], R2 ;  /* 0x0000000201007387 */ /* 0x0003e80000100800 */
[----:B------:R4:W-:Y:S01]  /*ff80*/  STL [R1+0xc], R5 ;  /* 0x00000c0501007387 */ /* 0x0009e20000100800 */
[C---:B0-----:R-:W-:Y:S02]  /*ff90*/  SEL R3, R125.reuse, R76, !P1 ;  /* 0x0000004c7d037207 */ /* 0x041fe40004800000 */
[----:B-1----:R-:W-:-:S03]  /*ffa0*/  SEL R2, R125, R77, !P1 ;  /* 0x0000004d7d027207 */ /* 0x002fc60004800000 */
[----:B------:R0:W-:Y:S01]  /*ffb0*/  STL [R1+0x18], R3 ;  /* 0x0000180301007387 */ /* 0x0001e20000100800 */
[----:B----4-:R-:W-:-:S03]  /*ffc0*/  SEL R5, R125, R78, !P1 ;  /* 0x0000004e7d057207 */ /* 0x010fc60004800000 */
[----:B------:R1:W-:Y:S01]  /*ffd0*/  STL [R1+0x24], R2 ;  /* 0x0000240201007387 */ /* 0x0003e20000100800 */
[----:B------:R-:W-:-:S03]  /*ffe0*/  SEL R29, R125, R50, !P1 ;  /* 0x000000327d1d7207 */ /* 0x000fc60004800000 */
[----:B------:R4:W-:Y:S04]  /*fff0*/  STL [R1+0x20], R5 ;  /* 0x0000200501007387 */ /* 0x0009e80000100800 */
[----:B------:R-:W2:Y:S01]  /*10000*/  LDL.LU R50, [R1+0xe4] ;  /* 0x0000e40001327983 */ /* 0x000ea20000300800 */
[C---:B0-----:R-:W-:Y:S02]  /*10010*/  SEL R3, R125.reuse, R79, !P1 ;  /* 0x0000004f7d037207 */ /* 0x041fe40004800000 */
[C---:B-1----:R-:W-:Y:S02]  /*10020*/  SEL R2, R125.reuse, R80, !P1 ;  /* 0x000000507d027207 */ /* 0x042fe40004800000 */
[C---:B------:R-:W-:Y:S01]  /*10030*/  SEL R30, R125.reuse, R49, !P1 ;  /* 0x000000317d1e7207 */ /* 0x040fe20004800000 */
[----:B------:R0:W-:Y:S01]  /*10040*/  STL [R1+0x1c], R3 ;  /* 0x00001c0301007387 */ /* 0x0001e20000100800 */
[----:B------:R-:W-:-:S03]  /*10050*/  SEL R31, R125, R48, !P1 ;  /* 0x000000307d1f7207 */ /* 0x000fc60004800000 */
[----:B------:R-:W2:Y:S01]  /*10060*/  LDL.LU R49, [R1+0xd8] ;  /* 0x0000d80001317983 */ /* 0x000ea20000300800 */
[----:B------:R-:W-:-:S03]  /*10070*/  SEL R32, R125, R47, !P1 ;  /* 0x0000002f7d207207 */ /* 0x000fc60004800000 */
[----:B------:R1:W-:Y:S01]  /*10080*/  STL [R1+0x14], R2 ;  /* 0x0000140201007387 */ /* 0x0003e20000100800 */
[----:B------:R-:W-:-:S03]  /*10090*/  SEL R33, R125, R46, !P1 ;  /* 0x0000002e7d217207 */ /* 0x000fc60004800000 */
[----:B------:R-:W2:Y:S01]  /*100a0*/  LDL.LU R48, [R1+0xd4] ;  /* 0x0000d40001307983 */ /* 0x000ea20000300800 */
        /* <DEDUP_REMOVED lines=11> */
[----:B------:R-:W2:Y:S04]  /*10160*/  LDL.LU R42, [R1+0xbc] ;  /* 0x0000bc00012a7983 */ /* 0x000ea80000300800 */
[----:B------:R-:W2:Y:S04]  /*10170*/  LDL.LU R41, [R1+0xb8] ;  /* 0x0000b80001297983 */ /* 0x000ea80000300800 */
[----:B------:R-:W2:Y:S01]  /*10180*/  LDL.LU R40, [R1+0xb4] ;  /* 0x0000b40001287983 */ /* 0x000ea20000300800 */
[C---:B----4-:R-:W-:Y:S02]  /*10190*/  SEL R5, R125.reuse, R81, !P1 ;  /* 0x000000517d057207 */ /* 0x050fe40004800000 */
[----:B0-----:R-:W-:-:S02]  /*101a0*/  SEL R3, R125, R82, !P1 ;  /* 0x000000527d037207 */ /* 0x001fc40004800000 */
[C---:B-1----:R-:W-:Y:S02]  /*101b0*/  SEL R2, R125.reuse, R83, !P1 ;  /* 0x000000537d027207 */ /* 0x042fe40004800000 */
[C---:B------:R-:W-:Y:S02]  /*101c0*/  SEL R252, R125.reuse, R84, !P1 ;  /* 0x000000547dfc7207 */ /* 0x040fe40004800000 */
[----:B------:R-:W-:Y:S01]  /*101d0*/  SEL R84, R125, R4, !P1 ;  /* 0x000000047d547207 */ /* 0x000fe20004800000 */
[----:B------:R-:W-:Y:S01]  /*101e0*/  STL [R1+0x1ae0], R5 ;  /* 0x001ae00501007387 */ /* 0x000fe20000100800 */
[----:B---3--:R-:W-:-:S03]  /*101f0*/  IMAD R188, R188, UR4, RZ ;  /* 0x00000004bcbc7c24 */ /* 0x008fc6000f8e02ff */
[----:B------:R-:W-:Y:S04]  /*10200*/  STL [R1+0x1ae4], R3 ;  /* 0x001ae40301007387 */ /* 0x000fe80000100800 */
[----:B------:R-:W-:Y:S01]  /*10210*/  STL [R1+0x1ae8], R2 ;  /* 0x001ae80201007387 */ /* 0x000fe20000100800 */
[----:B--2---:R-:W-:-:S03]  /*10220*/  IMAD R0, R0, UR4, RZ ;  /* 0x0000000400007c24 */ /* 0x004fc6000f8e02ff */
[----:B------:R0:W-:Y:S01]  /*10230*/  STL [R1+0x1aec], R252 ;  /* 0x001aecfc01007387 */ /* 0x0001e20000100800 */
[C---:B------:R-:W-:Y:S02]  /*10240*/  SEL R10, R125.reuse, R69, !P1 ;  /* 0x000000457d0a7207 */ /* 0x040fe40004800000 */
[C---:B------:R-:W-:Y:S02]  /*10250*/  SEL R11, R125.reuse, R68, !P1 ;  /* 0x000000447d0b7207 */ /* 0x040fe40004800000 */
[C---:B------:R-:W-:Y:S02]  /*10260*/  SEL R12, R125.reuse, R67, !P1 ;  /* 0x000000437d0c7207 */ /* 0x040fe40004800000 */
[C---:B------:R-:W-:Y:S02]  /*10270*/  SEL R13, R125.reuse, R66, !P1 ;  /* 0x000000427d0d7207 */ /* 0x040fe40004800000 */
[C---:B------:R-:W-:Y:S02]  /*10280*/  SEL R14, R125.reuse, R65, !P1 ;  /* 0x000000417d0e7207 */ /* 0x040fe40004800000 */
[----:B------:R-:W-:-:S02]  /*10290*/  SEL R15, R125, R64, !P1 ;  /* 0x000000407d0f7207 */ /* 0x000fc40004800000 */
        /* <DEDUP_REMOVED lines=12> */
[C---:B------:R-:W-:Y:S01]  /*10360*/  SEL R28, R125.reuse, R51, !P1 ;  /* 0x000000337d1c7207 */ /* 0x040fe20004800000 */
[----:B------:R-:W-:Y:S02]  /*10370*/  @!P3 IMAD.MOV R8, RZ, RZ, -R8 ;  /* 0x000000ffff08b224 */ /* 0x000fe400078e0a08 */
[----:B------:R-:W-:Y:S02]  /*10380*/  @!P4 IMAD.MOV R7, RZ, RZ, -R7 ;  /* 0x000000ffff07c224 */ /* 0x000fe400078e0a07 */
[----:B------:R-:W-:Y:S02]  /*10390*/  @!P0 IMAD.MOV R6, RZ, RZ, -R6 ;  /* 0x000000ffff068224 */ /* 0x000fe400078e0a06 */
[----:B------:R-:W-:Y:S01]  /*103a0*/  @!P5 IMAD.MOV R9, RZ, RZ, -R9 ;  /* 0x000000ffff09d224 */ /* 0x000fe200078e0a09 */
        /* <DEDUP_REMOVED lines=74> */
[----:B------:R-:W-:Y:S01]  /*10850*/  LEA.HI.X.SX32 R4, R50, UR5, 0x1, P6 ;  /* 0x0000000532047c11 */ /* 0x000fe2000b0f0eff */
[----:B------:R-:W-:-:S04]  /*10860*/  ULDC UR5, c[0x0][0x240] ;  /* 0x0000900000057ab9 */ /* 0x000fc80000000800 */
[----:B------:R-:W-:Y:S04]  /*10870*/  STL [R1+0x1ad8], R4 ;  /* 0x001ad80401007387 */ /* 0x000fe80000100800 */
[----:B------:R-:W-:Y:S04]  /*10880*/  STL [R1+0x1ad0], R0 ;  /* 0x001ad00001007387 */ /* 0x000fe80000100800 */
[----:B------:R1:W-:Y:S04]  /*10890*/  STL [R1+0x1ad4], R188 ;  /* 0x001ad4bc01007387 */ /* 0x0003e80000100800 */
[----:B------:R-:W2:Y:S04]  /*108a0*/  LDL.LU R70, [R1+0xb0] ;  /* 0x0000b00001467983 */ /* 0x000ea80000300800 */
[----:B------:R-:W3:Y:S04]  /*108b0*/  LDL.LU R69, [R1+0xac] ;  /* 0x0000ac0001457983 */ /* 0x000ee80000300800 */
[----:B------:R-:W4:Y:S04]  /*108c0*/  LDL.LU R68, [R1+0xa8] ;  /* 0x0000a80001447983 */ /* 0x000f280000300800 */
        /* <DEDUP_REMOVED lines=13> */
[----:B------:R-:W4:Y:S01]  /*109a0*/  LDL.LU R54, [R1+0x70] ;  /* 0x0000700001367983 */ /* 0x000f220000300800 */
[----:B------:R-:W-:-:S03]  /*109b0*/  IMAD R80, R49, UR5, RZ ;  /* 0x0000000531507c24 */ /* 0x000fc6000f8e02ff */
        /* <DEDUP_REMOVED lines=17> */
[----:B------:R-:W-:-:S03]  /*10ad0*/  SEL R160, R125, R160, !P1 ;  /* 0x000000a07da07207 */ /* 0x000fc60004800000 */
[----:B------:R-:W4:Y:S01]  /*10ae0*/  LDL.LU R44, [R1+0x48] ;  /* 0x00004800012c7983 */ /* 0x000f220000300800 */
[C---:B------:R-:W-:Y:S01]  /*10af0*/  SEL R161, R125.reuse, R161, !P1 ;  /* 0x000000a17da17207 */ /* 0x040fe20004800000 */
[----:B------:R-:W-:Y:S02]  /*10b00*/  IMAD R71, R40, UR5, RZ ;  /* 0x0000000528477c24 */ /* 0x000fe4000f8e02ff */
[----:B------:R-:W4:Y:S01]  /*10b10*/  LDL.LU R43, [R1+0x44] ;  /* 0x00004400012b7983 */ /* 0x000f220000300800 */
[C---:B------:R-:W-:Y:S02]  /*10b20*/  SEL R162, R125.reuse, R162, !P1 ;  /* 0x000000a27da27207 */ /* 0x040fe40004800000 */
[C---:B------:R-:W-:Y:S01]  /*10b30*/  SEL R163, R125.reuse, R163, !P1 ;  /* 0x000000a37da37207 */ /* 0x040fe20004800000 */
[----:B------:R-:W4:Y:S01]  /*10b40*/  LDL.LU R42, [R1+0x40] ;  /* 0x00004000012a7983 */ /* 0x000f220000300800 */
[C---:B------:R-:W-:Y:S02]  /*10b50*/  SEL R164, R125.reuse, R164, !P1 ;  /* 0x000000a47da47207 */ /* 0x040fe40004800000 */
[C---:B------:R-:W-:Y:S01]  /*10b60*/  SEL R165, R125.reuse, R165, !P1 ;  /* 0x000000a57da57207 */ /* 0x040fe20004800000 */
[----:B------:R-:W4:Y:S01]  /*10b70*/  LDL.LU R41, [R1+0x3c] ;  /* 0x00003c0001297983 */ /* 0x000f220000300800 */
[----:B------:R-:W-:-:S02]  /*10b80*/  SEL R166, R125, R166, !P1 ;  /* 0x000000a67da67207 */ /* 0x000fc40004800000 */
[C---:B------:R-:W-:Y:S01]  /*10b90*/  SEL R167, R125.reuse, R167, !P1 ;  /* 0x000000a77da77207 */ /* 0x040fe20004800000 */
[----:B------:R-:W4:Y:S01]  /*10ba0*/  LDL.LU R40, [R1+0x38] ;  /* 0x0000380001287983 */ /* 0x000f220000300800 */
        /* <DEDUP_REMOVED lines=86> */
[----:B------:R-:W-:Y:S02]  /*11110*/  SEL R125, R125, R9, !P1 ;  /* 0x000000097d7d7207 */ /* 0x000fe40004800000 */
[----:B------:R-:W4:Y:S04]  /*11120*/  LDL.LU R9, [R1+0x34] ;  /* 0x0000340001097983 */ /* 0x000f280000300800 */
[----:B------:R-:W4:Y:S04]  /*11130*/  LDL.LU R8, [R1+0x30] ;  /* 0x0000300001087983 */ /* 0x000f280000300800 */
[----:B------:R-:W4:Y:S04]  /*11140*/  LDL.LU R7, [R1+0x2c] ;  /* 0x00002c0001077983 */ /* 0x000f280000300800 */
[----:B------:R-:W4:Y:S04]  /*11150*/  LDL.LU R6, [R1+0x28] ;  /* 0x0000280001067983 */ /* 0x000f280000300800 */
[----:B0-----:R-:W2:Y:S04]  /*11160*/  LDL.LU R252, [R1] ;  /* 0x0000000001fc7983 */ /* 0x001ea80000300800 */
[----:B------:R-:W3:Y:S04]  /*11170*/  LDL.LU R2, [R1+0xc] ;  /* 0x00000c0001027983 */ /* 0x000ee80000300800 */
[----:B------:R-:W4:Y:S04]  /*11180*/  LDL.LU R3, [R1+0x18] ;  /* 0x0000180001037983 */ /* 0x000f280000300800 */
[----:B------:R-:W4:Y:S04]  /*11190*/  LDL.LU R5, [R1+0x24] ;  /* 0x0000240001057983 */ /* 0x000f280000300800 */
[----:B-1----:R-:W4:Y:S04]  /*111a0*/  LDL.LU R188, [R1+0x20] ;  /* 0x0000200001bc7983 */ /* 0x002f280000300800 */
[----:B------:R-:W4:Y:S04]  /*111b0*/  LDL.LU R0, [R1+0x1c] ;  /* 0x00001c0001007983 */ /* 0x000f280000300800 */
[----:B------:R-:W4:Y:S01]  /*111c0*/  LDL.LU R4, [R1+0x14] ;  /* 0x0000140001047983 */ /* 0x000f220000300800 */
[----:B--2---:R-:W-:-:S02]  /*111d0*/  IMAD R252, R252, UR5, RZ ;  /* 0x00000005fcfc7c24 */ /* 0x004fc4000f8e02ff */
[----:B---3--:R-:W-:-:S03]  /*111e0*/  IMAD R2, R2, UR5, RZ ;  /* 0x0000000502027c24 */ /* 0x008fc6000f8e02ff */
[----:B------:R0:W-:Y:S01]  /*111f0*/  STL [R1], R252 ;  /* 0x000000fc01007387 */ /* 0x0001e20000100800 */
[----:B----4-:R-:W-:Y:S02]  /*11200*/  IMAD R3, R3, UR5, RZ ;  /* 0x0000000503037c24 */ /* 0x010fe4000f8e02ff */
[----:B------:R-:W-:Y:S01]  /*11210*/  IMAD R5, R5, UR5, RZ ;  /* 0x0000000505057c24 */ /* 0x000fe2000f8e02ff */
[----:B0-----:R-:W2:Y:S04]  /*11220*/  LDL.LU R252, [R1+0x1aec] ;  /* 0x001aec0001fc7983 */ /* 0x001ea80000300800 */
[----:B------:R0:W-:Y:S04]  /*11230*/  STL [R1+0xc], R2 ;  /* 0x00000c0201007387 */ /* 0x0001e80000100800 */
[----:B0-----:R-:W3:Y:S04]  /*11240*/  LDL.LU R2, [R1+0x1ae8] ;  /* 0x001ae80001027983 */ /* 0x001ee80000300800 */
[----:B------:R0:W-:Y:S04]  /*11250*/  STL [R1+0x18], R3 ;  /* 0x0000180301007387 */ /* 0x0001e80000100800 */
[----:B0-----:R-:W4:Y:S04]  /*11260*/  LDL.LU R3, [R1+0x1ae4] ;  /* 0x001ae40001037983 */ /* 0x001f280000300800 */
[----:B------:R0:W-:Y:S04]  /*11270*/  STL [R1+0x24], R5 ;  /* 0x0000240501007387 */ /* 0x0001e80000100800 */
[----:B0-----:R-:W2:Y:S01]  /*11280*/  LDL.LU R5, [R1+0x1ae0] ;  /* 0x001ae00001057983 */ /* 0x001ea20000300800 */
[----:B------:R-:W-:-:S02]  /*11290*/  IMAD R188, R188, UR5, RZ ;  /* 0x00000005bcbc7c24 */ /* 0x000fc4000f8e02ff */
[----:B------:R-:W-:-:S03]  /*112a0*/  IMAD R0, R0, UR5, RZ ;  /* 0x0000000500007c24 */ /* 0x000fc6000f8e02ff */
[----:B------:R-:W-:Y:S04]  /*112b0*/  STL [R1+0x20], R188 ;  /* 0x000020bc01007387 */ /* 0x000fe80000100800 */
[----:B------:R2:W-:Y:S02]  /*112c0*/  STL [R1+0x1c], R0 ;  /* 0x00001c0001007387 */ /* 0x0005e40000100800 */
[----:B--2---:R-:W-:Y:S02]  /*112d0*/  IMAD R0, R5, UR5, RZ ;  /* 0x0000000505007c24 */ /* 0x004fe4000f8e02ff */
[----:B------:R-:W2:Y:S01]  /*112e0*/  LDL.LU R5, [R1+0x1adc] ;  /* 0x001adc0001057983 */ /* 0x000ea20000300800 */
[----:B------:R-:W-:Y:S01]  /*112f0*/  IMAD R188, R4, UR5, RZ ;  /* 0x0000000504bc7c24 */ /* 0x000fe2000f8e02ff */
[----:B--2---:R-:W-:-:S05]  /*11300*/  IADD3 R4, P0, R80, R5, RZ ;  /* 0x0000000550047210 */ /* 0x004fca0007f1e0ff */
[----:B------:R0:W-:Y:S02]  /*11310*/  STL [R1+0xec0], R4 ;  /* 0x000ec00401007387 */ /* 0x0001e40000100800 */
[----:B0-----:R-:W-:-:S05]  /*11320*/  IADD3 R4, P1, R79, R5, RZ ;  /* 0x000000054f047210 */ /* 0x001fca0007f3e0ff */
        /* <DEDUP_REMOVED lines=10> */
[----:B------:R0:W-:Y:S04]  /*113d0*/  STL [R1+0xef0], R4 ;  /* 0x000ef00401007387 */ /* 0x0001e80000100800 */
[----:B0-----:R-:W2:Y:S01]  /*113e0*/  LDL.LU R4, [R1+0x1ad8] ;  /* 0x001ad80001047983 */ /* 0x001ea20000300800 */
[----:B------:R-:W-:Y:S02]  /*113f0*/  IMAD R70, R70, UR5, RZ ;  /* 0x0000000546467c24 */ /* 0x000fe4000f8e02ff */
[----:B------:R-:W-:Y:S02]  /*11400*/  IMAD R69, R69, UR5, RZ ;  /* 0x0000000545457c24 */ /* 0x000fe4000f8e02ff */
[----:B------:R-:W-:Y:S02]  /*11410*/  IMAD R68, R68, UR5, RZ ;  /* 0x0000000544447c24 */ /* 0x000fe4000f8e02ff */
[----:B------:R-:W-:-:S02]  /*11420*/  IMAD R67, R67, UR5, RZ ;  /* 0x0000000543437c24 */ /* 0x000fc4000f8e02ff */
[----:B------:R-:W-:Y:S02]  /*11430*/  IMAD R66, R66, UR5, RZ ;  /* 0x0000000542427c24 */ /* 0x000fe4000f8e02ff */
[----:B------:R-:W-:Y:S02]  /*11440*/  IMAD R65, R65, UR5, RZ ;  /* 0x0000000541417c24 */ /* 0x000fe4000f8e02ff */
        /* <DEDUP_REMOVED lines=45> */
[----:B------:R-:W-:Y:S01]  /*11720*/  IMAD R19, R19, UR5, RZ ;  /* 0x0000000513137c24 */ /* 0x000fe2000f8e02ff */
[----:B--2---:R-:W-:-:S02]  /*11730*/  LEA.HI.X.SX32 R80, R80, R4, 0x1, P0 ;  /* 0x0000000450507211 */ /* 0x004fc400000f0eff */
[----:B------:R-:W-:-:S03]  /*11740*/  LEA.HI.X.SX32 R79, R79, R4, 0x1, P1 ;  /* 0x000000044f4f7211 */ /* 0x000fc600008f0eff */
[----:B------:R0:W-:Y:S01]  /*11750*/  STL [R1+0xebc], R80 ;  /* 0x000ebc5001007387 */ /* 0x0001e20000100800 */
[----:B------:R-:W-:Y:S02]  /*11760*/  LEA.HI.X.SX32 R78, R78, R4, 0x1, P2 ;  /* 0x000000044e4e7211 */ /* 0x000fe400010f0eff */
[----:B0-----:R-:W-:-:S05]  /*11770*/  IADD3 R80, P0, R73, R5, RZ ;  /* 0x0000000549507210 */ /* 0x001fca0007f1e0ff */
[----:B------:R0:W-:Y:S01]  /*11780*/  STL [R1+0xef8], R80 ;  /* 0x000ef85001007387 */ /* 0x0001e20000100800 */
[----:B------:R-:W-:-:S03]  /*11790*/  LEA.HI.X.SX32 R77, R77, R4, 0x1, P3 ;  /* 0x000000044d4d7211 */ /* 0x000fc600018f0eff */
[----:B------:R1:W-:Y:S01]  /*117a0*/  STL [R1+0xec4], R79 ;  /* 0x000ec44f01007387 */ /* 0x0003e20000100800 */
[-C--:B0-----:R-:W-:Y:S02]  /*117b0*/  IADD3 R80, P1, R72, R5.reuse, RZ ;  /* 0x0000000548507210 */ /* 0x081fe40007f3e0ff */
[----:B-1----:R-:W-:-:S03]  /*117c0*/  IADD3 R79, P2, R71, R5, RZ ;  /* 0x00000005474f7210 */ /* 0x002fc60007f5e0ff */
[----:B------:R-:W-:Y:S01]  /*117d0*/  STL [R1+0xf00], R80 ;  /* 0x000f005001007387 */ /* 0x000fe20000100800 */
[----:B------:R-:W-:-:S03]  /*117e0*/  LEA.HI.X.SX32 R76, R76, R4, 0x1, P4 ;  /* 0x000000044c4c7211 */ /* 0x000fc600020f0eff */
[----:B------:R0:W-:Y:S01]  /*117f0*/  STL [R1+0xecc], R78 ;  /* 0x000ecc4e01007387 */ /* 0x0001e20000100800 */
[----:B------:R-:W-:-:S03]  /*11800*/  LEA.HI.X.SX32 R75, R75, R4, 0x1, P5 ;  /* 0x000000044b4b7211 */ /* 0x000fc600028f0eff */
[----:B------:R-:W-:Y:S04]  /*11810*/  STL [R1+0xf08], R79 ;  /* 0x000f084f01007387 */ /* 0x000fe80000100800 */
[----:B------:R1:W-:Y:S01]  /*11820*/  STL [R1+0xed4], R77 ;  /* 0x000ed44d01007387 */ /* 0x0003e20000100800 */
[----:B0-----:R-:W-:Y:S02]  /*11830*/  IADD3 R78, P3, R70, R5, RZ ;  /* 0x00000005464e7210 */ /* 0x001fe40007f7e0ff */
[----:B------:R-:W-:-:S03]  /*11840*/  LEA.HI.X.SX32 R74, R74, R4, 0x1, P6 ;  /* 0x000000044a4a7211 */ /* 0x000fc600030f0eff */
[----:B------:R-:W-:Y:S01]  /*11850*/  STL [R1+0xf10], R78 ;  /* 0x000f104e01007387 */ /* 0x000fe20000100800 */
[----:B-1----:R-:W-:-:S03]  /*11860*/  IADD3 R77, P4, R69, R5, RZ ;  /* 0x00000005454d7210 */ /* 0x002fc60007f9e0ff */
        /* <DEDUP_REMOVED lines=193> */
[----:B------:R-:W-:-:S03]  /*12480*/  IMAD R18, R18, UR5, RZ ;  /* 0x0000000512127c24 */ /* 0x000fc6000f8e02ff */
[----:B------:R-:W-:Y:S01]  /*12490*/  STL [R1+0x1098], R29 ;  /* 0x0010981d01007387 */ /* 0x000fe20000100800 */
[----:B------:R-:W-:-:S03]  /*124a0*/  LEA.HI.X.SX32 R25, R25, R4, 0x1, P6 ;  /* 0x0000000419197211 */ /* 0x000fc600030f0eff */
[----:B------:R1:W-:Y:S01]  /*124b0*/  STL [R1+0x1064], R27 ;  /* 0x0010641b01007387 */ /* 0x0003e20000100800 */
[----:B0-----:R-:W-:-:S05]  /*124c0*/  IADD3 R28, P4, R20, R5, RZ ;  /* 0x00000005141c7210 */ /* 0x001fca0007f9e0ff */
[----:B------:R-:W-:Y:S01]  /*124d0*/  STL [R1+0x10a0], R28 ;  /* 0x0010a01c01007387 */ /* 0x000fe20000100800 */
[----:B-1----:R-:W-:-:S03]  /*124e0*/  IADD3 R27, P5, R19, R5, RZ ;  /* 0x00000005131b7210 */ /* 0x002fc60007fbe0ff */
[----:B------:R0:W-:Y:S01]  /*124f0*/  STL [R1+0x106c], R26 ;  /* 0x00106c1a01007387 */ /* 0x0001e20000100800 */
[----:B------:R-:W-:-:S03]  /*12500*/  IMAD R17, R17, UR5, RZ ;  /* 0x0000000511117c24 */ /* 0x000fc6000f8e02ff */
[----:B------:R-:W-:Y:S04]  /*12510*/  STL [R1+0x10a8], R27 ;  /* 0x0010a81b01007387 */ /* 0x000fe80000100800 */
[----:B------:R-:W2:Y:S01]  /*12520*/  LDL.LU R75, [R1] ;  /* 0x00000000014b7983 */ /* 0x000ea20000300800 */
[----:B0-----:R-:W-:-:S03]  /*12530*/  IADD3 R26, P6, R18, R5, RZ ;  /* 0x00000005121a7210 */ /* 0x001fc60007fde0ff */
[----:B------:R0:W-:Y:S04]  /*12540*/  STL [R1+0x1074], R25 ;  /* 0x0010741901007387 */ /* 0x0001e80000100800 */
[----:B------:R-:W-:Y:S01]  /*12550*/  STL [R1+0x10b0], R26 ;  /* 0x0010b01a01007387 */ /* 0x000fe20000100800 */
[----:B------:R-:W-:-:S03]  /*12560*/  IMAD R16, R16, UR5, RZ ;  /* 0x0000000510107c24 */ /* 0x000fc6000f8e02ff */
[----:B------:R-:W2:Y:S01]  /*12570*/  LDL.LU R76, [R1+0xc] ;  /* 0x00000c00014c7983 */ /* 0x000ea20000300800 */
[----:B0-----:R-:W-:Y:S02]  /*12580*/  LEA.HI.X.SX32 R25, R24, R4, 0x1, P0 ;  /* 0x0000000418197211 */ /* 0x001fe400000f0eff */
[----:B------:R-:W-:-:S03]  /*12590*/  IADD3 R24, P0, R17, R5, RZ ;  /* 0x0000000511187210 */ /* 0x000fc60007f1e0ff */
[----:B------:R-:W-:Y:S01]  /*125a0*/  STL [R1+0x107c], R25 ;  /* 0x00107c1901007387 */ /* 0x000fe20000100800 */
[----:B------:R-:W-:-:S03]  /*125b0*/  LEA.HI.X.SX32 R23, R23, R4, 0x1, P1 ;  /* 0x0000000417177211 */ /* 0x000fc600008f0eff */
[----:B------:R-:W2:Y:S04]  /*125c0*/  LDL.LU R77, [R1+0x18] ;  /* 0x00001800014d7983 */ /* 0x000ea80000300800 */
[----:B------:R0:W-:Y:S04]  /*125d0*/  STL [R1+0x10b8], R24 ;  /* 0x0010b81801007387 */ /* 0x0001e80000100800 */
[----:B------:R-:W2:Y:S04]  /*125e0*/  LDL.LU R78, [R1+0x24] ;  /* 0x00002400014e7983 */ /* 0x000ea80000300800 */
[----:B------:R1:W-:Y:S01]  /*125f0*/  STL [R1+0x1084], R23 ;  /* 0x0010841701007387 */ /* 0x0003e20000100800 */
[----:B0-----:R-:W-:-:S03]  /*12600*/  IADD3 R24, P1, R16, R5, RZ ;  /* 0x0000000510187210 */ /* 0x001fc60007f3e0ff */
[----:B------:R-:W2:Y:S04]  /*12610*/  LDL.LU R79, [R1+0x20] ;  /* 0x00002000014f7983 */ /* 0x000ea80000300800 */
[----:B------:R-:W-:Y:S04]  /*12620*/  STL [R1+0x10c0], R24 ;  /* 0x0010c01801007387 */ /* 0x000fe80000100800 */
[----:B------:R-:W2:Y:S01]  /*12630*/  LDL.LU R80, [R1+0x1c] ;  /* 0x00001c0001507983 */ /* 0x000ea20000300800 */
[----:B------:R-:W-:Y:S01]  /*12640*/  IMAD R15, R15, UR5, RZ ;  /* 0x000000050f0f7c24 */ /* 0x000fe2000f8e02ff */
[----:B-1----:R-:W-:Y:S01]  /*12650*/  LEA.HI.X.SX32 R23, R22, R4, 0x1, P2 ;  /* 0x0000000416177211 */ /* 0x002fe200010f0eff */
[----:B------:R-:W-:-:S03]  /*12660*/  IMAD R14, R14, UR5, RZ ;  /* 0x000000050e0e7c24 */ /* 0x000fc6000f8e02ff */
[----:B------:R-:W-:Y:S01]  /*12670*/  IADD3 R22, P2, R15, R5, RZ ;  /* 0x000000050f167210 */ /* 0x000fe20007f5e0ff */
[----:B------:R-:W-:Y:S01]  /*12680*/  IMAD R13, R13, UR5, RZ ;  /* 0x000000050d0d7c24 */ /* 0x000fe2000f8e02ff */
[----:B------:R0:W-:Y:S01]  /*12690*/  STL [R1+0x108c], R23 ;  /* 0x00108c1701007387 */ /* 0x0001e20000100800 */
[----:B------:R-:W-:-:S03]  /*126a0*/  IMAD R12, R12, UR5, RZ ;  /* 0x000000050c0c7c24 */ /* 0x000fc6000f8e02ff */
[----:B------:R1:W-:Y:S01]  /*126b0*/  STL [R1+0x10c8], R22 ;  /* 0x0010c81601007387 */ /* 0x0003e20000100800 */
[----:B------:R-:W-:Y:S01]  /*126c0*/  IMAD R11, R11, UR5, RZ ;  /* 0x000000050b0b7c24 */ /* 0x000fe2000f8e02ff */
[-C--:B0-----:R-:W-:Y:S02]  /*126d0*/  LEA.HI.X.SX32 R23, R21, R4.reuse, 0x1, P3 ;  /* 0x0000000415177211 */ /* 0x081fe400018f0eff */
[-C--:B------:R-:W-:Y:S02]  /*126e0*/  IADD3 R21, P3, R14, R5.reuse, RZ ;  /* 0x000000050e157210 */ /* 0x080fe40007f7e0ff */
[----:B-1----:R-:W-:Y:S02]  /*126f0*/  LEA.HI.X.SX32 R22, R20, R4, 0x1, P4 ;  /* 0x0000000414167211 */ /* 0x002fe400020f0eff */
[----:B------:R-:W-:Y:S01]  /*12700*/  IADD3 R20, P4, R13, R5, RZ ;  /* 0x000000050d147210 */ /* 0x000fe20007f9e0ff */
[----:B------:R-:W-:Y:S04]  /*12710*/  STL [R1+0x1094], R23 ;  /* 0x0010941701007387 */ /* 0x000fe80000100800 */
[----:B------:R0:W-:Y:S01]  /*12720*/  STL [R1+0x10d0], R21 ;  /* 0x0010d01501007387 */ /* 0x0001e20000100800 */
[----:B------:R-:W-:-:S03]  /*12730*/  IMAD R10, R10, UR5, RZ ;  /* 0x000000050a0a7c24 */ /* 0x000fc6000f8e02ff */
[----:B------:R-:W-:Y:S04]  /*12740*/  STL [R1+0x109c], R22 ;  /* 0x00109c1601007387 */ /* 0x000fe80000100800 */
[----:B------:R1:W-:Y:S01]  /*12750*/  STL [R1+0x10d8], R20 ;  /* 0x0010d81401007387 */ /* 0x0003e20000100800 */
[-C--:B0-----:R-:W-:Y:S02]  /*12760*/  LEA.HI.X.SX32 R21, R19, R4.reuse, 0x1, P5 ;  /* 0x0000000413157211 */ /* 0x081fe400028f0eff */
[----:B------:R-:W-:Y:S01]  /*12770*/  IADD3 R19, P5, R12, R5, RZ ;  /* 0x000000050c137210 */ /* 0x000fe20007fbe0ff */
[----:B------:R-:W-:Y:S02]  /*12780*/  IMAD R9, R9, UR5, RZ ;  /* 0x0000000509097c24 */ /* 0x000fe4000f8e02ff */
[----:B------:R-:W-:Y:S01]  /*12790*/  STL [R1+0x10a4], R21 ;  /* 0x0010a41501007387 */ /* 0x000fe20000100800 */
[----:B-1----:R-:W-:-:S02]  /*127a0*/  LEA.HI.X.SX32 R20, R18, R4, 0x1, P6 ;  /* 0x0000000412147211 */ /* 0x002fc400030f0eff */
[----:B------:R-:W-:Y:S01]  /*127b0*/  IADD3 R18, P6, R11, R5, RZ ;  /* 0x000000050b127210 */ /* 0x000fe20007fde0ff */
        /* <DEDUP_REMOVED lines=14> */
[----:B0-----:R-:W-:Y:S02]  /*128a0*/  LEA.HI.X.SX32 R17, R15, R4, 0x1, P2 ;  /* 0x000000040f117211 */ /* 0x001fe400010f0eff */
[----:B------:R-:W-:-:S03]  /*128b0*/  IADD3 R15, P2, R8, R5, RZ ;  /* 0x00000005080f7210 */ /* 0x000fc60007f5e0ff */
[----:B------:R-:W-:Y:S01]  /*128c0*/  STL [R1+0x10c4], R17 ;  /* 0x0010c41101007387 */ /* 0x000fe20000100800 */
[-C--:B-1----:R-:W-:Y:S02]  /*128d0*/  LEA.HI.X.SX32 R16, R14, R4.reuse, 0x1, P3 ;  /* 0x000000040e107211 */ /* 0x082fe400018f0eff */
[----:B------:R-:W-:Y:S01]  /*128e0*/  IADD3 R14, P3, R7, R5, RZ ;  /* 0x00000005070e7210 */ /* 0x000fe20007f7e0ff */
[----:B------:R0:W-:Y:S04]  /*128f0*/  STL [R1+0x1100], R15 ;  /* 0x0011000f01007387 */ /* 0x0001e80000100800 */
[----:B------:R-:W-:Y:S04]  /*12900*/  STL [R1+0x10cc], R16 ;  /* 0x0010cc1001007387 */ /* 0x000fe80000100800 */
[----:B------:R1:W-:Y:S01]  /*12910*/  STL [R1+0x1108], R14 ;  /* 0x0011080e01007387 */ /* 0x0003e20000100800 */
[----:B0-----:R-:W-:-:S02]  /*12920*/  LEA.HI.X.SX32 R15, R13, R4, 0x1, P4 ;  /* 0x000000040d0f7211 */ /* 0x001fc400020f0eff */
[----:B------:R-:W-:-:S03]  /*12930*/  IADD3 R13, P4, R6, R5, RZ ;  /* 0x00000005060d7210 */ /* 0x000fc60007f9e0ff */
[----:B------:R-:W-:Y:S01]  /*12940*/  STL [R1+0x10d4], R15 ;  /* 0x0010d40f01007387 */ /* 0x000fe20000100800 */
[----:B-1----:R-:W-:-:S03]  /*12950*/  LEA.HI.X.SX32 R14, R12, R4, 0x1, P5 ;  /* 0x000000040c0e7211 */ /* 0x002fc600028f0eff */
[----:B------:R0:W-:Y:S04]  /*12960*/  STL [R1+0x1110], R13 ;  /* 0x0011100d01007387 */ /* 0x0001e80000100800 */
[----:B------:R-:W-:Y:S01]  /*12970*/  STL [R1+0x10dc], R14 ;  /* 0x0010dc0e01007387 */ /* 0x000fe20000100800 */
[----:B0-----:R-:W-:Y:S01]  /*12980*/  LEA.HI.X.SX32 R13, R11, R4, 0x1, P6 ;  /* 0x000000040b0d7211 */ /* 0x001fe200030f0eff */
[----:B----4-:R-:W-:Y:S02]  /*12990*/  IMAD R3, R3, UR5, RZ ;  /* 0x0000000503037c24 */ /* 0x010fe4000f8e02ff */
[----:B---3--:R-:W-:Y:S02]  /*129a0*/  IMAD R2, R2, UR5, RZ ;  /* 0x0000000502027c24 */ /* 0x008fe4000f8e02ff */
        /* <DEDUP_REMOVED lines=14> */
[----:B------:R-:W-:Y:S01]  /*12a90*/  IMAD R98, R98, UR5, RZ ;  /* 0x0000000562627c24 */ /* 0x000fe2000f8e02ff */
[----:B--2---:R-:W-:-:S05]  /*12aa0*/  IADD3 R12, P5, R75, R5, RZ ;  /* 0x000000054b0c7210 */ /* 0x004fca0007fbe0ff */
[----:B------:R0:W-:Y:S01]  /*12ab0*/  STL [R1+0x1118], R12 ;  /* 0x0011180c01007387 */ /* 0x0001e20000100800 */
[-C--:B------:R-:W-:Y:S02]  /*12ac0*/  IADD3 R11, P6, R76, R5.reuse, RZ ;  /* 0x000000054c0b7210 */ /* 0x080fe40007fde0ff */
[----:B0-----:R-:W-:Y:S01]  /*12ad0*/  LEA.HI.X.SX32 R12, R10, R4, 0x1, P0 ;  /* 0x000000040a0c7211 */ /* 0x001fe200000f0eff */
[----:B------:R-:W-:Y:S04]  /*12ae0*/  STL [R1+0x10e4], R13 ;  /* 0x0010e40d01007387 */ /* 0x000fe80000100800 */
[----:B------:R0:W-:Y:S01]  /*12af0*/  STL [R1+0x1120], R11 ;  /* 0x0011200b01007387 */ /* 0x0001e20000100800 */
[----:B------:R-:W-:-:S03]  /*12b00*/  IADD3 R10, P0, R77, R5, RZ ;  /* 0x000000054d0a7210 */ /* 0x000fc60007f1e0ff */
        /* <DEDUP_REMOVED lines=13> */
[-C--:B-1----:R-:W-:Y:S02]  /*12be0*/  LEA.HI.X.SX32 R8, R6, R4.reuse, 0x1, P4 ;  /* 0x0000000406087211 */ /* 0x082fe400020f0eff */
[----:B------:R-:W-:Y:S01]  /*12bf0*/  IADD3 R6, P4, R188, R5, RZ ;  /* 0x00000005bc067210 */ /* 0x000fe20007f9e0ff */
[----:B------:R0:W-:Y:S04]  /*12c00*/  STL [R1+0x1140], R7 ;  /* 0x0011400701007387 */ /* 0x0001e80000100800 */
[----:B------:R1:W-:Y:S04]  /*12c10*/  STL [R1+0x110c], R8 ;  /* 0x00110c0801007387 */ /* 0x0003e80000100800 */
[----:B------:R2:W-:Y:S01]  /*12c20*/  STL [R1+0x1148], R6 ;  /* 0x0011480601007387 */ /* 0x0005e20000100800 */
[----:B0-----:R-:W-:-:S02]  /*12c30*/  LEA.HI.X.SX32 R7, R75, R4, 0x1, P5 ;  /* 0x000000044b077211 */ /* 0x001fc400028f0eff */
[----:B-1----:R-:W-:-:S03]  /*12c40*/  IADD3 R8, P5, R0, R5, RZ ;  /* 0x0000000500087210 */ /* 0x002fc60007fbe0ff */
[----:B------:R0:W-:Y:S01]  /*12c50*/  STL [R1+0x1114], R7 ;  /* 0x0011140701007387 */ /* 0x0001e20000100800 */
[----:B--2---:R-:W-:-:S03]  /*12c60*/  LEA.HI.X.SX32 R6, R76, R4, 0x1, P6 ;  /* 0x000000044c067211 */ /* 0x004fc600030f0eff */
[----:B------:R1:W-:Y:S04]  /*12c70*/  STL [R1+0x1150], R8 ;  /* 0x0011500801007387 */ /* 0x0003e80000100800 */
[----:B------:R2:W-:Y:S01]  /*12c80*/  STL [R1+0x111c], R6 ;  /* 0x00111c0601007387 */ /* 0x0005e20000100800 */
[----:B0-----:R-:W-:Y:S02]  /*12c90*/  IADD3 R7, P6, R3, R5, RZ ;  /* 0x0000000503077210 */ /* 0x001fe40007fde0ff */
[----:B-1----:R-:W-:-:S03]  /*12ca0*/  LEA.HI.X.SX32 R8, R77, R4, 0x1, P0 ;  /* 0x000000044d087211 */ /* 0x002fc600000f0eff */
[----:B------:R0:W-:Y:S01]  /*12cb0*/  STL [R1+0x1158], R7 ;  /* 0x0011580701007387 */ /* 0x0001e20000100800 */
[----:B--2---:R-:W-:-:S03]  /*12cc0*/  IADD3 R6, P0, R2, R5, RZ ;  /* 0x0000000502067210 */ /* 0x004fc60007f1e0ff */
[----:B------:R1:W-:Y:S04]  /*12cd0*/  STL [R1+0x1124], R8 ;  /* 0x0011240801007387 */ /* 0x0003e80000100800 */
[----:B------:R2:W-:Y:S01]  /*12ce0*/  STL [R1+0x1160], R6 ;  /* 0x0011600601007387 */ /* 0x0005e20000100800 */
[----:B0-----:R-:W-:Y:S02]  /*12cf0*/  LEA.HI.X.SX32 R7, R78, R4, 0x1, P1 ;  /* 0x000000044e077211 */ /* 0x001fe400008f0eff */
        /* <DEDUP_REMOVED lines=9> */
[----:B------:R1:W-:Y:S01]  /*12d90*/  STL [R1+0x113c], R8 ;  /* 0x00113c0801007387 */ /* 0x0003e20000100800 */
[----:B0-----:R-:W-:-:S03]  /*12da0*/  LEA.HI.X.SX32 R7, R188, R4, 0x1, P4 ;  /* 0x00000004bc077211 */ /* 0x001fc600020f0eff */
[----:B------:R-:W2:Y:S04]  /*12db0*/  LDL.LU R188, [R1+0x1ad4] ;  /* 0x001ad40001bc7983 */ /* 0x000ea80000300800 */
[----:B------:R0:W-:Y:S01]  /*12dc0*/  STL [R1+0x1178], R6 ;  /* 0x0011780601007387 */ /* 0x0001e20000100800 */
[----:B-1----:R-:W-:-:S03]  /*12dd0*/  LEA.HI.X.SX32 R8, R0, R4, 0x1, P5 ;  /* 0x0000000400087211 */ /* 0x002fc600028f0eff */
[----:B------:R1:W-:Y:S04]  /*12de0*/  STL [R1+0x1144], R7 ;  /* 0x0011440701007387 */ /* 0x0003e80000100800 */
[----:B------:R-:W3:Y:S01]  /*12df0*/  LDL.LU R0, [R1+0x1ad0] ;  /* 0x001ad00001007983 */ /* 0x000ee20000300800 */
[----:B0-----:R-:W-:-:S05]  /*12e00*/  IADD3 R6, P4, R87, R5, RZ ;  /* 0x0000000557067210 */ /* 0x001fca0007f9e0ff */
[----:B------:R0:W-:Y:S01]  /*12e10*/  STL [R1+0x1180], R6 ;  /* 0x0011800601007387 */ /* 0x0001e20000100800 */
[----:B-1----:R-:W-:-:S03]  /*12e20*/  LEA.HI.X.SX32 R7, R3, R4, 0x1, P6 ;  /* 0x0000000403077211 */ /* 0x002fc600030f0eff */
[----:B------:R1:W-:Y:S04]  /*12e30*/  STL [R1+0x114c], R8 ;  /* 0x00114c0801007387 */ /* 0x0003e80000100800 */
[----:B------:R4:W5:Y:S01]  /*12e40*/  LDL.LU R3, [R1+0x1acc] ;  /* 0x001acc0001037983 */ /* 0x0009620000300800 */
[----:B0-----:R-:W-:-:S05]  /*12e50*/  IADD3 R6, P5, R88, R5, RZ ;  /* 0x0000000558067210 */ /* 0x001fca0007fbe0ff */
[----:B------:R0:W-:Y:S01]  /*12e60*/  STL [R1+0x1188], R6 ;  /* 0x0011880601007387 */ /* 0x0001e20000100800 */
[----:B-1----:R-:W-:-:S03]  /*12e70*/  LEA.HI.X.SX32 R8, R2, R4, 0x1, P0 ;  /* 0x0000000402087211 */ /* 0x002fc600000f0eff */
[----:B------:R1:W-:Y:S04]  /*12e80*/  STL [R1+0x1154], R7 ;  /* 0x0011540701007387 */ /* 0x0003e80000100800 */
[----:B------:R4:W5:Y:S01]  /*12e90*/  LDL.LU R2, [R1+0x1ac8] ;  /* 0x001ac80001027983 */ /* 0x0009620000300800 */
[-C--:B0-----:R-:W-:Y:S02]  /*12ea0*/  IADD3 R6, P6, R89, R5.reuse, RZ ;  /* 0x0000000559067210 */ /* 0x081fe40007fde0ff */
[----:B-1----:R-:W-:-:S03]  /*12eb0*/  IADD3 R7, P0, R90, R5, RZ ;  /* 0x000000055a077210 */ /* 0x002fc60007f1e0ff */
[----:B------:R0:W-:Y:S04]  /*12ec0*/  STL [R1+0x1190], R6 ;  /* 0x0011900601007387 */ /* 0x0001e80000100800 */
[----:B------:R1:W-:Y:S01]  /*12ed0*/  STL [R1+0x115c], R8 ;  /* 0x00115c0801007387 */ /* 0x0003e20000100800 */
[----:B0-----:R-:W-:-:S03]  /*12ee0*/  LEA.HI.X.SX32 R6, R252, R4, 0x1, P1 ;  /* 0x00000004fc067211 */ /* 0x001fc600008f0eff */
[----:B------:R0:W-:Y:S01]  /*12ef0*/  STL [R1+0x1198], R7 ;  /* 0x0011980701007387 */ /* 0x0001e20000100800 */
[----:B-1----:R-:W-:-:S03]  /*12f00*/  IADD3 R8, P1, R91, R5, RZ ;  /* 0x000000055b087210 */ /* 0x002fc60007f3e0ff */
[----:B------:R1:W-:Y:S01]  /*12f10*/  STL [R1+0x1164], R6 ;  /* 0x0011640601007387 */ /* 0x0003e20000100800 */
[----:B0-----:R-:W-:-:S03]  /*12f20*/  LEA.HI.X.SX32 R7, R85, R4, 0x1, P2 ;  /* 0x0000000455077211 */ /* 0x001fc600010f0eff */
[----:B------:R0:W-:Y:S01]  /*12f30*/  STL [R1+0x11a0], R8 ;  /* 0x0011a00801007387 */ /* 0x0001e20000100800 */
[----:B-1----:R-:W-:-:S03]  /*12f40*/  IADD3 R6, P2, R92, R5, RZ ;  /* 0x000000055c067210 */ /* 0x002fc60007f5e0ff */
[----:B------:R1:W-:Y:S04]  /*12f50*/  STL [R1+0x116c], R7 ;  /* 0x00116c0701007387 */ /* 0x0003e80000100800 */
[----:B------:R4:W-:Y:S01]  /*12f60*/  STL [R1+0x11a8], R6 ;  /* 0x0011a80601007387 */ /* 0x0009e20000100800 */
[----:B0-----:R-:W-:Y:S02]  /*12f70*/  LEA.HI.X.SX32 R8, R86, R4, 0x1, P3 ;  /* 0x0000000456087211 */ /* 0x001fe400018f0eff */
[----:B-1----:R-:W-:-:S03]  /*12f80*/  IADD3 R7, P3, R93, R5, RZ ;  /* 0x000000055d077210 */ /* 0x002fc60007f7e0ff */
[----:B------:R0:W-:Y:S01]  /*12f90*/  STL [R1+0x1174], R8 ;  /* 0x0011740801007387 */ /* 0x0001e20000100800 */
[----:B----4-:R-:W-:-:S03]  /*12fa0*/  LEA.HI.X.SX32 R6, R87, R4, 0x1, P4 ;  /* 0x0000000457067211 */ /* 0x010fc600020f0eff */
[----:B------:R1:W-:Y:S04]  /*12fb0*/  STL [R1+0x11b0], R7 ;  /* 0x0011b00701007387 */ /* 0x0003e80000100800 */
[----:B------:R4:W-:Y:S01]  /*12fc0*/  STL [R1+0x117c], R6 ;  /* 0x00117c0601007387 */ /* 0x0009e20000100800 */
[----:B0-----:R-:W-:Y:S02]  /*12fd0*/  IADD3 R8, P4, R94, R5, RZ ;  /* 0x000000055e087210 */ /* 0x001fe40007f9e0ff */
[----:B-1----:R-:W-:-:S03]  /*12fe0*/  LEA.HI.X.SX32 R7, R88, R4, 0x1, P5 ;  /* 0x0000000458077211 */ /* 0x002fc600028f0eff */
[----:B------:R0:W-:Y:S01]  /*12ff0*/  STL [R1+0x11b8], R8 ;  /* 0x0011b80801007387 */ /* 0x0001e20000100800 */
[----:B----4-:R-:W-:-:S03]  /*13000*/  IADD3 R6, P5, R95, R5, RZ ;  /* 0x000000055f067210 */ /* 0x010fc60007fbe0ff */
[----:B------:R1:W-:Y:S04]  /*13010*/  STL [R1+0x1184], R7 ;  /* 0x0011840701007387 */ /* 0x0003e80000100800 */
[----:B------:R4:W-:Y:S01]  /*13020*/  STL [R1+0x11c0], R6 ;  /* 0x0011c00601007387 */ /* 0x0009e20000100800 */
[----:B0-----:R-:W-:Y:S02]  /*13030*/  LEA.HI.X.SX32 R8, R89, R4, 0x1, P6 ;  /* 0x0000000459087211 */ /* 0x001fe400030f0eff */
[----:B-1----:R-:W-:-:S03]  /*13040*/  IADD3 R7, P6, R96, R5, RZ ;  /* 0x0000000560077210 */ /* 0x002fc60007fde0ff */
[----:B------:R0:W-:Y:S01]  /*13050*/  STL [R1+0x118c], R8 ;  /* 0x00118c0801007387 */ /* 0x0001e20000100800 */
[----:B----4-:R-:W-:-:S03]  /*13060*/  LEA.HI.X.SX32 R6, R90, R4, 0x1, P0 ;  /* 0x000000045a067211 */ /* 0x010fc600000f0eff */
[----:B------:R1:W-:Y:S01]  /*13070*/  STL [R1+0x11c8], R7 ;  /* 0x0011c80701007387 */ /* 0x0003e20000100800 */
[----:B------:R-:W-:-:S03]  /*13080*/  IMAD R99, R99, UR5, RZ ;  /* 0x0000000563637c24 */ /* 0x000fc6000f8e02ff */
[----:B------:R4:W-:Y:S01]  /*13090*/  STL [R1+0x1194], R6 ;  /* 0x0011940601007387 */ /* 0x0009e20000100800 */
[----:B0-----:R-:W-:Y:S02]  /*130a0*/  IADD3 R8, P0, R97, R5, RZ ;  /* 0x0000000561087210 */ /* 0x001fe40007f1e0ff */
[----:B-1----:R-:W-:-:S03]  /*130b0*/  LEA.HI.X.SX32 R7, R91, R4, 0x1, P1 ;  /* 0x000000045b077211 */ /* 0x002fc600008f0eff */
[----:B------:R0:W-:Y:S01]  /*130c0*/  STL [R1+0x11d0], R8 ;  /* 0x0011d00801007387 */ /* 0x0001e20000100800 */
[----:B----4-:R-:W-:-:S03]  /*130d0*/  IADD3 R6, P1, R98, R5, RZ ;  /* 0x0000000562067210 */ /* 0x010fc60007f3e0ff */
[----:B------:R1:W-:Y:S01]  /*130e0*/  STL [R1+0x119c], R7 ;  /* 0x00119c0701007387 */ /* 0x0003e20000100800 */
[----:B------:R-:W-:-:S03]  /*130f0*/  IMAD R100, R100, UR5, RZ ;  /* 0x0000000564647c24 */ /* 0x000fc6000f8e02ff */
[----:B------:R4:W-:Y:S01]  /*13100*/  STL [R1+0x11d8], R6 ;  /* 0x0011d80601007387 */ /* 0x0009e20000100800 */
[----:B0-----:R-:W-:Y:S01]  /*13110*/  LEA.HI.X.SX32 R8, R92, R4, 0x1, P2 ;  /* 0x000000045c087211 */ /* 0x001fe200010f0eff */
[----:B------:R-:W-:Y:S01]  /*13120*/  IMAD R101, R101, UR5, RZ ;  /* 0x0000000565657c24 */ /* 0x000fe2000f8e02ff */
        /* <DEDUP_REMOVED lines=756> */
[-C--:B0-----:R-:W-:Y:S01]  /*16070*/  IADD3 R8, P6, R251, R5.reuse, RZ ;  /* 0x00000005fb087210 */ /* 0x081fe20007fde0ff */
[----:B------:R-:W0:Y:S01]  /*16080*/  S2R R80, SR_TID.X ;  /* 0x0000000000507919 */ /* 0x000e220000002100 */
[----:B-1----:R-:W-:Y:S02]  /*16090*/  LEA.HI.X.SX32 R7, R245, R4, 0x1, P0 ;  /* 0x00000004f5077211 */ /* 0x002fe400000f0eff */
[----:B----4-:R-:W-:Y:S01]  /*160a0*/  IADD3 R6, P0, R81, R5, RZ ;  /* 0x0000000551067210 */ /* 0x010fe20007f1e0ff */
[----:B------:R1:W-:Y:S01]  /*160b0*/  STL [R1+0x1a94], R8 ;  /* 0x001a940801007387 */ /* 0x0003e20000100800 */
[----:B------:R-:W-:-:S03]  /*160c0*/  IMAD R83, R83, UR5, RZ ;  /* 0x0000000553537c24 */ /* 0x000fc6000f8e02ff */
[----:B------:R4:W-:Y:S01]  /*160d0*/  STL [R1+0x1a6c], R7 ;  /* 0x001a6c0701007387 */ /* 0x0009e20000100800 */
[----:B------:R-:W-:-:S03]  /*160e0*/  IMAD R84, R84, UR5, RZ ;  /* 0x0000000554547c24 */ /* 0x000fc6000f8e02ff */
[----:B------:R2:W-:Y:S01]  /*160f0*/  STL [R1+0x1a98], R6 ;  /* 0x001a980601007387 */ /* 0x0005e20000100800 */
[----:B-1----:R-:W-:Y:S02]  /*16100*/  LEA.HI.X.SX32 R8, R246, R4, 0x1, P1 ;  /* 0x00000004f6087211 */ /* 0x002fe400008f0eff */
[----:B----4-:R-:W-:-:S03]  /*16110*/  IADD3 R7, P1, R82, R5, RZ ;  /* 0x0000000552077210 */ /* 0x010fc60007f3e0ff */
[----:B------:R1:W-:Y:S01]  /*16120*/  STL [R1+0x1a74], R8 ;  /* 0x001a740801007387 */ /* 0x0003e20000100800 */
[----:B--2---:R-:W-:-:S03]  /*16130*/  LEA.HI.X.SX32 R6, R247, R4, 0x1, P2 ;  /* 0x00000004f7067211 */ /* 0x004fc600010f0eff */
[----:B------:R2:W-:Y:S04]  /*16140*/  STL [R1+0x1a9c], R7 ;  /* 0x001a9c0701007387 */ /* 0x0005e80000100800 */
[----:B------:R4:W-:Y:S01]  /*16150*/  STL [R1+0x1a7c], R6 ;  /* 0x001a7c0601007387 */ /* 0x0009e20000100800 */
[----:B-1----:R-:W-:Y:S02]  /*16160*/  IADD3 R8, P2, R83, R5, RZ ;  /* 0x0000000553087210 */ /* 0x002fe40007f5e0ff */
[----:B--2---:R-:W-:-:S03]  /*16170*/  LEA.HI.X.SX32 R7, R248, R4, 0x1, P3 ;  /* 0x00000004f8077211 */ /* 0x004fc600018f0eff */
[----:B------:R-:W-:Y:S01]  /*16180*/  STL [R1+0x1aa0], R8 ;  /* 0x001aa00801007387 */ /* 0x000fe20000100800 */
[----:B----4-:R-:W-:Y:S02]  /*16190*/  IADD3 R6, P3, R84, R5, RZ ;  /* 0x0000000554067210 */ /* 0x010fe40007f7e0ff */
[-C--:B------:R-:W-:Y:S01]  /*161a0*/  LEA.HI.X.SX32 R5, R249, R4.reuse, 0x1, P4 ;  /* 0x00000004f9057211 */ /* 0x080fe200020f0eff */
[----:B------:R-:W-:Y:S04]  /*161b0*/  STL [R1+0x1a84], R7 ;  /* 0x001a840701007387 */ /* 0x000fe80000100800 */
[----:B------:R1:W-:Y:S04]  /*161c0*/  STL [R1+0x16a0], R6 ;  /* 0x0016a00601007387 */ /* 0x0003e80000100800 */
[----:B------:R2:W-:Y:S01]  /*161d0*/  STL [R1+0x1688], R5 ;  /* 0x0016880501007387 */ /* 0x0005e20000100800 */
[----:B-1----:R-:W-:-:S02]  /*161e0*/  LEA.HI.X.SX32 R6, R250, R4, 0x1, P5 ;  /* 0x00000004fa067211 */ /* 0x002fc400028f0eff */
[----:B--2---:R-:W-:-:S03]  /*161f0*/  LEA.HI.X.SX32 R5, R251, R4, 0x1, P6 ;  /* 0x00000004fb057211 */ /* 0x004fc600030f0eff */
[----:B------:R1:W-:Y:S01]  /*16200*/  STL [R1+0x168c], R6 ;  /* 0x00168c0601007387 */ /* 0x0003e20000100800 */
[----:B------:R-:W-:-:S03]  /*16210*/  LEA.HI.X.SX32 R7, R81, R4, 0x1, P0 ;  /* 0x0000000451077211 */ /* 0x000fc600000f0eff */
[----:B------:R2:W-:Y:S01]  /*16220*/  STL [R1+0x1690], R5 ;  /* 0x0016900501007387 */ /* 0x0005e20000100800 */
[----:B-1----:R-:W-:-:S03]  /*16230*/  LEA.HI.X.SX32 R6, R82, R4, 0x1, P1 ;  /* 0x0000000452067211 */ /* 0x002fc600008f0eff */
[----:B------:R-:W-:Y:S01]  /*16240*/  STL [R1+0x1694], R7 ;  /* 0x0016940701007387 */ /* 0x000fe20000100800 */
[-C--:B--2---:R-:W-:Y:S02]  /*16250*/  LEA.HI.X.SX32 R5, R83, R4.reuse, 0x1, P2 ;  /* 0x0000000453057211 */ /* 0x084fe400010f0eff */
[----:B------:R-:W-:Y:S01]  /*16260*/  LEA.HI.X.SX32 R4, R84, R4, 0x1, P3 ;  /* 0x0000000454047211 */ /* 0x000fe200018f0eff */
[----:B------:R-:W-:Y:S01]  /*16270*/  STL [R1+0x1698], R6 ;  /* 0x0016980601007387 */ /* 0x000fe20000100800 */
[----:B---3--:R-:W-:-:S03]  /*16280*/  IADD3 R13, P4, R0, UR8, RZ ;  /* 0x00000008000d7c10 */ /* 0x008fc6000ff9e0ff */
[----:B------:R-:W-:Y:S04]  /*16290*/  STL [R1+0x169c], R5 ;  /* 0x00169c0501007387 */ /* 0x000fe80000100800 */
[----:B------:R0:W-:Y:S01]  /*162a0*/  STL [R1+0x1290], R4 ;  /* 0x0012900401007387 */ /* 0x0001e20000100800 */
[----:B------:R-:W-:-:S03]  /*162b0*/  LEA.HI.X.SX32 R12, R0, UR9, 0x1, P4 ;  /* 0x00000009000c7c11 */ /* 0x000fc6000a0f0eff */
[----:B------:R1:W5:Y:S01]  /*162c0*/  LDL.LU R0, [R1+0x1ac4] ;  /* 0x001ac40001007983 */ /* 0x0003620000300800 */
[----:B0-----:R-:W-:-:S05]  /*162d0*/  IMAD.SHL.U32 R4, R80, 0x8, RZ ;  /* 0x0000000850047824 */ /* 0x001fca00078e00ff */
[----:B------:R-:W-:Y:S04]  /*162e0*/  STL [R1+0x1ac0], R4 ;  /* 0x001ac00401007387 */ /* 0x000fe80000100800 */
[----:B------:R-:W-:Y:S04]  /*162f0*/  STL [R1+0xeb8], RZ ;  /* 0x000eb8ff01007387 */ /* 0x000fe80000100800 */
        /* <DEDUP_REMOVED lines=768> */
[----:B------:R-:W-:Y:S04]  /*19300*/  STL [R1], RZ ;  /* 0x000000ff01007387 */ /* 0x000fe80000100800 */
        /* <DEDUP_REMOVED lines=112> */
[----:B------:R-:W-:Y:S01]  /*19a10*/  STL [R1+0x1c4], RZ ;  /* 0x0001c4ff01007387 */ /* 0x000fe20000100800 */
[----:B------:R-:W-:-:S03]  /*19a20*/  UIMAD UR24, UR14, 0x3f, URZ ;  /* 0x0000003f0e1878a4 */ /* 0x000fc6000f8e023f */
[----:B------:R-:W-:Y:S04]  /*19a30*/  STL [R1+0x1c8], RZ ;  /* 0x0001c8ff01007387 */ /* 0x000fe80000100800 */
[----:B------:R-:W-:Y:S01]  /*19a40*/  STL [R1+0x1cc], RZ ;  /* 0x0001ccff01007387 */ /* 0x000fe20000100800 */
[----:B------:R-:W-:-:S03]  /*19a50*/  IADD3 R15, P5, R188, UR8, RZ ;  /* 0x00000008bc0f7c10 */ /* 0x000fc6000ffbe0ff */
[----:B------:R-:W-:Y:S04]  /*19a60*/  STL [R1+0x1d0], RZ ;  /* 0x0001d0ff01007387 */ /* 0x000fe80000100800 */
[----:B------:R-:W-:Y:S04]  /*19a70*/  STL [R1+0x1d4], RZ ;  /* 0x0001d4ff01007387 */ /* 0x000fe80000100800 */
[----:B------:R-:W-:Y:S04]  /*19a80*/  STL [R1+0x1d8], RZ ;  /* 0x0001d8ff01007387 */ /* 0x000fe80000100800 */
[----:B------:R-:W-:Y:S01]  /*19a90*/  STL [R1+0x1dc], RZ ;  /* 0x0001dcff01007387 */ /* 0x000fe20000100800 */
[----:B------:R-:W-:-:S03]  /*19aa0*/  USHF.R.S32.HI UR20, URZ, 0x1f, UR24 ;  /* 0x0000001f3f147899 */ /* 0x000fc60008011418 */
[----:B------:R-:W-:Y:S01]  /*19ab0*/  STL [R1+0x1e0], RZ ;  /* 0x0001e0ff01007387 */ /* 0x000fe20000100800 */
[----:B------:R-:W-:-:S03]  /*19ac0*/  IADD3 R6, P0, R15, UR24, RZ ;  /* 0x000000180f067c10 */ /* 0x000fc6000ff1e0ff */
[----:B------:R-:W-:Y:S01]  /*19ad0*/  STL [R1+0x1e4], RZ ;  /* 0x0001e4ff01007387 */ /* 0x000fe20000100800 */
[----:B------:R-:W-:-:S03]  /*19ae0*/  IADD3 R5, P1, R13, UR24, RZ ;  /* 0x000000180d057c10 */ /* 0x000fc6000ff3e0ff */
[----:B------:R-:W-:Y:S01]  /*19af0*/  STL [R1+0x1e8], RZ ;  /* 0x0001e8ff01007387 */ /* 0x000fe20000100800 */
[----:B------:R-:W-:-:S03]  /*19b00*/  LEA.HI.X.SX32 R14, R188, UR9, 0x1, P5 ;  /* 0x00000009bc0e7c11 */ /* 0x000fc6000a8f0eff */
[----:B------:R-:W-:Y:S04]  /*19b10*/  STL [R1+0x1ec], RZ ;  /* 0x0001ecff01007387 */ /* 0x000fe80000100800 */
[----:B------:R-:W-:Y:S04]  /*19b20*/  STL [R1+0x1f0], RZ ;  /* 0x0001f0ff01007387 */ /* 0x000fe80000100800 */
[----:B------:R-:W-:Y:S01]  /*19b30*/  STL [R1+0x1f4], RZ ;  /* 0x0001f4ff01007387 */ /* 0x000fe20000100800 */
[----:B------:R-:W-:-:S03]  /*19b40*/  UIMAD UR15, UR14, 0x3e, URZ ;  /* 0x0000003e0e0f78a4 */ /* 0x000fc6000f8e023f */
[----:B------:R-:W-:Y:S04]  /*19b50*/  STL [R1+0x1f8], RZ ;  /* 0x0001f8ff01007387 */ /* 0x000fe80000100800 */
[----:B------:R-:W-:Y:S04]  /*19b60*/  STL [R1+0x1fc], RZ ;  /* 0x0001fcff01007387 */ /* 0x000fe80000100800 */
[----:B------:R0:W-:Y:S04]  /*19b70*/  STL [R1+0x1298], R6 ;  /* 0x0012980601007387 */ /* 0x0001e80000100800 */
[----:B------:R2:W-:Y:S01]  /*19b80*/  STL [R1+0x12a0], R5 ;  /* 0x0012a00501007387 */ /* 0x0005e20000100800 */
[----:B0-----:R-:W-:-:S02]  /*19b90*/  IADD3.X R6, R14, UR20, RZ, P0, !PT ;  /* 0x000000140e067c10 */ /* 0x001fc400087fe4ff */
[----:B--2---:R-:W-:-:S03]  /*19ba0*/  IADD3.X R5, R12, UR20, RZ, P1, !PT ;  /* 0x000000140c057c10 */ /* 0x004fc60008ffe4ff */
[----:B------:R0:W-:Y:S01]  /*19bb0*/  STL [R1+0x1294], R6 ;  /* 0x0012940601007387 */ /* 0x0001e20000100800 */
[----:B------:R-:W-:-:S03]  /*19bc0*/  USHF.R.S32.HI UR24, URZ, 0x1f, UR15 ;  /* 0x0000001f3f187899 */ /* 0x000fc6000801140f */
[----:B------:R2:W-:Y:S01]  /*19bd0*/  STL [R1+0x129c], R5 ;  /* 0x00129c0501007387 */ /* 0x0005e20000100800 */
[----:B0-----:R-:W-:Y:S02]  /*19be0*/  IADD3 R6, P0, R15, UR15, RZ ;  /* 0x0000000f0f067c10 */ /* 0x001fe4000ff1e0ff */
[----:B--2---:R-:W-:-:S03]  /*19bf0*/  IADD3 R5, P1, R13, UR15, RZ ;  /* 0x0000000f0d057c10 */ /* 0x004fc6000ff3e0ff */
[----:B------:R0:W-:Y:S01]  /*19c00*/  STL [R1+0x12a8], R6 ;  /* 0x0012a80601007387 */ /* 0x0001e20000100800 */
[----:B------:R-:W-:-:S03]  /*19c10*/  UIMAD UR18, UR14, 0x3d, URZ ;  /* 0x0000003d0e1278a4 */ /* 0x000fc6000f8e023f */
[----:B------:R2:W-:Y:S01]  /*19c20*/  STL [R1+0x12b0], R5 ;  /* 0x0012b00501007387 */ /* 0x0005e20000100800 */
[----:B0-----:R-:W-:Y:S02]  /*19c30*/  IADD3.X R6, R14, UR24, RZ, P0, !PT ;  /* 0x000000180e067c10 */ /* 0x001fe400087fe4ff */
        /* <DEDUP_REMOVED lines=287> */
[----:B------:R-:W-:-:S03]  /*1ae30*/  USHF.L.U32 UR40, UR14, 0x5, URZ ;  /* 0x000000050e287899 */ /* 0x000fc6000800063f */
        /* <DEDUP_REMOVED lines=56> */
[----:B0-----:R-:W-:Y:S01]  /*1b1c0*/  IADD3 R6, P0, R15, UR57, RZ ;  /* 0x000000390f067c10 */ /* 0x001fe2000ff1e0ff */
[----:B------:R-:W0:Y:S01]  /*1b1d0*/  S2R R188, SR_TID.X ;  /* 0x0000000000bc7919 */ /* 0x000e220000002100 */
[----:B--2---:R-:W-:-:S03]  /*1b1e0*/  IADD3 R5, P1, R13, UR57, RZ ;  /* 0x000000390d057c10 */ /* 0x004fc6000ff3e0ff */
[----:B------:R2:W-:Y:S01]  /*1b1f0*/  STL [R1+0x14d8], R6 ;  /* 0x0014d80601007387 */ /* 0x0005e20000100800 */
[----:B------:R-:W-:-:S03]  /*1b200*/  UIMAD UR59, UR14, 0x1a, URZ ;  /* 0x0000001a0e3b78a4 */ /* 0x000fc6000f8e023f */
[----:B------:R3:W-:Y:S01]  /*1b210*/  STL [R1+0x14e0], R5 ;  /* 0x0014e00501007387 */ /* 0x0007e20000100800 */
[----:B--2---:R-:W-:Y:S02]  /*1b220*/  IADD3.X R6, R14, UR58, RZ, P0, !PT ;  /* 0x0000003a0e067c10 */ /* 0x004fe400087fe4ff */
[----:B---3--:R-:W-:-:S03]  /*1b230*/  IADD3.X R5, R12, UR58, RZ, P1, !PT ;  /* 0x0000003a0c057c10 */ /* 0x008fc60008ffe4ff */
[----:B------:R2:W-:Y:S04]  /*1b240*/  STL [R1+0x14d4], R6 ;  /* 0x0014d40601007387 */ /* 0x0005e80000100800 */
[----:B------:R3:W-:Y:S01]  /*1b250*/  STL [R1+0x14dc], R5 ;  /* 0x0014dc0501007387 */ /* 0x0007e20000100800 */
[----:B--2---:R-:W-:Y:S02]  /*1b260*/  IADD3 R6, P0, R15, UR59, RZ ;  /* 0x0000003b0f067c10 */ /* 0x004fe4000ff1e0ff */
[----:B---3--:R-:W-:-:S05]  /*1b270*/  IADD3 R5, P1, R13, UR59, RZ ;  /* 0x0000003b0d057c10 */ /* 0x008fca000ff3e0ff */
[----:B------:R-:W-:Y:S04]  /*1b280*/  STL [R1+0x14f0], R5 ;  /* 0x0014f00501007387 */ /* 0x000fe80000100800 */
[----:B------:R2:W-:Y:S01]  /*1b290*/  STL [R1+0x14e8], R6 ;  /* 0x0014e80601007387 */ /* 0x0005e20000100800 */
[----:B0-----:R-:W-:Y:S01]  /*1b2a0*/  LOP3.LUT R188, R188, 0x7f, RZ, 0xc0, !PT ;  /* 0x0000007fbcbc7812 */ /* 0x001fe200078ec0ff */
[----:B------:R-:W-:Y:S01]  /*1b2b0*/  UIADD3 UR28, UR46, 0x8000, URZ ;  /* 0x000080002e1c7890 */ /* 0x000fe2000fffe03f */
[----:B------:R-:W-:Y:S01]  /*1b2c0*/  CS2R R24, SRZ ;  /* 0x0000000000187805 */ /* 0x000fe2000001ff00 */
[----:B------:R-:W-:Y:S01]  /*1b2d0*/  USHF.R.U32.HI UR30, URZ, 0x4, UR46 ;  /* 0x000000043f1e7899 */ /* 0x000fe2000801162e */
[C---:B------:R-:W-:Y:S01]  /*1b2e0*/  LOP3.LUT R18, R188.reuse, 0x10, RZ, 0x3c, !PT ;  /* 0x00000010bc127812 */ /* 0x040fe200078e3cff */
[----:B------:R-:W-:Y:S01]  /*1b2f0*/  UIMAD UR61, UR14, 0x19, URZ ;  /* 0x000000190e3d78a4 */ /* 0x000fe2000f8e023f */
[C---:B------:R-:W-:Y:S01]  /*1b300*/  LOP3.LUT R17, R188.reuse, 0x20, RZ, 0x3c, !PT ;  /* 0x00000020bc117812 */ /* 0x040fe200078e3cff */
[----:B------:R-:W-:Y:S01]  /*1b310*/  UIMAD UR8, UR14, 0x18, URZ ;  /* 0x000000180e0878a4 */ /* 0x000fe2000f8e023f */
[----:B------:R-:W-:Y:S01]  /*1b320*/  LOP3.LUT R16, R188, 0x30, RZ, 0x3c, !PT ;  /* 0x00000030bc107812 */ /* 0x000fe200078e3cff */
[----:B------:R-:W-:Y:S01]  /*1b330*/  UIMAD UR5, UR14, 0x17, URZ ;  /* 0x000000170e0578a4 */ /* 0x000fe2000f8e023f */
[----:B------:R-:W-:Y:S01]  /*1b340*/  CS2R R26, SRZ ;  /* 0x00000000001a7805 */ /* 0x000fe2000001ff00 */
        /* <DEDUP_REMOVED lines=12> */
[----:B------:R-:W-:Y:S01]  /*1b410*/  USHF.L.U32 UR52, UR14, 0x4, URZ ;  /* 0x000000040e347899 */ /* 0x000fe2000800063f */
        /* <DEDUP_REMOVED lines=22> */
[----:B------:R-:W-:-:S02]  /*1b580*/  CS2R R62, SRZ ;  /* 0x00000000003e7805 */ /* 0x000fc4000001ff00 */
[----:B------:R-:W-:Y:S02]  /*1b590*/  CS2R R64, SRZ ;  /* 0x0000000000407805 */ /* 0x000fe4000001ff00 */
[----:B------:R-:W-:Y:S02]  /*1b5a0*/  CS2R R66, SRZ ;  /* 0x0000000000427805 */ /* 0x000fe4000001ff00 */
[----:B------:R-:W-:Y:S02]  /*1b5b0*/  CS2R R68, SRZ ;  /* 0x0000000000447805 */ /* 0x000fe4000001ff00 */
[----:B------:R-:W-:Y:S02]  /*1b5c0*/  CS2R R70, SRZ ;  /* 0x0000000000467805 */ /* 0x000fe4000001ff00 */
[----:B------:R-:W-:Y:S02]  /*1b5d0*/  CS2R R72, SRZ ;  /* 0x0000000000487805 */ /* 0x000fe4000001ff00 */
        /* <DEDUP_REMOVED lines=15> */
[----:B------:R-:W-:Y:S01]  /*1b6d0*/  CS2R R104, SRZ ;  /* 0x0000000000687805 */ /* 0x000fe2000001ff00 */
[----:B------:R-:W-:Y:S01]  /*1b6e0*/  UMOV UR9, URZ ;  /* 0x0000003f00097c82 */ /* 0x000fe20008000000 */
[----:B------:R-:W-:Y:S01]  /*1b6f0*/  UMOV UR11, URZ ;  /* 0x0000003f000b7c82 */ /* 0x000fe20008000000 */
[----:B------:R-:W-:Y:S02]  /*1b700*/  USHF.L.U32 UR7, UR7, 0x6, URZ ;  /* 0x0000000607077899 */ /* 0x000fe4000800063f */
[----:B------:R-:W-:Y:S02]  /*1b710*/  USHF.L.U32 UR32, UR14, 0x2, URZ ;  /* 0x000000020e207899 */ /* 0x000fe4000800063f */
[----:B------:R-:W-:-:S02]  /*1b720*/  UIMAD UR33, UR14, 0x3, URZ ;  /* 0x000000030e2178a4 */ /* 0x000fc4000f8e023f */
[----:B------:R-:W-:Y:S02]  /*1b730*/  USHF.L.U32 UR36, UR14, 0x1, URZ ;  /* 0x000000010e247899 */ /* 0x000fe4000800063f */
[----:B------:R-:W-:Y:S02]  /*1b740*/  USHF.R.S32.HI UR37, URZ, 0x1f, UR14 ;  /* 0x0000001f3f257899 */ /* 0x000fe4000801140e */
[----:B------:R-:W-:Y:S02]  /*1b750*/  USHF.L.U32 UR6, UR14, 0x6, URZ ;  /* 0x000000060e067899 */ /* 0x000fe4000800063f */
[----:B------:R-:W-:Y:S02]  /*1b760*/  USHF.R.U32.HI UR28, URZ, 0x4, UR28 ;  /* 0x000000043f1c7899 */ /* 0x000fe4000801161c */
[----:B------:R-:W-:Y:S02]  /*1b770*/  USGXT.U32 UR30, UR30, 0xe ;  /* 0x0000000e1e1e789a */ /* 0x000fe40008000000 */
[----:B------:R-:W-:-:S02]  /*1b780*/  USHF.R.S32.HI UR60, URZ, 0x1f, UR59 ;  /* 0x0000001f3f3c7899 */ /* 0x000fc4000801143b */
[----:B------:R-:W-:Y:S02]  /*1b790*/  USHF.R.S32.HI UR10, URZ, 0x1f, UR61 ;  /* 0x0000001f3f0a7899 */ /* 0x000fe4000801143d */
[----:B------:R-:W-:Y:S02]  /*1b7a0*/  USHF.R.S32.HI UR39, URZ, 0x1f, UR8 ;  /* 0x0000001f3f277899 */ /* 0x000fe40008011408 */
[----:B------:R-:W-:Y:S02]  /*1b7b0*/  USHF.R.S32.HI UR35, URZ, 0x1f, UR5 ;  /* 0x0000001f3f237899 */ /* 0x000fe40008011405 */
[----:B------:R-:W-:Y:S02]  /*1b7c0*/  USHF.R.S32.HI UR49, URZ, 0x1f, UR4 ;  /* 0x0000001f3f317899 */ /* 0x000fe40008011404 */
[----:B------:R-:W-:Y:S02]  /*1b7d0*/  USHF.R.S32.HI UR13, URZ, 0x1f, UR38 ;  /* 0x0000001f3f0d7899 */ /* 0x000fe40008011426 */
        /* <DEDUP_REMOVED lines=15> */
[----:B------:R-:W-:Y:S01]  /*1b8d0*/  USHF.R.S32.HI UR58, URZ, 0x1f, UR31 ;  /* 0x0000001f3f3a7899 */ /* 0x000fe2000801141f */
[----:B------:R-:W3:Y:S01]  /*1b8e0*/  LDL.LU R23, [R1+0xe00] ;  /* 0x000e000001177983 */ /* 0x000ee20000300800 */
[----:B--2---:R-:W-:Y:S01]  /*1b8f0*/  IADD3.X R6, R14, UR60, RZ, P0, !PT ;  /* 0x0000003c0e067c10 */ /* 0x004fe200087fe4ff */
[----:B------:R-:W-:Y:S01]  /*1b900*/  USHF.R.S32.HI UR59, URZ, 0x1f, UR32 ;  /* 0x0000001f3f3b7899 */ /* 0x000fe20008011420 */
[----:B------:R-:W-:Y:S01]  /*1b910*/  IADD3.X R5, R12, UR60, RZ, P1, !PT ;  /* 0x0000003c0c057c10 */ /* 0x000fe20008ffe4ff */
[----:B------:R-:W-:Y:S01]  /*1b920*/  USHF.R.S32.HI UR60, URZ, 0x1f, UR33 ;  /* 0x0000001f3f3c7899 */ /* 0x000fe20008011421 */
[----:B------:R-:W-:Y:S01]  /*1b930*/  LOP3.LUT R4, R4, 0x30, RZ, 0xc0, !PT ;  /* 0x0000003004047812 */ /* 0x000fe200078ec0ff */
[----:B------:R0:W-:Y:S01]  /*1b940*/  STL [R1+0x14e4], R6 ;  /* 0x0014e40601007387 */ /* 0x0001e20000100800 */
[----:B------:R-:W-:Y:S01]  /*1b950*/  USGXT.U32 UR28, UR28, 0xe ;  /* 0x0000000e1c1c789a */ /* 0x000fe20008000000 */
[----:B------:R-:W-:-:S02]  /*1b960*/  CS2R R106, SRZ ;  /* 0x00000000006a7805 */ /* 0x000fc4000001ff00 */
[----:B------:R-:W-:Y:S01]  /*1b970*/  CS2R R108, SRZ ;  /* 0x00000000006c7805 */ /* 0x000fe2000001ff00 */
[----:B------:R2:W-:Y:S01]  /*1b980*/  STL [R1+0x14ec], R5 ;  /* 0x0014ec0501007387 */ /* 0x0005e20000100800 */
[----:B------:R-:W-:Y:S01]  /*1b990*/  IMAD R4, R188, 0x40, R4 ;  /* 0x00000040bc047824 */ /* 0x000fe200078e0204 */
[----:B------:R-:W-:Y:S02]  /*1b9a0*/  CS2R R110, SRZ ;  /* 0x00000000006e7805 */ /* 0x000fe4000001ff00 */
[----:B------:R-:W-:Y:S02]  /*1b9b0*/  CS2R R112, SRZ ;  /* 0x0000000000707805 */ /* 0x000fe4000001ff00 */
[----:B------:R-:W-:Y:S02]  /*1b9c0*/  CS2R R114, SRZ ;  /* 0x0000000000727805 */ /* 0x000fe4000001ff00 */
[----:B------:R-:W-:Y:S02]  /*1b9d0*/  CS2R R116, SRZ ;  /* 0x0000000000747805 */ /* 0x000fe4000001ff00 */
[----:B0-----:R-:W-:-:S02]  /*1b9e0*/  IADD3 R6, P0, R15, UR61, RZ ;  /* 0x0000003d0f067c10 */ /* 0x001fc4000ff1e0ff */
[----:B------:R-:W-:Y:S02]  /*1b9f0*/  CS2R R118, SRZ ;  /* 0x0000000000767805 */ /* 0x000fe4000001ff00 */
[----:B------:R-:W-:Y:S02]  /*1ba00*/  CS2R R120, SRZ ;  /* 0x0000000000787805 */ /* 0x000fe4000001ff00 */
[----:B------:R-:W-:Y:S02]  /*1ba10*/  CS2R R122, SRZ ;  /* 0x00000000007a7805 */ /* 0x000fe4000001ff00 */
[----:B--2---:R-:W-:Y:S01]  /*1ba20*/  IADD3 R5, P1, R13, UR61, RZ ;  /* 0x0000003d0d057c10 */ /* 0x004fe2000ff3e0ff */
[----:B------:R0:W-:Y:S01]  /*1ba30*/  STL [R1+0x14f8], R6 ;  /* 0x0014f80601007387 */ /* 0x0001e20000100800 */
[----:B------:R-:W-:Y:S01]  /*1ba40*/  USHF.R.S32.HI UR61, URZ, 0x1f, UR36 ;  /* 0x0000001f3f3d7899 */ /* 0x000fe20008011424 */
[----:B------:R-:W-:Y:S02]  /*1ba50*/  CS2R R124, SRZ ;  /* 0x00000000007c7805 */ /* 0x000fe4000001ff00 */
[----:B------:R-:W-:Y:S01]  /*1ba60*/  CS2R R126, SRZ ;  /* 0x00000000007e7805 */ /* 0x000fe2000001ff00 */
[----:B------:R2:W-:Y:S01]  /*1ba70*/  STL [R1+0x1500], R5 ;  /* 0x0015000501007387 */ /* 0x0005e20000100800 */
[----:B------:R-:W-:-:S02]  /*1ba80*/  CS2R R128, SRZ ;  /* 0x0000000000807805 */ /* 0x000fc4000001ff00 */
[----:B------:R-:W-:Y:S02]  /*1ba90*/  CS2R R130, SRZ ;  /* 0x0000000000827805 */ /* 0x000fe4000001ff00 */
[----:B------:R-:W-:Y:S02]  /*1baa0*/  CS2R R132, SRZ ;  /* 0x0000000000847805 */ /* 0x000fe4000001ff00 */
[----:B------:R-:W-:Y:S02]  /*1bab0*/  CS2R R134, SRZ ;  /* 0x0000000000867805 */ /* 0x000fe4000001ff00 */
[----:B------:R-:W-:Y:S02]  /*1bac0*/  CS2R R136, SRZ ;  /* 0x0000000000887805 */ /* 0x000fe4000001ff00 */
[----:B0-----:R-:W-:Y:S02]  /*1bad0*/  IADD3.X R6, R12, UR10, RZ, P1, !PT ;  /* 0x0000000a0c067c10 */ /* 0x001fe40008ffe4ff */
[----:B------:R-:W-:-:S02]  /*1bae0*/  CS2R R138, SRZ ;  /* 0x00000000008a7805 */ /* 0x000fc4000001ff00 */
[----:B------:R-:W-:Y:S02]  /*1baf0*/  CS2R R140, SRZ ;  /* 0x00000000008c7805 */ /* 0x000fe4000001ff00 */
[----:B------:R-:W-:Y:S02]  /*1bb00*/  CS2R R142, SRZ ;  /* 0x00000000008e7805 */ /* 0x000fe4000001ff00 */
[----:B--2---:R-:W-:Y:S01]  /*1bb10*/  IADD3.X R5, R14, UR10, RZ, P0, !PT ;  /* 0x0000000a0e057c10 */ /* 0x004fe200087fe4ff */
[----:B------:R-:W-:Y:S01]  /*1bb20*/  UIADD3 UR10, UP1, UR30, 0x2, URZ ;  /* 0x000000021e0a7890 */ /* 0x000fe2000ff3e03f */
[----:B------:R-:W-:Y:S02]  /*1bb30*/  CS2R R144, SRZ ;  /* 0x0000000000907805 */ /* 0x000fe4000001ff00 */
[----:B------:R-:W-:Y:S02]  /*1bb40*/  CS2R R146, SRZ ;  /* 0x0000000000927805 */ /* 0x000fe4000001ff00 */
[----:B------:R-:W-:Y:S01]  /*1bb50*/  CS2R R148, SRZ ;  /* 0x0000000000947805 */ /* 0x000fe2000001ff00 */
[----:B------:R0:W-:Y:S01]  /*1bb60*/  STL [R1+0x14f4], R5 ;  /* 0x0014f40501007387 */ /* 0x0001e20000100800 */
[----:B------:R-:W-:Y:S01]  /*1bb70*/  UIADD3.X UR11, UR11, -0x7fffffe0, URZ, UP1, !UPT ;  /* 0x800000200b0b7890 */ /* 0x000fe20008ffe43f */
[----:B------:R-:W-:-:S02]  /*1bb80*/  CS2R R150, SRZ ;  /* 0x0000000000967805 */ /* 0x000fc4000001ff00 */
[----:B------:R2:W-:Y:S01]  /*1bb90*/  STL [R1+0x14fc], R6 ;  /* 0x0014fc0601007387 */ /* 0x0005e20000100800 */
[----:B0-----:R-:W-:Y:S02]  /*1bba0*/  IADD3 R5, P5, R15, UR8, RZ ;  /* 0x000000080f057c10 */ /* 0x001fe4000ffbe0ff */
[----:B--2---:R-:W-:-:S03]  /*1bbb0*/  IADD3 R6, P1, R13, UR8, RZ ;  /* 0x000000080d067c10 */ /* 0x004fc6000ff3e0ff */
[----:B------:R-:W-:Y:S01]  /*1bbc0*/  STL [R1+0x1508], R5 ;  /* 0x0015080501007387 */ /* 0x000fe20000100800 */
[----:B------:R-:W-:Y:S01]  /*1bbd0*/  IADD3.X R7, R14, UR39, RZ, P5, !PT ;  /* 0x000000270e077c10 */ /* 0x000fe2000affe4ff */
[----:B------:R-:W-:Y:S02]  /*1bbe0*/  UIADD3 UR8, UP0, UR28, 0x2, URZ ;  /* 0x000000021c087890 */ /* 0x000fe4000ff1e03f */
[----:B------:R0:W-:Y:S02]  /*1bbf0*/  STL [R1+0x1510], R6 ;  /* 0x0015100601007387 */ /* 0x0001e40000100800 */
[----:B------:R-:W-:Y:S01]  /*1bc00*/  UIADD3.X UR9, UR9, -0x7fffffe0, URZ, UP0, !UPT ;  /* 0x8000002009097890 */ /* 0x000fe200087fe43f */
[----:B0-----:R-:W-:Y:S02]  /*1bc10*/  IADD3 R6, P0, R15, UR5, RZ ;  /* 0x000000050f067c10 */ /* 0x001fe4000ff1e0ff */
[----:B---3--:R-:W-:-:S05]  /*1bc20*/  SHF.R.S32.HI R5, RZ, 0x6, R23 ;  /* 0x00000006ff057819 */ /* 0x008fca0000011417 */
[----:B------:R0:W-:Y:S04]  /*1bc30*/  STL [R1+0x1abc], R5 ;  /* 0x001abc0501007387 */ /* 0x0001e80000100800 */
[----:B------:R-:W-:Y:S04]  /*1bc40*/  STL [R1+0x1aac], R4 ;  /* 0x001aac0401007387 */ /* 0x000fe80000100800 */
[----:B------:R2:W-:Y:S01]  /*1bc50*/  STL [R1+0x1518], R6 ;  /* 0x0015180601007387 */ /* 0x0005e20000100800 */
[----:B0-----:R-:W-:Y:S01]  /*1bc60*/  IADD3 R5, P4, R13, UR5, RZ ;  /* 0x000000050d057c10 */ /* 0x001fe2000ff9e0ff */
[----:B------:R-:W-:-:S04]  /*1bc70*/  USHF.R.S32.HI UR5, URZ, 0x1f, UR6 ;  /* 0x0000001f3f057899 */ /* 0x000fc80008011406 */
[----:B------:R0:W-:Y:S01]  /*1bc80*/  STL [R1+0x1520], R5 ;  /* 0x0015200501007387 */ /* 0x0001e20000100800 */
[----:B--2---:R-:W-:-:S05]  /*1bc90*/  IADD3 R6, P3, R15, UR4, RZ ;  /* 0x000000040f067c10 */ /* 0x004fca000ff7e0ff */
[----:B------:R2:W-:Y:S01]  /*1bca0*/  STL [R1+0x1528], R6 ;  /* 0x0015280601007387 */ /* 0x0005e20000100800 */
[----:B0-----:R-:W-:Y:S01]  /*1bcb0*/  IADD3 R5, P2, R13, UR4, RZ ;  /* 0x000000040d057c10 */ /* 0x001fe2000ff5e0ff */
[----:B------:R-:W-:-:S04]  /*1bcc0*/  USHF.R.S32.HI UR4, URZ, 0x1f, UR7 ;  /* 0x0000001f3f047899 */ /* 0x000fc80008011407 */
[----:B------:R0:W-:Y:S01]  /*1bcd0*/  STL [R1+0x1530], R5 ;  /* 0x0015300501007387 */ /* 0x0001e20000100800 */
[----:B--2---:R-:W-:-:S05]  /*1bce0*/  IADD3 R6, P6, R15, UR38, RZ ;  /* 0x000000260f067c10 */ /* 0x004fca000ffde0ff */
[----:B------:R2:W-:Y:S01]  /*1bcf0*/  STL [R1+0x1538], R6 ;  /* 0x0015380601007387 */ /* 0x0005e20000100800 */
[----:B0-----:R-:W-:-:S03]  /*1bd00*/  IADD3 R5, P5, R13, UR38, RZ ;  /* 0x000000260d057c10 */ /* 0x001fc6000ffbe0ff */
[----:B------:R0:W-:Y:S04]  /*1bd10*/  STL [R1+0x1504], R7 ;  /* 0x0015040701007387 */ /* 0x0001e80000100800 */
[----:B------:R3:W-:Y:S01]  /*1bd20*/  STL [R1+0x1540], R5 ;  /* 0x0015400501007387 */ /* 0x0007e20000100800 */
[----:B--2---:R-:W-:Y:S01]  /*1bd30*/  IADD3.X R6, R12, UR39, RZ, P1, !PT ;  /* 0x000000270c067c10 */ /* 0x004fe20008ffe4ff */
[----:B------:R-:W-:Y:S01]  /*1bd40*/  UIADD3.64 UR38, UR10, 0x3fe, URZ ;  /* 0x000003fe0a267897 */ /* 0x000fe2000fffe03f */
[----:B0-----:R-:W-:-:S03]  /*1bd50*/  IADD3.X R7, R14, UR35, RZ, P0, !PT ;  /* 0x000000230e077c10 */ /* 0x001fc600087fe4ff */
[----:B------:R0:W-:Y:S01]  /*1bd60*/  STL [R1+0x150c], R6 ;  /* 0x00150c0601007387 */ /* 0x0001e20000100800 */
[----:B---3--:R-:W-:-:S05]  /*1bd70*/  IADD3 R5, P1, R15, UR34, RZ ;  /* 0x000000220f057c10 */ /* 0x008fca000ff3e0ff */
        /* <DEDUP_REMOVED lines=60> */
[----:B0-----:R-:W-:-:S03]  /*1c140*/  LOP3.LUT R7, R4, 0x10, RZ, 0x3c, !PT ;  /* 0x0000001004077812 */ /* 0x001fc600078e3cff */
[----:B------:R0:W-:Y:S01]  /*1c150*/  STL [R1+0x157c], R5 ;  /* 0x00157c0501007387 */ /* 0x0001e20000100800 */
[----:B---3--:R-:W-:-:S03]  /*1c160*/  LOP3.LUT R6, R4, 0x20, RZ, 0x3c, !PT ;  /* 0x0000002004067812 */ /* 0x008fc600078e3cff */
[----:B------:R-:W-:Y:S04]  /*1c170*/  STL [R1+0x1ab8], R7 ;  /* 0x001ab80701007387 */ /* 0x000fe80000100800 */
[----:B------:R2:W-:Y:S01]  /*1c180*/  STL [R1+0x1ab4], R6 ;  /* 0x001ab40601007387 */ /* 0x0005e20000100800 */
[----:B0-----:R-:W-:Y:S02]  /*1c190*/  LOP3.LUT R5, R4, 0x30, RZ, 0x3c, !PT ;  /* 0x0000003004057812 */ /* 0x001fe400078e3cff */
[----:B------:R-:W-:-:S03]  /*1c1a0*/  IADD3 R4, P1, R15, UR15, RZ ;  /* 0x0000000f0f047c10 */ /* 0x000fc6000ff3e0ff */
[----:B------:R0:W-:Y:S01]  /*1c1b0*/  STL [R1+0x1ab0], R5 ;  /* 0x001ab00501007387 */ /* 0x0001e20000100800 */
[----:B--2---:R-:W-:-:S03]  /*1c1c0*/  IADD3.X R6, R14, UR40, RZ, P0, !PT ;  /* 0x000000280e067c10 */ /* 0x004fc600087fe4ff */
[----:B------:R2:W-:Y:S04]  /*1c1d0*/  STL [R1+0x15b8], R4 ;  /* 0x0015b80401007387 */ /* 0x0005e80000100800 */
[----:B------:R3:W-:Y:S01]  /*1c1e0*/  STL [R1+0x1584], R6 ;  /* 0x0015840601007387 */ /* 0x0007e20000100800 */
[----:B0-----:R-:W-:Y:S02]  /*1c1f0*/  IADD3 R5, P0, R13, UR15, RZ ;  /* 0x0000000f0d057c10 */ /* 0x001fe4000ff1e0ff */
[----:B--2---:R-:W-:-:S03]  /*1c200*/  IADD3.X R4, R12, UR40, RZ, P4, !PT ;  /* 0x000000280c047c10 */ /* 0x004fc6000a7fe4ff */
[----:B------:R0:W-:Y:S01]  /*1c210*/  STL [R1+0x15c0], R5 ;  /* 0x0015c00501007387 */ /* 0x0001e20000100800 */
[----:B---3--:R-:W-:-:S03]  /*1c220*/  IADD3 R6, P4, R15, UR18, RZ ;  /* 0x000000120f067c10 */ /* 0x008fc6000ff9e0ff */
[----:B------:R2:W-:Y:S04]  /*1c230*/  STL [R1+0x158c], R4 ;  /* 0x00158c0401007387 */ /* 0x0005e80000100800 */
[----:B------:R3:W-:Y:S01]  /*1c240*/  STL [R1+0x15c8], R6 ;  /* 0x0015c80601007387 */ /* 0x0007e20000100800 */
[----:B0-----:R-:W-:Y:S02]  /*1c250*/  IADD3.X R5, R14, UR41, RZ, P3, !PT ;  /* 0x000000290e057c10 */ /* 0x001fe40009ffe4ff */
[----:B--2---:R-:W-:-:S03]  /*1c260*/  IADD3 R4, P3, R13, UR18, RZ ;  /* 0x000000120d047c10 */ /* 0x004fc6000ff7e0ff */
[----:B------:R0:W-:Y:S01]  /*1c270*/  STL [R1+0x1594], R5 ;  /* 0x0015940501007387 */ /* 0x0001e20000100800 */
[----:B---3--:R-:W-:-:S03]  /*1c280*/  IADD3.X R6, R12, UR41, RZ, P2, !PT ;  /* 0x000000290c067c10 */ /* 0x008fc600097fe4ff */
        /* <DEDUP_REMOVED lines=47> */
[----:B------:R-:W-:Y:S01]  /*1c580*/  UMOV UR29, 0x80000020 ;  /* 0x80000020001d7882 */ /* 0x000fe20000000000 */
[----:B---3--:R-:W-:Y:S02]  /*1c590*/  IADD3.X R6, R12, UR54, RZ, P4, !PT ;  /* 0x000000360c067c10 */ /* 0x008fe4000a7fe4ff */
[----:B------:R2:W-:Y:S04]  /*1c5a0*/  STL [R1+0x1630], R4 ;  /* 0x0016300401007387 */ /* 0x0005e80000100800 */
[----:B------:R3:W-:Y:S01]  /*1c5b0*/  STL [R1+0x15fc], R6 ;  /* 0x0015fc0601007387 */ /* 0x0007e20000100800 */
[----:B0-----:R-:W-:Y:S02]  /*1c5c0*/  IADD3 R5, P4, R15, UR31, RZ ;  /* 0x0000001f0f057c10 */ /* 0x001fe4000ff9e0ff */
[----:B--2---:R-:W-:-:S03]  /*1c5d0*/  IADD3.X R4, R14, UR55, RZ, P3, !PT ;  /* 0x000000370e047c10 */ /* 0x004fc60009ffe4ff */
[----:B------:R0:W-:Y:S01]  /*1c5e0*/  STL [R1+0x1638], R5 ;  /* 0x0016380501007387 */ /* 0x0001e20000100800 */
[----:B---3--:R-:W-:-:S03]  /*1c5f0*/  IADD3 R6, P3, R13, UR31, RZ ;  /* 0x0000001f0d067c10 */ /* 0x008fc6000ff7e0ff */
[----:B------:R2:W-:Y:S01]  /*1c600*/  STL [R1+0x1604], R4 ;  /* 0x0016040401007387 */ /* 0x0005e20000100800 */
[----:B------:R-:W-:-:S03]  /*1c610*/  UMOV UR31, 0x80000020 ;  /* 0x80000020001f7882 */ /* 0x000fc60000000000 */
        /* <DEDUP_REMOVED lines=34> */
[----:B---3--:R-:W-:-:S03]  /*1c840*/  IADD3.X R6, R14, UR60, RZ, P5, !PT ;  /* 0x0000003c0e067c10 */ /* 0x008fc6000affe4ff */
[----:B------:R2:W-:Y:S04]  /*1c850*/  STL [R1+0x164c], R4 ;  /* 0x00164c0401007387 */ /* 0x0005e80000100800 */
[----:B------:R3:W-:Y:S01]  /*1c860*/  STL [R1+0x1654], R6 ;  /* 0x0016540601007387 */ /* 0x0007e20000100800 */
[----:B0-----:R-:W-:Y:S02]  /*1c870*/  IADD3.X R5, R12, UR60, RZ, P1, !PT ;  /* 0x0000003c0c057c10 */ /* 0x001fe40008ffe4ff */
[----:B--2---:R-:W-:-:S03]  /*1c880*/  IADD3.X R4, R14, UR61, RZ, P0, !PT ;  /* 0x0000003d0e047c10 */ /* 0x004fc600087fe4ff */
[----:B------:R0:W-:Y:S01]  /*1c890*/  STL [R1+0x165c], R5 ;  /* 0x00165c0501007387 */ /* 0x0001e20000100800 */
[----:B---3--:R-:W-:-:S03]  /*1c8a0*/  IADD3.X R6, R12, UR61, RZ, P4, !PT ;  /* 0x0000003d0c067c10 */ /* 0x008fc6000a7fe4ff */
[----:B------:R2:W-:Y:S04]  /*1c8b0*/  STL [R1+0x1664], R4 ;  /* 0x0016640401007387 */ /* 0x0005e80000100800 */
[----:B------:R1:W-:Y:S01]  /*1c8c0*/  STL [R1+0x166c], R6 ;  /* 0x00166c0601007387 */ /* 0x0003e20000100800 */
[----:B0-----:R-:W-:Y:S02]  /*1c8d0*/  IADD3.X R5, R14, UR37, RZ, P3, !PT ;  /* 0x000000250e057c10 */ /* 0x001fe40009ffe4ff */
[----:B--2---:R-:W-:-:S03]  /*1c8e0*/  IADD3.X R4, R12, UR37, RZ, P2, !PT ;  /* 0x000000250c047c10 */ /* 0x004fc600097fe4ff */
[----:B------:R1:W-:Y:S04]  /*1c8f0*/  STL [R1+0x1674], R5 ;  /* 0x0016740501007387 */ /* 0x0003e80000100800 */
[----:B------:R1:W-:Y:S02]  /*1c900*/  STL [R1+0x167c], R4 ;  /* 0x00167c0401007387 */ /* 0x0003e40000100800 */
.L_x_2:
[----:B-1----:R-:W2:Y:S01]  /*1c910*/  LDL R6, [R1+0xeb8] ;  /* 0x000eb80001067983 */ /* 0x002ea20000100800 */
[----:B------:R-:W2:Y:S03]  /*1c920*/  LDC R4, c[0x0][0x230] ;  /* 0x00008c00ff047b82 */ /* 0x000ea60000000800 */
[----:B------:R-:W-:Y:S04]  /*1c930*/  STL [R1+0x2048], R81 ;  /* 0x0020485101007387 */ /* 0x000fe80000100800 */
        /* <DEDUP_REMOVED lines=32> */
[----:B0-----:R0:W-:Y:S04]  /*1cb40*/  STL [R1+0x1fc4], R46 ;  /* 0x001fc42e01007387 */ /* 0x0011e80000100800 */
[----:B0-----:R-:W3:Y:S04]  /*1cb50*/  LDL R46, [R1+0x1678] ;  /* 0x00167800012e7983 */ /* 0x001ee80000100800 */
[----:B------:R-:W-:Y:S04]  /*1cb60*/  STL [R1+0x1fc0], R47 ;  /* 0x001fc02f01007387 */ /* 0x000fe80000100800 */
[----:B------:R-:W-:Y:S04]  /*1cb70*/  STL [R1+0x1fbc], R44 ;  /* 0x001fbc2c01007387 */ /* 0x000fe80000100800 */
[----:B------:R-:W-:Y:S04]  /*1cb80*/  STL [R1+0x1fb8], R45 ;  /* 0x001fb82d01007387 */ /* 0x000fe80000100800 */
[----:B------:R-:W-:Y:S04]  /*1cb90*/  STL [R1+0x1fb4], R42 ;  /* 0x001fb42a01007387 */ /* 0x000fe80000100800 */
[----:B------:R-:W-:Y:S04]  /*1cba0*/  STL [R1+0x1fb0], R43 ;  /* 0x001fb02b01007387 */ /* 0x000fe80000100800 */
[----:B------:R0:W-:Y:S04]  /*1cbb0*/  STL [R1+0x1fac], R40 ;  /* 0x001fac2801007387 */ /* 0x0001e80000100800 */
[----:B0-----:R-:W4:Y:S04]  /*1cbc0*/  LDL R40, [R1+0x167c] ;  /* 0x00167c0001287983 */ /* 0x001f280000100800 */
[----:B------:R-:W-:Y:S04]  /*1cbd0*/  STL [R1+0x1fa8], R41 ;  /* 0x001fa82901007387 */ /* 0x000fe80000100800 */
[----:B------:R-:W-:Y:S04]  /*1cbe0*/  STL [R1+0x1fa4], R38 ;  /* 0x001fa42601007387 */ /* 0x000fe80000100800 */
[----:B------:R-:W-:Y:S04]  /*1cbf0*/  STL [R1+0x1fa0], R39 ;  /* 0x001fa02701007387 */ /* 0x000fe80000100800 */
[----:B------:R-:W-:Y:S04]  /*1cc00*/  STL [R1+0x1f9c], R36 ;  /* 0x001f9c2401007387 */ /* 0x000fe80000100800 */
[----:B------:R-:W-:Y:S04]  /*1cc10*/  STL [R1+0x1f98], R37 ;  /* 0x001f982501007387 */ /* 0x000fe80000100800 */
[----:B------:R0:W-:Y:S04]  /*1cc20*/  STL [R1+0x1f94], R34 ;  /* 0x001f942201007387 */ /* 0x0001e80000100800 */
[----:B0-----:R-:W3:Y:S04]  /*1cc30*/  LDL R34, [R1+0x1674] ;  /* 0x0016740001227983 */ /* 0x001ee80000100800 */
        /* <DEDUP_REMOVED lines=11> */
[----:B------:R-:W3:Y:S04]  /*1ccf0*/  LDL.LU R17, [R1+0x1680] ;  /* 0x0016800001117983 */ /* 0x000ee80000300800 */
[----:B------:R-:W3:Y:S04]  /*1cd00*/  LDL.LU R16, [R1+0x1660] ;  /* 0x0016600001107983 */ /* 0x000ee80000300800 */
[----:B------:R0:W-:Y:S04]  /*1cd10*/  STL [R1+0x1b50], R125 ;  /* 0x001b507d01007387 */ /* 0x0001e80000100800 */
[----:B------:R-:W-:Y:S04]  /*1cd20*/  STL [R1+0x1b4c], R126 ;  /* 0x001b4c7e01007387 */ /* 0x000fe80000100800 */
[----:B------:R-:W-:Y:S04]  /*1cd30*/  STL [R1+0x1b48], R127 ;  /* 0x001b487f01007387 */ /* 0x000fe80000100800 */
[----:B------:R-:W-:Y:S04]  /*1cd40*/  STL [R1+0x1b44], R128 ;  /* 0x001b448001007387 */ /* 0x000fe80000100800 */
[----:B------:R-:W-:Y:S04]  /*1cd50*/  STL [R1+0x1b40], R129 ;  /* 0x001b408101007387 */ /* 0x000fe80000100800 */
[----:B------:R-:W-:Y:S04]  /*1cd60*/  STL [R1+0x1b3c], R130 ;  /* 0x001b3c8201007387 */ /* 0x000fe80000100800 */
[----:B------:R-:W-:Y:S04]  /*1cd70*/  STL [R1+0x1b38], R131 ;  /* 0x001b388301007387 */ /* 0x000fe80000100800 */
[----:B------:R-:W-:Y:S01]  /*1cd80*/  STL [R1+0x1b34], R132 ;  /* 0x001b348401007387 */ /* 0x000fe20000100800 */
[----:B--2---:R-:W-:-:S03]  /*1cd90*/  IMAD R4, R6, -0x40, R4 ;  /* 0xffffffc006047824 */ /* 0x004fc600078e0204 */
        /* <DEDUP_REMOVED lines=16> */
[----:B------:R-:W-:Y:S01]  /*1cea0*/  STL [R1+0x1af0], R149 ;  /* 0x001af09501007387 */ /* 0x000fe20000100800 */
[----:B------:R-:W-:-:S03]  /*1ceb0*/  ISETP.GT.AND P0, PT, R4, RZ, PT ;  /* 0x000000ff0400720c */ /* 0x000fc60003f04270 */
[----:B------:R-:W-:Y:S04]  /*1cec0*/  STL [R1+0x1aec], R150 ;  /* 0x001aec9601007387 */ /* 0x000fe80000100800 */
[----:B------:R-:W-:Y:S04]  /*1ced0*/  STL [R1+0x1ae8], R151 ;  /* 0x001ae89701007387 */ /* 0x000fe80000100800 */
[----:B-----5:R-:W-:Y:S04]  /*1cee0*/  STL [R1+0x1acc], R3 ;  /* 0x001acc0301007387 */ /* 0x020fe80000100800 */
[----:B------:R-:W-:Y:S04]  /*1cef0*/  STL [R1+0x1ac8], R2 ;  /* 0x001ac80201007387 */ /* 0x000fe80000100800 */
[----:B------:R-:W-:Y:S04]  /*1cf00*/  STL [R1+0x1ac4], R0 ;  /* 0x001ac40001007387 */ /* 0x000fe80000100800 */
[----:B0-----:R-:W2:Y:S04]  /*1cf10*/  LDL R125, [R1+0x166c] ;  /* 0x00166c00017d7983 */ /* 0x001ea80000100800 */
[----:B------:R-:W2:Y:S04]  /*1cf20*/  LDL R45, [R1+0x1670] ;  /* 0x00167000012d7983 */ /* 0x000ea80000100800 */
[----:B------:R-:W2:Y:S01]  /*1cf30*/  LDL R42, [R1+0x1664] ;  /* 0x00166400012a7983 */ /* 0x000ea20000100800 */
[----:B------:R-:W-:-:S03]  /*1cf40*/  @P0 IMAD.MOV.U32 R7, RZ, RZ, R12 ;  /* 0x000000ffff070224 */ /* 0x000fc600078e000c */
[----:B------:R-:W2:Y:S04]  /*1cf50*/  LDL R43, [R1+0x165c] ;  /* 0x00165c00012b7983 */ /* 0x000ea80000100800 */
[----:B------:R-:W2:Y:S04]  /*1cf60*/  LDL R44, [R1+0x1654] ;  /* 0x00165400012c7983 */ /* 0x000ea80000100800 */
[----:B------:R-:W2:Y:S01]  /*1cf70*/  LDL R41, [R1+0x1658] ;  /* 0x0016580001297983 */ /* 0x000ea20000100800 */
[----:B------:R-:W-:Y:S01]  /*1cf80*/  ISETP.GT.AND P1, PT, R4, 0x1, PT ;  /* 0x000000010400780c */ /* 0x000fe20003f24270 */
[----:B------:R-:W-:Y:S01]  /*1cf90*/  @P0 IMAD.MOV.U32 R6, RZ, RZ, R13 ;  /* 0x000000ffff060224 */ /* 0x000fe200078e000d */
[----:B------:R-:W-:Y:S01]  /*1cfa0*/  PRMT R36, RZ, 0x7610, R36 ;  /* 0x00007610ff247816 */ /* 0x000fe20000000024 */
[----:B------:R-:W-:Y:S01]  /*1cfb0*/  STL [R1+0x1d64], R13 ;  /* 0x001d640d01007387 */ /* 0x000fe20000100800 */
[----:B------:R-:W-:-:S03]  /*1cfc0*/  PRMT R33, RZ, 0x7610, R33 ;  /* 0x00007610ff217816 */ /* 0x000fc60000000021 */
[----:B------:R0:W-:Y:S04]  /*1cfd0*/  STL [R1+0x1d5c], R12 ;  /* 0x001d5c0c01007387 */ /* 0x0001e80000100800 */
[----:B------:R1:W2:Y:S04]  /*1cfe0*/  @P0 LDG.E.U8 R36, desc[UR44][R6.64] ;  /* 0x0000002c06240981 */ /* 0x0002a8000c1e1100 */
[----:B0-----:R-:W2:Y:S01]  /*1cff0*/  LDL.LU R12, [R1+0x1668] ;  /* 0x00166800010c7983 */ /* 0x001ea20000300800 */
[----:B-1----:R-:W-:Y:S02]  /*1d000*/  @P0 IMAD.MOV.U32 R6, RZ, RZ, R15 ;  /* 0x000000ffff060224 */ /* 0x002fe400078e000f */
[----:B------:R-:W-:Y:S01]  /*1d010*/  @P0 IMAD.MOV.U32 R7, RZ, RZ, R14 ;  /* 0x000000ffff070224 */ /* 0x000fe200078e000e */
[----:B------:R-:W-:Y:S01]  /*1d020*/  PRMT R23, RZ, 0x7610, R23 ;  /* 0x00007610ff177816 */ /* 0x000fe20000000017 */
[----:B------:R0:W-:Y:S04]  /*1d030*/  STL [R1+0x1d58], R14 ;  /* 0x001d580e01007387 */ /* 0x0001e80000100800 */
[----:B------:R4:W2:Y:S04]  /*1d040*/  @P0 LDG.E.U8 R33, desc[UR44][R6.64] ;  /* 0x0000002c06210981 */ /* 0x0008a8000c1e1100 */
[----:B------:R-:W2:Y:S01]  /*1d050*/  LDL R39, [R1+0x1650] ;  /* 0x0016500001277983 */ /* 0x000ea20000100800 */
[----:B------:R-:W-:-:S03]  /*1d060*/  ISETP.GT.AND P0, PT, R4, 0x2, PT ;  /* 0x000000020400780c */ /* 0x000fc60003f04270 */
[----:B------:R-:W2:Y:S01]  /*1d070*/  LDL R126, [R1+0x1644] ;  /* 0x00164400017e7983 */ /* 0x000ea20000100800 */
[----:B------:R-:W-:-:S03]  /*1d080*/  PRMT R32, RZ, 0x7610, R32 ;  /* 0x00007610ff207816 */ /* 0x000fc60000000020 */
[----:B------:R-:W2:Y:S01]  /*1d090*/  LDL R25, [R1+0x1640] ;  /* 0x0016400001197983 */ /* 0x000ea20000100800 */
[----:B------:R-:W-:Y:S01]  /*1d0a0*/  PRMT R37, RZ, 0x7610, R37 ;  /* 0x00007610ff257816 */ /* 0x000fe20000000025 */
[----:B----4-:R-:W-:Y:S02]  /*1d0b0*/  @P1 IMAD.MOV.U32 R7, RZ, RZ, R40 ;  /* 0x000000ffff071224 */ /* 0x010fe400078e0028 */
[----:B------:R-:W4:Y:S01]  /*1d0c0*/  LDL R40, [R1+0x164c] ;  /* 0x00164c0001287983 */ /* 0x000f220000100800 */
[----:B------:R-:W-:Y:S02]  /*1d0d0*/  PRMT R31, RZ, 0x7610, R31 ;  /* 0x00007610ff1f7816 */ /* 0x000fe4000000001f */
[----:B------:R-:W-:Y:S01]  /*1d0e0*/  PRMT R20, RZ, 0x7610, R20 ;  /* 0x00007610ff147816 */ /* 0x000fe20000000014 */
[----:B---3--:R-:W-:-:S05]  /*1d0f0*/  @P1 IMAD.MOV.U32 R6, RZ, RZ, R17 ;  /* 0x000000ffff061224 */ /* 0x008fca00078e0011 */
[----:B------:R1:W3:Y:S02]  /*1d100*/  @P1 LDG.E.U8 R23, desc[UR44][R6.64] ;  /* 0x0000002c06171981 */ /* 0x0002e4000c1e1100 */
[----:B-1----:R-:W-:Y:S02]  /*1d110*/  @P1 IMAD.MOV.U32 R6, RZ, RZ, R46 ;  /* 0x000000ffff061224 */ /* 0x002fe400078e002e */
[----:B------:R-:W3:Y:S01]  /*1d120*/  LDL R46, [R1+0x1648] ;  /* 0x00164800012e7983 */ /* 0x000ee20000100800 */
[----:B------:R-:W-:-:S03]  /*1d130*/  @P1 IMAD.MOV.U32 R7, RZ, RZ, R34 ;  /* 0x000000ffff071224 */ /* 0x000fc600078e0022 */
[----:B------:R-:W3:Y:S04]  /*1d140*/  LDL R34, [R1+0x163c] ;  /* 0x00163c0001227983 */ /* 0x000ee80000100800 */
[----:B------:R2:W3:Y:S01]  /*1d150*/  @P1 LDG.E.U8 R32, desc[UR44][R6.64] ;  /* 0x0000002c06201981 */ /* 0x0004e2000c1e1100 */
[----:B------:R-:W-:Y:S01]  /*1d160*/  ISETP.GT.AND P1, PT, R4, 0x3, PT ;  /* 0x000000030400780c */ /* 0x000fe20003f24270 */
[----:B--2---:R-:W-:Y:S02]  /*1d170*/  @P0 IMAD.MOV.U32 R7, RZ, RZ, R125 ;  /* 0x000000ffff070224 */ /* 0x004fe400078e007d */
[----:B------:R-:W2:Y:S01]  /*1d180*/  LDL R125, [R1+0x1634] ;  /* 0x00163400017d7983 */ /* 0x000ea20000100800 */
[----:B------:R-:W-:-:S05]  /*1d190*/  @P0 IMAD.MOV.U32 R6, RZ, RZ, R45 ;  /* 0x000000ffff060224 */ /* 0x000fca00078e002d */
[----:B------:R1:W2:Y:S02]  /*1d1a0*/  @P0 LDG.E.U8 R37, desc[UR44][R6.64] ;  /* 0x0000002c06250981 */ /* 0x0002a4000c1e1100 */
[----:B-1----:R-:W-:Y:S02]  /*1d1b0*/  @P0 IMAD.MOV.U32 R7, RZ, RZ, R42 ;  /* 0x000000ffff070224 */ /* 0x002fe400078e002a */
[----:B------:R-:W2:Y:S01]  /*1d1c0*/  LDL R42, [R1+0x1638] ;  /* 0x00163800012a7983 */ /* 0x000ea20000100800 */
[----:B------:R-:W-:-:S03]  /*1d1d0*/  @P0 IMAD.MOV.U32 R6, RZ, RZ, R12 ;  /* 0x000000ffff060224 */ /* 0x000fc600078e000c */
[----:B------:R-:W-:Y:S04]  /*1d1e0*/  STL [R1+0x1d60], R12 ;  /* 0x001d600c01007387 */ /* 0x000fe80000100800 */
[----:B------:R1:W2:Y:S04]  /*1d1f0*/  @P0 LDG.E.U8 R31, desc[UR44][R6.64] ;  /* 0x0000002c061f0981 */ /* 0x0002a8000c1e1100 */
[----:B------:R-:W2:Y:S01]  /*1d200*/  LDL R45, [R1+0x162c] ;  /* 0x00162c00012d7983 */ /* 0x000ea20000100800 */
[----:B------:R-:W-:Y:S02]  /*1d210*/  PRMT R30, RZ, 0x7610, R30 ;  /* 0x00007610ff1e7816 */ /* 0x000fe4000000001e */
[----:B------:R-:W-:Y:S01]  /*1d220*/  PRMT R3, RZ, 0x7610, R3 ;  /* 0x00007610ff037816 */ /* 0x000fe20000000003 */
[----:B------:R-:W2:Y:S01]  /*1d230*/  LDL R128, [R1+0x1618] ;  /* 0x0016180001807983 */ /* 0x000ea20000100800 */
[----:B-1----:R-:W-:-:S03]  /*1d240*/  @P1 IMAD.MOV.U32 R7, RZ, RZ, R43 ;  /* 0x000000ffff071224 */ /* 0x002fc600078e002b */
[----:B------:R-:W2:Y:S01]  /*1d250*/  LDL R43, [R1+0x1630] ;  /* 0x00163000012b7983 */ /* 0x000ea20000100800 */
[----:B------:R-:W-:-:S05]  /*1d260*/  @P1 IMAD.MOV.U32 R6, RZ, RZ, R16 ;  /* 0x000000ffff061224 */ /* 0x000fca00078e0010 */
[----:B------:R1:W2:Y:S02]  /*1d270*/  @P1 LDG.E.U8 R20, desc[UR44][R6.64] ;  /* 0x0000002c06141981 */ /* 0x0002a4000c1e1100 */
[----:B-1----:R-:W-:Y:S02]  /*1d280*/  @P1 IMAD.MOV.U32 R6, RZ, RZ, R41 ;  /* 0x000000ffff061224 */ /* 0x002fe400078e0029 */
[----:B------:R-:W2:Y:S01]  /*1d290*/  LDL R41, [R1+0x1628] ;  /* 0x0016280001297983 */ /* 0x000ea20000100800 */
[----:B------:R-:W-:-:S03]  /*1d2a0*/  @P1 IMAD.MOV.U32 R7, RZ, RZ, R44 ;  /* 0x000000ffff071224 */ /* 0x000fc600078e002c */
[----:B------:R-:W2:Y:S01]  /*1d2b0*/  LDL R44, [R1+0x1624] ;  /* 0x00162400012c7983 */ /* 0x000ea20000100800 */
[----:B------:R-:W-:-:S03]  /*1d2c0*/  ISETP.GT.AND P0, PT, R4, 0x4, PT ;  /* 0x000000040400780c */ /* 0x000fc60003f04270 */
[----:B------:R1:W2:Y:S01]  /*1d2d0*/  @P1 LDG.E.U8 R30, desc[UR44][R6.64] ;  /* 0x0000002c061e1981 */ /* 0x0002a2000c1e1100 */
[----:B------:R-:W-:Y:S02]  /*1d2e0*/  ISETP.GT.AND P1, PT, R4, 0x5, PT ;  /* 0x000000050400780c */ /* 0x000fe40003f24270 */
[----:B------:R-:W-:-:S07]  /*1d2f0*/  PRMT R29, RZ, 0x7610, R29 ;  /* 0x00007610ff1d7816 */ /* 0x000fce000000001d */
[----:B-1----:R-:W-:Y:S02]  /*1d300*/  @P0 IMAD.MOV.U32 R6, RZ, RZ, R39 ;  /* 0x000000ffff060224 */ /* 0x002fe400078e0027 */
[----:B----4-:R-:W-:Y:S01]  /*1d310*/  @P0 IMAD.MOV.U32 R7, RZ, RZ, R40 ;  /* 0x000000ffff070224 */ /* 0x010fe200078e0028 */
[----:B------:R-:W4:Y:S04]  /*1d320*/  LDL R39, [R1+0x1620] ;  /* 0x0016200001277983 */ /* 0x000f280000100800 */
[----:B------:R1:W4:Y:S04]  /*1d330*/  @P0 LDG.E.U8 R3, desc[UR44][R6.64] ;  /* 0x0000002c06030981 */ /* 0x000328000c1e1100 */
[----:B------:R-:W4:Y:S01]  /*1d340*/  LDL R40, [R1+0x161c] ;  /* 0x00161c0001287983 */ /* 0x000f220000100800 */
[----:B-1----:R-:W-:Y:S01]  /*1d350*/  @P0 IMAD.MOV.U32 R7, RZ, RZ, R126 ;  /* 0x000000ffff070224 */ /* 0x002fe200078e007e */
[----:B------:R-:W-:-:S02]  /*1d360*/  PRMT R21, RZ, 0x7610, R21 ;  /* 0x00007610ff157816 */ /* 0x000fc40000000015 */
[----:B------:R-:W-:Y:S02]  /*1d370*/  PRMT R27, RZ, 0x7610, R27 ;  /* 0x00007610ff1b7816 */ /* 0x000fe4000000001b */
[----:B------:R-:W-:Y:S01]  /*1d380*/  PRMT R35, RZ, 0x7610, R35 ;  /* 0x00007610ff237816 */ /* 0x000fe20000000023 */
[----:B---3--:R-:W-:Y:S02]  /*1d390*/  @P0 IMAD.MOV.U32 R6, RZ, RZ, R46 ;  /* 0x000000ffff060224 */ /* 0x008fe400078e002e */
[----:B------:R-:W3:Y:S04]  /*1d3a0*/  LDL R46, [R1+0x160c] ;  /* 0x00160c00012e7983 */ /* 0x000ee80000100800 */
[----:B------:R1:W3:Y:S02]  /*1d3b0*/  @P0 LDG.E.U8 R29, desc[UR44][R6.64] ;  /* 0x0000002c061d0981 */ /* 0x0002e4000c1e1100 */
[----:B-1----:R-:W-:-:S02]  /*1d3c0*/  @P1 IMAD.MOV.U32 R7, RZ, RZ, R34 ;  /* 0x000000ffff071224 */ /* 0x002fc400078e0022 */
[----:B------:R-:W-:Y:S01]  /*1d3d0*/  @P1 IMAD.MOV.U32 R6, RZ, RZ, R25 ;  /* 0x000000ffff061224 */ /* 0x000fe200078e0019 */
[----:B------:R-:W3:Y:S04]  /*1d3e0*/  LDL R34, [R1+0x1610] ;  /* 0x0016100001227983 */ /* 0x000ee80000100800 */
[----:B------:R-:W3:Y:S01]  /*1d3f0*/  LDL.LU R25, [R1+0x1614] ;  /* 0x0016140001197983 */ /* 0x000ee20000300800 */
[----:B------:R-:W-:-:S03]  /*1d400*/  ISETP.GT.AND P0, PT, R4, 0x6, PT ;  /* 0x000000060400780c */ /* 0x000fc60003f04270 */
[----:B------:R2:W3:Y:S04]  /*1d410*/  @P1 LDG.E.U8 R21, desc[UR44][R6.64] ;  /* 0x0000002c06151981 */ /* 0x0004e8000c1e1100 */
[----:B------:R-:W3:Y:S04]  /*1d420*/  LDL R127, [R1+0x1604] ;  /* 0x00160400017f7983 */ /* 0x000ee80000100800 */
[----:B------:R-:W3:Y:S01]  /*1d430*/  LDL R126, [R1+0x15f4] ;  /* 0x0015f400017e7983 */ /* 0x000ee20000100800 */
[----:B--2---:R-:W-:-:S03]  /*1d440*/  @P1 IMAD.MOV.U32 R7, RZ, RZ, R125 ;  /* 0x000000ffff071224 */ /* 0x004fc600078e007d */
[----:B------:R-:W2:Y:S01]  /*1d450*/  LDL R125, [R1+0x15fc] ;  /* 0x0015fc00017d7983 */ /* 0x000ea20000100800 */
[----:B------:R-:W-:-:S03]  /*1d460*/  @P1 IMAD.MOV.U32 R6, RZ, RZ, R42 ;  /* 0x000000ffff061224 */ /* 0x000fc600078e002a */
[----:B------:R-:W2:Y:S04]  /*1d470*/  LDL R42, [R1+0x1608] ;  /* 0x00160800012a7983 */ /* 0x000ea80000100800 */
[----:B------:R1:W2:Y:S02]  /*1d480*/  @P1 LDG.E.U8 R27, desc[UR44][R6.64] ;  /* 0x0000002c061b1981 */ /* 0x0002a4000c1e1100 */
[----:B-1----:R-:W-:Y:S02]  /*1d490*/  @P0 IMAD.MOV.U32 R7, RZ, RZ, R45 ;  /* 0x000000ffff070224 */ /* 0x002fe400078e002d */
[----:B------:R-:W-:Y:S01]  /*1d4a0*/  @P0 IMAD.MOV.U32 R6, RZ, RZ, R43 ;  /* 0x000000ffff060224 */ /* 0x000fe200078e002b */
[----:B------:R-:W-:Y:S01]  /*1d4b0*/  ISETP.GT.AND P1, PT, R4, 0x7, PT ;  /* 0x000000070400780c */ /* 0x000fe20003f24270 */
[----:B------:R-:W2:Y:S04]  /*1d4c0*/  LDL R43, [R1+0x1600] ;  /* 0x00160000012b7983 */ /* 0x000ea80000100800 */
[----:B------:R1:W2:Y:S01]  /*1d4d0*/  @P0 LDG.E.U8 R35, desc[UR44][R6.64] ;  /* 0x0000002c06230981 */ /* 0x0002a2000c1e1100 */
[----:B------:R-:W-:-:S02]  /*1d4e0*/  PRMT R26, RZ, 0x7610, R26 ;  /* 0x00007610ff1a7816 */ /* 0x000fc4000000001a */
[----:B------:R-:W-:Y:S01]  /*1d4f0*/  PRMT R5, RZ, 0x7610, R5 ;  /* 0x00007610ff057816 */ /* 0x000fe20000000005 */
[----:B------:R-:W2:Y:S01]  /*1d500*/  LDL R45, [R1+0x15e4] ;  /* 0x0015e400012d7983 */ /* 0x000ea20000100800 */
[----:B-1----:R-:W-:-:S03]  /*1d510*/  @P0 IMAD.MOV.U32 R6, RZ, RZ, R41 ;  /* 0x000000ffff060224 */ /* 0x002fc600078e0029 */
[----:B------:R-:W2:Y:S01]  /*1d520*/  LDL R41, [R1+0x15f8] ;  /* 0x0015f80001297983 */ /* 0x000ea20000100800 */
[----:B------:R-:W-:-:S03]  /*1d530*/  @P0 IMAD.MOV.U32 R7, RZ, RZ, R44 ;  /* 0x000000ffff070224 */ /* 0x000fc600078e002c */
[----:B------:R-:W2:Y:S04]  /*1d540*/  LDL R44, [R1+0x15ec] ;  /* 0x0015ec00012c7983 */ /* 0x000ea80000100800 */
[----:B------:R4:W2:Y:S01]  /*1d550*/  @P0 LDG.E.U8 R26, desc[UR44][R6.64] ;  /* 0x0000002c061a0981 */ /* 0x0008a2000c1e1100 */
[----:B------:R-:W-:Y:S01]  /*1d560*/  ISETP.GT.AND P0, PT, R4, 0x8, PT ;  /* 0x000000080400780c */ /* 0x000fe20003f04270 */
[----:B----4-:R-:W-:Y:S02]  /*1d570*/  @P1 IMAD.MOV.U32 R6, RZ, RZ, R39 ;  /* 0x000000ffff061224 */ /* 0x010fe400078e0027 */
[----:B------:R-:W4:Y:S01]  /*1d580*/  LDL R39, [R1+0x15f0] ;  /* 0x0015f00001277983 */ /* 0x000f220000100800 */
[----:B0-----:R-:W-:Y:S01]  /*1d590*/  PRMT R14, RZ, 0x7610, R14 ;  /* 0x00007610ff0e7816 */ /* 0x001fe2000000000e */
[----:B------:R-:W-:-:S02]  /*1d5a0*/  @P1 IMAD.MOV.U32 R7, RZ, RZ, R40 ;  /* 0x000000ffff071224 */ /* 0x000fc400078e0028 */
[----:B------:R-:W4:Y:S04]  /*1d5b0*/  LDL R40, [R1+0x15e8] ;  /* 0x0015e80001287983 */ /* 0x000f280000100800 */
[----:B------:R0:W4:Y:S01]  /*1d5c0*/  @P1 LDG.E.U8 R5, desc[UR44][R6.64] ;  /* 0x0000002c06051981 */ /* 0x000122000c1e1100 */
[----:B------:R-:W-:Y:S01]  /*1d5d0*/  PRMT R251, RZ, 0x7610, R251 ;  /* 0x00007610fffb7816 */ /* 0x000fe200000000fb */
[----:B0-----:R-:W-:Y:S01]  /*1d5e0*/  @P1 IMAD.MOV.U32 R6, RZ, RZ, R128 ;  /* 0x000000ffff061224 */ /* 0x001fe200078e0080 */
[----:B------:R-:W-:Y:S02]  /*1d5f0*/  PRMT R0, RZ, 0x7610, R0 ;  /* 0x00007610ff007816 */ /* 0x000fe40000000000 */
[----:B------:R-:W-:Y:S02]  /*1d600*/  PRMT R19, RZ, 0x7610, R19 ;  /* 0x00007610ff137816 */ /* 0x000fe40000000013 */
[----:B------:R-:W-:Y:S01]  /*1d610*/  PRMT R252, RZ, 0x7610, R252 ;  /* 0x00007610fffc7816 */ /* 0x000fe200000000fc */
[----:B---3--:R-:W-:-:S05]  /*1d620*/  @P1 IMAD.MOV.U32 R7, RZ, RZ, R25 ;  /* 0x000000ffff071224 */ /* 0x008fca00078e0019 */
[----:B------:R0:W3:Y:S01]  /*1d630*/  @P1 LDG.E.U8 R14, desc[UR44][R6.64] ;  /* 0x0000002c060e1981 */ /* 0x0000e2000c1e1100 */
[----:B------:R-:W-:Y:S01]  /*1d640*/  ISETP.GT.AND P1, PT, R4, 0x9, PT ;  /* 0x000000090400780c */ /* 0x000fe20003f24270 */
[----:B0-----:R-:W-:Y:S02]  /*1d650*/  @P0 IMAD.MOV.U32 R6, RZ, RZ, R34 ;  /* 0x000000ffff060224 */ /* 0x001fe400078e0022 */
[----:B------:R-:W-:Y:S01]  /*1d660*/  @P0 IMAD.MOV.U32 R7, RZ, RZ, R46 ;  /* 0x000000ffff070224 */ /* 0x000fe200078e002e */
[----:B------:R-:W3:Y:S04]  /*1d670*/  LDL R34, [R1+0x15e0] ;  /* 0x0015e00001227983 */ /* 0x000ee80000100800 */
[----:B------:R-:W3:Y:S04]  /*1d680*/  LDL R46, [R1+0x15dc] ;  /* 0x0015dc00012e7983 */ /* 0x000ee80000100800 */
[----:B------:R0:W3:Y:S02]  /*1d690*/  @P0 LDG.E.U8 R251, desc[UR44][R6.64] ;  /* 0x0000002c06fb0981 */ /* 0x0000e4000c1e1100 */
[----:B0-----:R-:W-:Y:S01]  /*1d6a0*/  @P0 IMAD.MOV.U32 R7, RZ, RZ, R127 ;  /* 0x000000ffff070224 */ /* 0x001fe200078e007f */
[----:B------:R-:W-:Y:S01]  /*1d6b0*/  PRMT R249, RZ, 0x7610, R249 ;  /* 0x00007610fff97816 */ /* 0x000fe200000000f9 */
[----:B------:R-:W3:Y:S01]  /*1d6c0*/  LDL R127, [R1+0x15b4] ;  /* 0x0015b400017f7983 */ /* 0x000ee20000100800 */
[----:B--2---:R-:W-:-:S03]  /*1d6d0*/  @P0 IMAD.MOV.U32 R6, RZ, RZ, R42 ;  /* 0x000000ffff060224 */ /* 0x004fc600078e002a */
[----:B------:R-:W2:Y:S04]  /*1d6e0*/  LDL R42, [R1+0x15d8] ;  /* 0x0015d800012a7983 */ /* 0x000ea80000100800 */
[----:B------:R0:W2:Y:S02]  /*1d6f0*/  @P0 LDG.E.U8 R0, desc[UR44][R6.64] ;  /* 0x0000002c06000981 */ /* 0x0000a4000c1e1100 */
[----:B0-----:R-:W-:Y:S02]  /*1d700*/  @P1 IMAD.MOV.U32 R7, RZ, RZ, R125 ;  /* 0x000000ffff071224 */ /* 0x001fe400078e007d */
[----:B------:R-:W2:Y:S01]  /*1d710*/  LDL R125, [R1+0x15d4] ;  /* 0x0015d400017d7983 */ /* 0x000ea20000100800 */
[----:B------:R-:W-:Y:S01]  /*1d720*/  ISETP.GT.AND P0, PT, R4, 0xa, PT ;  /* 0x0000000a0400780c */ /* 0x000fe20003f04270 */
[----:B------:R-:W-:-:S02]  /*1d730*/  @P1 IMAD.MOV.U32 R6, RZ, RZ, R43 ;  /* 0x000000ffff061224 */ /* 0x000fc400078e002b */
[----:B------:R-:W2:Y:S04]  /*1d740*/  LDL R43, [R1+0x15d0] ;  /* 0x0015d000012b7983 */ /* 0x000ea80000100800 */
[----:B------:R0:W2:Y:S02]  /*1d750*/  @P1 LDG.E.U8 R19, desc[UR44][R6.64] ;  /* 0x0000002c06131981 */ /* 0x0000a4000c1e1100 */
[----:B0-----:R-:W-:Y:S02]  /*1d760*/  @P1 IMAD.MOV.U32 R7, RZ, RZ, R126 ;  /* 0x000000ffff071224 */ /* 0x001fe400078e007e */
[----:B------:R-:W2:Y:S01]  /*1d770*/  LDL R126, [R1+0x15cc] ;  /* 0x0015cc00017e7983 */ /* 0x000ea20000100800 */
[----:B------:R-:W-:-:S03]  /*1d780*/  @P1 IMAD.MOV.U32 R6, RZ, RZ, R41 ;  /* 0x000000ffff061224 */ /* 0x000fc600078e0029 */
[----:B------:R-:W2:Y:S04]  /*1d790*/  LDL R41, [R1+0x15c8] ;  /* 0x0015c80001297983 */ /* 0x000ea80000100800 */
[----:B------:R0:W2:Y:S02]  /*1d7a0*/  @P1 LDG.E.U8 R252, desc[UR44][R6.64] ;  /* 0x0000002c06fc1981 */ /* 0x0000a4000c1e1100 */
[----:B0-----:R-:W-:Y:S02]  /*1d7b0*/  @P0 IMAD.MOV.U32 R7, RZ, RZ, R44 ;  /* 0x000000ffff070224 */ /* 0x001fe400078e002c */
[----:B------:R-:W2:Y:S01]  /*1d7c0*/  LDL R44, [R1+0x15c4] ;  /* 0x0015c400012c7983 */ /* 0x000ea20000100800 */
[----:B----4-:R-:W-:Y:S01]  /*1d7d0*/  @P0 IMAD.MOV.U32 R6, RZ, RZ, R39 ;  /* 0x000000ffff060224 */ /* 0x010fe200078e0027 */
[----:B------:R-:W-:-:S02]  /*1d7e0*/  ISETP.GT.AND P1, PT, R4, 0xb, PT ;  /* 0x0000000b0400780c */ /* 0x000fc40003f24270 */
[----:B------:R-:W4:Y:S04]  /*1d7f0*/  LDL R39, [R1+0x15c0] ;  /* 0x0015c00001277983 */ /* 0x000f280000100800 */
[----:B------:R0:W4:Y:S01]  /*1d800*/  @P0 LDG.E.U8 R249, desc[UR44][R6.64] ;  /* 0x0000002c06f90981 */ /* 0x000122000c1e1100 */
[----:B------:R-:W-:Y:S01]  /*1d810*/  PRMT R250, RZ, 0x7610, R250 ;  /* 0x00007610fffa7816 */ /* 0x000fe200000000fa */
[----:B0-----:R-:W-:Y:S02]  /*1d820*/  @P0 IMAD.MOV.U32 R7, RZ, RZ, R45 ;  /* 0x000000ffff070224 */ /* 0x001fe400078e002d */
[----:B------:R-:W4:Y:S01]  /*1d830*/  LDL R45, [R1+0x15bc] ;  /* 0x0015bc00012d7983 */ /* 0x000f220000100800 */
[----:B------:R-:W-:-:S03]  /*1d840*/  @P0 IMAD.MOV.U32 R6, RZ, RZ, R40 ;  /* 0x000000ffff060224 */ /* 0x000fc600078e0028 */
[----:B------:R-:W4:Y:S04]  /*1d850*/  LDL R40, [R1+0x15b8] ;  /* 0x0015b80001287983 */ /* 0x000f280000100800 */
[----:B------:R3:W4:Y:S01]  /*1d860*/  @P0 LDG.E.U8 R250, desc[UR44][R6.64] ;  /* 0x0000002c06fa0981 */ /* 0x000722000c1e1100 */
[----:B------:R-:W-:Y:S02]  /*1d870*/  PRMT R247, RZ, 0x7610, R247 ;  /* 0x00007610fff77816 */ /* 0x000fe400000000f7 */
[----:B------:R-:W-:Y:S02]  /*1d880*/  ISETP.GT.AND P0, PT, R4, 0xc, PT ;  /* 0x0000000c0400780c */ /* 0x000fe40003f04270 */
[----:B------:R-:W-:Y:S02]  /*1d890*/  PRMT R248, RZ, 0x7610, R248 ;  /* 0x00007610fff87816 */ /* 0x000fe400000000f8 */
[----:B------:R-:W-:Y:S01]  /*1d8a0*/  PRMT R11, RZ, 0x7610, R11 ;  /* 0x00007610ff0b7816 */ /* 0x000fe2000000000b */
[----:B---3--:R-:W-:-:S02]  /*1d8b0*/  @P1 IMAD.MOV.U32 R7, RZ, RZ, R46 ;  /* 0x000000ffff071224 */ /* 0x008fc400078e002e */
[----:B------:R-:W3:Y:S01]  /*1d8c0*/  LDL R46, [R1+0x15ac] ;  /* 0x0015ac00012e7983 */ /* 0x000ee20000100800 */
[----:B------:R-:W-:-:S03]  /*1d8d0*/  @P1 IMAD.MOV.U32 R6, RZ, RZ, R34 ;  /* 0x000000ffff061224 */ /* 0x000fc600078e0022 */
[----:B------:R-:W3:Y:S04]  /*1d8e0*/  LDL R34, [R1+0x15b0] ;  /* 0x0015b00001227983 */ /* 0x000ee80000100800 */
[----:B------:R2:W3:Y:S02]  /*1d8f0*/  @P1 LDG.E.U8 R247, desc[UR44][R6.64] ;  /* 0x0000002c06f71981 */ /* 0x0004e4000c1e1100 */
[----:B--2---:R-:W-:Y:S02]  /*1d900*/  @P1 IMAD.MOV.U32 R6, RZ, RZ, R42 ;  /* 0x000000ffff061224 */ /* 0x004fe400078e002a */
[----:B------:R-:W2:Y:S01]  /*1d910*/  LDL R42, [R1+0x15a8] ;  /* 0x0015a800012a7983 */ /* 0x000ea20000100800 */
[----:B------:R-:W-:-:S03]  /*1d920*/  @P1 IMAD.MOV.U32 R7, RZ, RZ, R125 ;  /* 0x000000ffff071224 */ /* 0x000fc600078e007d */
        /* <DEDUP_REMOVED lines=9> */
[----:B------:R-:W-:Y:S01]  /*1d9c0*/  ISETP.GT.AND P1, PT, R4, 0xd, PT ;  /* 0x0000000d0400780c */ /* 0x000fe20003f24270 */
[----:B------:R-:W-:Y:S01]  /*1d9d0*/  @P0 IMAD.MOV.U32 R6, RZ, RZ, R41 ;  /* 0x000000ffff060224 */ /* 0x000fe200078e0029 */
[----:B------:R-:W-:Y:S01]  /*1d9e0*/  PRMT R246, RZ, 0x7610, R246 ;  /* 0x00007610fff67816 */ /* 0x000fe200000000f6 */
[----:B------:R-:W2:Y:S01]  /*1d9f0*/  LDL R41, [R1+0x1598] ;  /* 0x0015980001297983 */ /* 0x000ea20000100800 */
[----:B------:R-:W-:-:S04]  /*1da00*/  PRMT R10, RZ, 0x7610, R10 ;  /* 0x00007610ff0a7816 */ /* 0x000fc8000000000a */
[----:B------:R4:W2:Y:S01]  /*1da10*/  @P0 LDG.E.U8 R246, desc[UR44][R6.64] ;  /* 0x0000002c06f60981 */ /* 0x0008a2000c1e1100 */
[----:B------:R-:W-:Y:S02]  /*1da20*/  ISETP.GT.AND P0, PT, R4, 0xe, PT ;  /* 0x0000000e0400780c */ /* 0x000fe40003f04270 */
[----:B------:R-:W-:Y:S02]  /*1da30*/  PRMT R245, RZ, 0x7610, R245 ;  /* 0x00007610fff57816 */ /* 0x000fe400000000f5 */
[----:B----4-:R-:W-:Y:S02]  /*1da40*/  @P1 IMAD.MOV.U32 R6, RZ, RZ, R39 ;  /* 0x000000ffff061224 */ /* 0x010fe400078e0027 */
[----:B------:R-:W-:Y:S01]  /*1da50*/  @P1 IMAD.MOV.U32 R7, RZ, RZ, R45 ;  /* 0x000000ffff071224 */ /* 0x000fe200078e002d */
[----:B------:R-:W4:Y:S04]  /*1da60*/  LDL R39, [R1+0x1590] ;  /* 0x0015900001277983 */ /* 0x000f280000100800 */
[----:B------:R0:W4:Y:S04]  /*1da70*/  @P1 LDG.E.U8 R10, desc[UR44][R6.64] ;  /* 0x0000002c060a1981 */ /* 0x000128000c1e1100 */
[----:B------:R-:W4:Y:S01]  /*1da80*/  LDL R45, [R1+0x158c] ;  /* 0x00158c00012d7983 */ /* 0x000f220000100800 */
[----:B0-----:R-:W-:-:S02]  /*1da90*/  @P1 IMAD.MOV.U32 R6, RZ, RZ, R40 ;  /* 0x000000ffff061224 */ /* 0x001fc400078e0028 */
[----:B------:R-:W-:Y:S01]  /*1daa0*/  @P1 IMAD.MOV.U32 R7, RZ, RZ, R127 ;  /* 0x000000ffff071224 */ /* 0x000fe200078e007f */
[----:B------:R-:W-:Y:S01]  /*1dab0*/  PRMT R9, RZ, 0x7610, R9 ;  /* 0x00007610ff097816 */ /* 0x000fe20000000009 */
[----:B------:R-:W4:Y:S04]  /*1dac0*/  LDL R40, [R1+0x1588] ;  /* 0x0015880001287983 */ /* 0x000f280000100800 */
[----:B------:R3:W4:Y:S01]  /*1dad0*/  @P1 LDG.E.U8 R245, desc[UR44][R6.64] ;  /* 0x0000002c06f51981 */ /* 0x000722000c1e1100 */
[----:B------:R-:W-:Y:S02]  /*1dae0*/  ISETP.GT.AND P1, PT, R4, 0xf, PT ;  /* 0x0000000f0400780c */ /* 0x000fe40003f24270 */
[----:B------:R-:W-:Y:S01]  /*1daf0*/  PRMT R244, RZ, 0x7610, R244 ;  /* 0x00007610fff47816 */ /* 0x000fe200000000f4 */
[----:B------:R-:W4:Y:S01]  /*1db00*/  LDL R127, [R1+0x1564] ;  /* 0x00156400017f7983 */ /* 0x000f220000100800 */
        /* <DEDUP_REMOVED lines=12> */
[----:B------:R-:W-:Y:S01]  /*1dbd0*/  @P1 IMAD.MOV.U32 R7, RZ, RZ, R126 ;  /* 0x000000ffff071224 */ /* 0x000fe200078e007e */
[----:B------:R-:W-:Y:S01]  /*1dbe0*/  ISETP.GT.AND P0, PT, R4, 0x10, PT ;  /* 0x000000100400780c */ /* 0x000fe20003f04270 */
[----:B------:R-:W2:Y:S04]  /*1dbf0*/  LDL R126, [R1+0x1574] ;  /* 0x00157400017e7983 */ /* 0x000ea80000100800 */
[----:B------:R0:W2:Y:S04]  /*1dc00*/  @P1 LDG.E.U8 R8, desc[UR44][R6.64] ;  /* 0x0000002c06081981 */ /* 0x0000a8000c1e1100 */
[----:B------:R-:W2:Y:S01]  /*1dc10*/  LDL R43, [R1+0x1570] ;  /* 0x00157000012b7983 */ /* 0x000ea20000100800 */
[----:B0-----:R-:W-:-:S03]  /*1dc20*/  @P1 IMAD.MOV.U32 R7, RZ, RZ, R44 ;  /* 0x000000ffff071224 */ /* 0x001fc600078e002c */
[----:B------:R-:W2:Y:S01]  /*1dc30*/  LDL R44, [R1+0x156c] ;  /* 0x00156c00012c7983 */ /* 0x000ea20000100800 */
[----:B------:R-:W-:Y:S01]  /*1dc40*/  PRMT R241, RZ, 0x7610, R241 ;  /* 0x00007610fff17816 */ /* 0x000fe200000000f1 */
[----:B------:R-:W-:Y:S02]  /*1dc50*/  @P1 IMAD.MOV.U32 R6, RZ, RZ, R41 ;  /* 0x000000ffff061224 */ /* 0x000fe400078e0029 */
[----:B------:R-:W2:Y:S01]  /*1dc60*/  LDL R41, [R1+0x1568] ;  /* 0x0015680001297983 */ /* 0x000ea20000100800 */
[----:B------:R-:W-:-:S03]  /*1dc70*/  PRMT R242, RZ, 0x7610, R242 ;  /* 0x00007610fff27816 */ /* 0x000fc600000000f2 */
[----:B------:R4:W2:Y:S01]  /*1dc80*/  @P1 LDG.E.U8 R241, desc[UR44][R6.64] ;  /* 0x0000002c06f11981 */ /* 0x0008a2000c1e1100 */
[----:B------:R-:W-:Y:S01]  /*1dc90*/  ISETP.GT.AND P1, PT, R4, 0x11, PT ;  /* 0x000000110400780c */ /* 0x000fe20003f24270 */
[----:B----4-:R-:W-:Y:S02]  /*1dca0*/  @P0 IMAD.MOV.U32 R6, RZ, RZ, R39 ;  /* 0x000000ffff060224 */ /* 0x010fe400078e0027 */
[----:B------:R-:W4:Y:S01]  /*1dcb0*/  LDL R39, [R1+0x1560] ;  /* 0x0015600001277983 */ /* 0x000f220000100800 */
[----:B------:R-:W-:-:S03]  /*1dcc0*/  @P0 IMAD.MOV.U32 R7, RZ, RZ, R45 ;  /* 0x000000ffff070224 */ /* 0x000fc600078e002d */
[----:B------:R-:W4:Y:S04]  /*1dcd0*/  LDL R45, [R1+0x155c] ;  /* 0x00155c00012d7983 */ /* 0x000f280000100800 */
[----:B------:R0:W4:Y:S01]  /*1dce0*/  @P0 LDG.E.U8 R242, desc[UR44][R6.64] ;  /* 0x0000002c06f20981 */ /* 0x000122000c1e1100 */
[----:B------:R-:W-:Y:S01]  /*1dcf0*/  PRMT R243, RZ, 0x7610, R243 ;  /* 0x00007610fff37816 */ /* 0x000fe200000000f3 */
[----:B0-----:R-:W-:Y:S02]  /*1dd00*/  @P0 IMAD.MOV.U32 R6, RZ, RZ, R40 ;  /* 0x000000ffff060224 */ /* 0x001fe400078e0028 */
[----:B------:R-:W4:Y:S01]  /*1dd10*/  LDL R40, [R1+0x1558] ;  /* 0x0015580001287983 */ /* 0x000f220000100800 */
[----:B------:R-:W-:Y:S02]  /*1dd20*/  PRMT R239, RZ, 0x7610, R239 ;  /* 0x00007610ffef7816 */ /* 0x000fe400000000ef */
[----:B------:R-:W-:Y:S01]  /*1dd30*/  PRMT R240, RZ, 0x7610, R240 ;  /* 0x00007610fff07816 */ /* 0x000fe200000000f0 */
[----:B---3--:R-:W-:-:S02]  /*1dd40*/  @P0 IMAD.MOV.U32 R7, RZ, RZ, R46 ;  /* 0x000000ffff070224 */ /* 0x008fc400078e002e */
[----:B------:R-:W3:Y:S04]  /*1dd50*/  LDL R46, [R1+0x1554] ;  /* 0x00155400012e7983 */ /* 0x000ee80000100800 */
[----:B------:R0:W3:Y:S01]  /*1dd60*/  @P0 LDG.E.U8 R243, desc[UR44][R6.64] ;  /* 0x0000002c06f30981 */ /* 0x0000e2000c1e1100 */
[----:B------:R-:W-:Y:S01]  /*1dd70*/  ISETP.GT.AND P0, PT, R4, 0x12, PT ;  /* 0x000000120400780c */ /* 0x000fe20003f04270 */
[----:B0-----:R-:W-:Y:S02]  /*1dd80*/  @P1 IMAD.MOV.U32 R6, RZ, RZ, R34 ;  /* 0x000000ffff061224 */ /* 0x001fe400078e0022 */
[----:B------:R-:W3:Y:S01]  /*1dd90*/  LDL R34, [R1+0x1550] ;  /* 0x0015500001227983 */ /* 0x000ee20000100800 */
[----:B--2---:R-:W-:-:S03]  /*1dda0*/  @P1 IMAD.MOV.U32 R7, RZ, RZ, R125 ;  /* 0x000000ffff071224 */ /* 0x004fc600078e007d */
        /* <DEDUP_REMOVED lines=9> */
[----:B------:R-:W-:Y:S01]  /*1de40*/  PRMT R237, RZ, 0x7610, R237 ;  /* 0x00007610ffed7816 */ /* 0x000fe200000000ed */
[----:B------:R-:W-:Y:S01]  /*1de50*/  @P0 IMAD.MOV.U32 R6, RZ, RZ, R43 ;  /* 0x000000ffff060224 */ /* 0x000fe200078e002b */
[----:B------:R-:W-:Y:S01]  /*1de60*/  ISETP.GT.AND P1, PT, R4, 0x13, PT ;  /* 0x000000130400780c */ /* 0x000fe20003f24270 */
[----:B------:R-:W2:Y:S01]  /*1de70*/  LDL R43, [R1+0x1540] ;  /* 0x00154000012b7983 */ /* 0x000ea20000100800 */
[----:B------:R-:W-:-:S03]  /*1de80*/  PRMT R238, RZ, 0x7610, R238 ;  /* 0x00007610ffee7816 */ /* 0x000fc600000000ee */
[----:B------:R0:W2:Y:S01]  /*1de90*/  @P0 LDG.E.U8 R237, desc[UR44][R6.64] ;  /* 0x0000002c06ed0981 */ /* 0x0000a2000c1e1100 */
[----:B------:R-:W-:Y:S01]  /*1dea0*/  PRMT R235, RZ, 0x7610, R235 ;  /* 0x00007610ffeb7816 */ /* 0x000fe200000000eb */
[----:B0-----:R-:W-:Y:S02]  /*1deb0*/  @P0 IMAD.MOV.U32 R6, RZ, RZ, R41 ;  /* 0x000000ffff060224 */ /* 0x001fe400078e0029 */
[----:B------:R-:W-:Y:S01]  /*1dec0*/  @P0 IMAD.MOV.U32 R7, RZ, RZ, R127 ;  /* 0x000000ffff070224 */ /* 0x000fe200078e007f */
[----:B------:R-:W2:Y:S04]  /*1ded0*/  LDL R41, [R1+0x1538] ;  /* 0x0015380001297983 */ /* 0x000ea80000100800 */
[----:B------:R4:W2:Y:S01]  /*1dee0*/  @P0 LDG.E.U8 R238, desc[UR44][R6.64] ;  /* 0x0000002c06ee0981 */ /* 0x0008a2000c1e1100 */
[----:B------:R-:W-:-:S02]  /*1def0*/  ISETP.GT.AND P0, PT, R4, 0x14, PT ;  /* 0x000000140400780c */ /* 0x000fc40003f04270 */
[----:B------:R-:W-:Y:S01]  /*1df00*/  PRMT R236, RZ, 0x7610, R236 ;  /* 0x00007610ffec7816 */ /* 0x000fe200000000ec */
[----:B------:R-:W2:Y:S01]  /*1df10*/  LDL R127, [R1+0x1514] ;  /* 0x00151400017f7983 */ /* 0x000ea20000100800 */
[----:B----4-:R-:W-:Y:S02]  /*1df20*/  @P1 IMAD.MOV.U32 R7, RZ, RZ, R45 ;  /* 0x000000ffff071224 */ /* 0x010fe400078e002d */
[----:B------:R-:W-:Y:S01]  /*1df30*/  @P1 IMAD.MOV.U32 R6, RZ, RZ, R39 ;  /* 0x000000ffff061224 */ /* 0x000fe200078e0027 */
[----:B------:R-:W4:Y:S04]  /*1df40*/  LDL R45, [R1+0x1534] ;  /* 0x00153400012d7983 */ /* 0x000f280000100800 */
[----:B------:R0:W4:Y:S04]  /*1df50*/  @P1 LDG.E.U8 R235, desc[UR44][R6.64] ;  /* 0x0000002c06eb1981 */ /* 0x000128000c1e1100 */
[----:B------:R-:W4:Y:S01]  /*1df60*/  LDL R39, [R1+0x1530] ;  /* 0x0015300001277983 */ /* 0x000f220000100800 */
[----:B0-----:R-:W-:Y:S01]  /*1df70*/  @P1 IMAD.MOV.U32 R6, RZ, RZ, R40 ;  /* 0x000000ffff061224 */ /* 0x001fe200078e0028 */
[----:B------:R-:W-:-:S02]  /*1df80*/  PRMT R233, RZ, 0x7610, R233 ;  /* 0x00007610ffe97816 */ /* 0x000fc400000000e9 */
[----:B------:R-:W4:Y:S01]  /*1df90*/  LDL R40, [R1+0x1528] ;  /* 0x0015280001287983 */ /* 0x000f220000100800 */
[----:B------:R-:W-:Y:S01]  /*1dfa0*/  PRMT R234, RZ, 0x7610, R234 ;  /* 0x00007610ffea7816 */ /* 0x000fe200000000ea */
[----:B---3--:R-:W-:Y:S02]  /*1dfb0*/  @P1 IMAD.MOV.U32 R7, RZ, RZ, R46 ;  /* 0x000000ffff071224 */ /* 0x008fe400078e002e */
[----:B------:R-:W3:Y:S04]  /*1dfc0*/  LDL R46, [R1+0x152c] ;  /* 0x00152c00012e7983 */ /* 0x000ee80000100800 */
[----:B------:R0:W3:Y:S01]  /*1dfd0*/  @P1 LDG.E.U8 R236, desc[UR44][R6.64] ;  /* 0x0000002c06ec1981 */ /* 0x0000e2000c1e1100 */
[----:B------:R-:W-:Y:S01]  /*1dfe0*/  ISETP.GT.AND P1, PT, R4, 0x15, PT ;  /* 0x000000150400780c */ /* 0x000fe20003f24270 */
[----:B0-----:R-:W-:-:S02]  /*1dff0*/  @P0 IMAD.MOV.U32 R6, RZ, RZ, R34 ;  /* 0x000000ffff060224 */ /* 0x001fc400078e0022 */
        /* <DEDUP_REMOVED lines=16> */
[----:B------:R0:W2:Y:S02]  /*1e100*/  @P1 LDG.E.U8 R231, desc[UR44][R6.64] ;  /* 0x0000002c06e71981 */ /* 0x0000a4000c1e1100 */
[----:B0-----:R-:W-:Y:S02]  /*1e110*/  @P1 IMAD.MOV.U32 R6, RZ, RZ, R41 ;  /* 0x000000ffff061224 */ /* 0x001fe400078e0029 */
[----:B------:R-:W2:Y:S01]  /*1e120*/  LDL R41, [R1+0x1508] ;  /* 0x0015080001297983 */ /* 0x000ea20000100800 */
[----:B------:R-:W-:Y:S01]  /*1e130*/  PRMT R229, RZ, 0x7610, R229 ;  /* 0x00007610ffe57816 */ /* 0x000fe200000000e5 */
[----:B----4-:R-:W-:Y:S02]  /*1e140*/  @P1 IMAD.MOV.U32 R7, RZ, RZ, R45 ;  /* 0x000000ffff071224 */ /* 0x010fe400078e002d */
[----:B------:R-:W4:Y:S04]  /*1e150*/  LDL R45, [R1+0x1504] ;  /* 0x00150400012d7983 */ /* 0x000f280000100800 */
[----:B------:R0:W4:Y:S01]  /*1e160*/  @P1 LDG.E.U8 R232, desc[UR44][R6.64] ;  /* 0x0000002c06e81981 */ /* 0x000122000c1e1100 */
[----:B------:R-:W-:Y:S01]  /*1e170*/  ISETP.GT.AND P1, PT, R4, 0x17, PT ;  /* 0x000000170400780c */ /* 0x000fe20003f24270 */
[----:B0-----:R-:W-:-:S02]  /*1e180*/  @P0 IMAD.MOV.U32 R6, RZ, RZ, R39 ;  /* 0x000000ffff060224 */ /* 0x001fc400078e0027 */
[----:B------:R-:W4:Y:S01]  /*1e190*/  LDL R39, [R1+0x1500] ;  /* 0x0015000001277983 */ /* 0x000f220000100800 */
[----:B------:R-:W-:Y:S02]  /*1e1a0*/  PRMT R230, RZ, 0x7610, R230 ;  /* 0x00007610ffe67816 */ /* 0x000fe400000000e6 */
[----:B------:R-:W-:Y:S02]  /*1e1b0*/  PRMT R227, RZ, 0x7610, R227 ;  /* 0x00007610ffe37816 */ /* 0x000fe400000000e3 */
[----:B------:R-:W-:Y:S01]  /*1e1c0*/  PRMT R228, RZ, 0x7610, R228 ;  /* 0x00007610ffe47816 */ /* 0x000fe200000000e4 */
[----:B---3--:R-:W-:Y:S02]  /*1e1d0*/  @P0 IMAD.MOV.U32 R7, RZ, RZ, R46 ;  /* 0x000000ffff070224 */ /* 0x008fe400078e002e */
[----:B------:R-:W3:Y:S04]  /*1e1e0*/  LDL R46, [R1+0x14fc] ;  /* 0x0014fc00012e7983 */ /* 0x000ee80000100800 */
[----:B------:R0:W3:Y:S02]  /*1e1f0*/  @P0 LDG.E.U8 R229, desc[UR44][R6.64] ;  /* 0x0000002c06e50981 */ /* 0x0000e4000c1e1100 */
[----:B0-----:R-:W-:-:S02]  /*1e200*/  @P0 IMAD.MOV.U32 R6, RZ, RZ, R40 ;  /* 0x000000ffff060224 */ /* 0x001fc400078e0028 */
[----:B------:R-:W3:Y:S01]  /*1e210*/  LDL R40, [R1+0x14f8] ;  /* 0x0014f80001287983 */ /* 0x000ee20000100800 */
[----:B--2---:R-:W-:-:S03]  /*1e220*/  @P0 IMAD.MOV.U32 R7, RZ, RZ, R125 ;  /* 0x000000ffff070224 */ /* 0x004fc600078e007d */
[----:B------:R-:W2:Y:S04]  /*1e230*/  LDL R125, [R1+0x14f4] ;  /* 0x0014f400017d7983 */ /* 0x000ea80000100800 */
[----:B------:R0:W2:Y:S01]  /*1e240*/  @P0 LDG.E.U8 R230, desc[UR44][R6.64] ;  /* 0x0000002c06e60981 */ /* 0x0000a2000c1e1100 */
[----:B------:R-:W-:Y:S01]  /*1e250*/  ISETP.GT.AND P0, PT, R4, 0x18, PT ;  /* 0x000000180400780c */ /* 0x000fe20003f04270 */
[----:B0-----:R-:W-:Y:S02]  /*1e260*/  @P1 IMAD.MOV.U32 R6, RZ, RZ, R34 ;  /* 0x000000ffff061224 */ /* 0x001fe400078e0022 */
[----:B------:R-:W2:Y:S01]  /*1e270*/  LDL R34, [R1+0x14f0] ;  /* 0x0014f00001227983 */ /* 0x000ea20000100800 */
[----:B------:R-:W-:-:S03]  /*1e280*/  @P1 IMAD.MOV.U32 R7, RZ, RZ, R126 ;  /* 0x000000ffff071224 */ /* 0x000fc600078e007e */
[----:B------:R-:W2:Y:S04]  /*1e290*/  LDL R126, [R1+0x14ec] ;  /* 0x0014ec00017e7983 */ /* 0x000ea80000100800 */
[----:B------:R0:W2:Y:S02]  /*1e2a0*/  @P1 LDG.E.U8 R227, desc[UR44][R6.64] ;  /* 0x0000002c06e31981 */ /* 0x0000a4000c1e1100 */
[----:B0-----:R-:W-:Y:S02]  /*1e2b0*/  @P1 IMAD.MOV.U32 R6, RZ, RZ, R42 ;  /* 0x000000ffff061224 */ /* 0x001fe400078e002a */
[----:B------:R-:W-:Y:S01]  /*1e2c0*/  @P1 IMAD.MOV.U32 R7, RZ, RZ, R127 ;  /* 0x000000ffff071224 */ /* 0x000fe200078e007f */
[----:B------:R-:W2:Y:S04]  /*1e2d0*/  LDL R42, [R1+0x14e8] ;  /* 0x0014e800012a7983 */ /* 0x000ea80000100800 */
[----:B------:R0:W2:Y:S01]  /*1e2e0*/  @P1 LDG.E.U8 R228, desc[UR44][R6.64] ;  /* 0x0000002c06e41981 */ /* 0x0000a2000c1e1100 */
[----:B------:R-:W-:-:S02]  /*1e2f0*/  PRMT R225, RZ, 0x7610, R225 ;  /* 0x00007610ffe17816 */ /* 0x000fc400000000e1 */
[----:B------:R-:W-:Y:S01]  /*1e300*/  PRMT R226, RZ, 0x7610, R226 ;  /* 0x00007610ffe27816 */ /* 0x000fe200000000e2 */
[----:B------:R-:W2:Y:S01]  /*1e310*/  LDL R127, [R1+0x14c4] ;  /* 0x0014c400017f7983 */ /* 0x000ea20000100800 */
[----:B0-----:R-:W-:-:S03]  /*1e320*/  @P0 IMAD.MOV.U32 R7, RZ, RZ, R44 ;  /* 0x000000ffff070224 */ /* 0x001fc600078e002c */
[----:B------:R-:W2:Y:S01]  /*1e330*/  LDL R44, [R1+0x14e4] ;  /* 0x0014e400012c7983 */ /* 0x000ea20000100800 */
[----:B------:R-:W-:Y:S01]  /*1e340*/  @P0 IMAD.MOV.U32 R6, RZ, RZ, R43 ;  /* 0x000000ffff060224 */ /* 0x000fe200078e002b */
[----:B------:R-:W-:Y:S02]  /*1e350*/  ISETP.GT.AND P1, PT, R4, 0x19, PT ;  /* 0x000000190400780c */ /* 0x000fe40003f24270 */
[----:B------:R-:W2:Y:S04]  /*1e360*/  LDL R43, [R1+0x14e0] ;  /* 0x0014e000012b7983 */ /* 0x000ea80000100800 */
[----:B------:R0:W2:Y:S02]  /*1e370*/  @P0 LDG.E.U8 R225, desc[UR44][R6.64] ;  /* 0x0000002c06e10981 */ /* 0x0000a4000c1e1100 */
[----:B0-----:R-:W-:Y:S01]  /*1e380*/  @P0 IMAD.MOV.U32 R6, RZ, RZ, R41 ;  /* 0x000000ffff060224 */ /* 0x001fe200078e0029 */
[----:B------:R-:W-:Y:S01]  /*1e390*/  PRMT R223, RZ, 0x7610, R223 ;  /* 0x00007610ffdf7816 */ /* 0x000fe200000000df */
[----:B------:R-:W2:Y:S01]  /*1e3a0*/  LDL R41, [R1+0x14d8] ;  /* 0x0014d80001297983 */ /* 0x000ea20000100800 */
[----:B----4-:R-:W-:-:S03]  /*1e3b0*/  @P0 IMAD.MOV.U32 R7, RZ, RZ, R45 ;  /* 0x000000ffff070224 */ /* 0x010fc600078e002d */
[----:B------:R-:W4:Y:S04]  /*1e3c0*/  LDL R45, [R1+0x14dc] ;  /* 0x0014dc00012d7983 */ /* 0x000f280000100800 */
[----:B------:R0:W4:Y:S01]  /*1e3d0*/  @P0 LDG.E.U8 R226, desc[UR44][R6.64] ;  /* 0x0000002c06e20981 */ /* 0x000122000c1e1100 */
[----:B------:R-:W-:Y:S01]  /*1e3e0*/  ISETP.GT.AND P0, PT, R4, 0x1a, PT ;  /* 0x0000001a0400780c */ /* 0x000fe20003f04270 */
[----:B0-----:R-:W-:Y:S02]  /*1e3f0*/  @P1 IMAD.MOV.U32 R6, RZ, RZ, R39 ;  /* 0x000000ffff061224 */ /* 0x001fe400078e0027 */
[----:B------:R-:W4:Y:S01]  /*1e400*/  LDL R39, [R1+0x14d0] ;  /* 0x0014d00001277983 */ /* 0x000f220000100800 */
[----:B------:R-:W-:Y:S02]  /*1e410*/  PRMT R224, RZ, 0x7610, R224 ;  /* 0x00007610ffe07816 */ /* 0x000fe400000000e0 */
[----:B------:R-:W-:Y:S01]  /*1e420*/  PRMT R221, RZ, 0x7610, R221 ;  /* 0x00007610ffdd7816 */ /* 0x000fe200000000dd */
[----:B---3--:R-:W-:-:S02]  /*1e430*/  @P1 IMAD.MOV.U32 R7, RZ, RZ, R46 ;  /* 0x000000ffff071224 */ /* 0x008fc400078e002e */
[----:B------:R-:W3:Y:S04]  /*1e440*/  LDL R46, [R1+0x14d4] ;  /* 0x0014d400012e7983 */ /* 0x000ee80000100800 */
[----:B------:R0:W3:Y:S02]  /*1e450*/  @P1 LDG.E.U8 R223, desc[UR44][R6.64] ;  /* 0x0000002c06df1981 */ /* 0x0000e4000c1e1100 */
        /* <DEDUP_REMOVED lines=12> */
[----:B------:R-:W-:-:S03]  /*1e520*/  @P0 IMAD.MOV.U32 R6, RZ, RZ, R42 ;  /* 0x000000ffff060224 */ /* 0x000fc600078e002a */
[----:B------:R-:W2:Y:S01]  /*1e530*/  LDL R42, [R1+0x14b8] ;  /* 0x0014b800012a7983 */ /* 0x000ea20000100800 */
[----:B------:R-:W-:Y:S02]  /*1e540*/  ISETP.GT.AND P1, PT, R4, 0x1b, PT ;  /* 0x0000001b0400780c */ /* 0x000fe40003f24270 */
[----:B------:R-:W-:Y:S02]  /*1e550*/  PRMT R222, RZ, 0x7610, R222 ;  /* 0x00007610ffde7816 */ /* 0x000fe400000000de */
[----:B------:R-:W-:-:S04]  /*1e560*/  PRMT R219, RZ, 0x7610, R219 ;  /* 0x00007610ffdb7816 */ /* 0x000fc800000000db */
[----:B------:R4:W2:Y:S01]  /*1e570*/  @P0 LDG.E.U8 R222, desc[UR44][R6.64] ;  /* 0x0000002c06de0981 */ /* 0x0008a2000c1e1100 */
[----:B------:R-:W-:-:S04]  /*1e580*/  ISETP.GT.AND P0, PT, R4, 0x1c, PT ;  /* 0x0000001c0400780c */ /* 0x000fc80003f04270 */
[----:B----4-:R-:W-:Y:S02]  /*1e590*/  @P1 IMAD.MOV.U32 R7, RZ, RZ, R45 ;  /* 0x000000ffff071224 */ /* 0x010fe400078e002d */
[----:B------:R-:W-:Y:S01]  /*1e5a0*/  @P1 IMAD.MOV.U32 R6, RZ, RZ, R43 ;  /* 0x000000ffff061224 */ /* 0x000fe200078e002b */
[----:B------:R-:W4:Y:S04]  /*1e5b0*/  LDL R45, [R1+0x14ac] ;  /* 0x0014ac00012d7983 */ /* 0x000f280000100800 */
[----:B------:R-:W4:Y:S04]  /*1e5c0*/  LDL R43, [R1+0x14b0] ;  /* 0x0014b000012b7983 */ /* 0x000f280000100800 */
[----:B------:R0:W4:Y:S01]  /*1e5d0*/  @P1 LDG.E.U8 R219, desc[UR44][R6.64] ;  /* 0x0000002c06db1981 */ /* 0x000122000c1e1100 */
[----:B------:R-:W-:-:S02]  /*1e5e0*/  PRMT R220, RZ, 0x7610, R220 ;  /* 0x00007610ffdc7816 */ /* 0x000fc400000000dc */
[----:B------:R-:W-:Y:S01]  /*1e5f0*/  PRMT R217, RZ, 0x7610, R217 ;  /* 0x00007610ffd97816 */ /* 0x000fe200000000d9 */
[----:B0-----:R-:W-:Y:S02]  /*1e600*/  @P1 IMAD.MOV.U32 R6, RZ, RZ, R41 ;  /* 0x000000ffff061224 */ /* 0x001fe400078e0029 */
[----:B------:R-:W4:Y:S01]  /*1e610*/  LDL R41, [R1+0x14a8] ;  /* 0x0014a80001297983 */ /* 0x000f220000100800 */
[----:B------:R-:W-:Y:S02]  /*1e620*/  PRMT R218, RZ, 0x7610, R218 ;  /* 0x00007610ffda7816 */ /* 0x000fe400000000da */
        /* <DEDUP_REMOVED lines=26> */
[----:B------:R-:W-:-:S03]  /*1e7d0*/  ISETP.GT.AND P0, PT, R4, 0x1e, PT ;  /* 0x0000001e0400780c */ /* 0x000fc60003f04270 */
[----:B------:R4:W2:Y:S01]  /*1e7e0*/  @P1 LDG.E.U8 R216, desc[UR44][R6.64] ;  /* 0x0000002c06d81981 */ /* 0x0008a2000c1e1100 */
[----:B------:R-:W-:Y:S02]  /*1e7f0*/  ISETP.GT.AND P1, PT, R4, 0x1f, PT ;  /* 0x0000001f0400780c */ /* 0x000fe40003f24270 */
[----:B------:R-:W-:-:S07]  /*1e800*/  PRMT R214, RZ, 0x7610, R214 ;  /* 0x00007610ffd67816 */ /* 0x000fce00000000d6 */
[----:B----4-:R-:W-:Y:S02]  /*1e810*/  @P0 IMAD.MOV.U32 R7, RZ, RZ, R45 ;  /* 0x000000ffff070224 */ /* 0x010fe400078e002d */
[----:B------:R-:W4:Y:S01]  /*1e820*/  LDL R45, [R1+0x1484] ;  /* 0x00148400012d7983 */ /* 0x000f220000100800 */
[----:B------:R-:W-:-:S03]  /*1e830*/  @P0 IMAD.MOV.U32 R6, RZ, RZ, R43 ;  /* 0x000000ffff060224 */ /* 0x000fc600078e002b */
[----:B------:R-:W4:Y:S04]  /*1e840*/  LDL R43, [R1+0x1480] ;  /* 0x00148000012b7983 */ /* 0x000f280000100800 */
[----:B------:R0:W4:Y:S02]  /*1e850*/  @P0 LDG.E.U8 R212, desc[UR44][R6.64] ;  /* 0x0000002c06d40981 */ /* 0x000124000c1e1100 */
[----:B0-----:R-:W-:Y:S02]  /*1e860*/  @P0 IMAD.MOV.U32 R6, RZ, RZ, R41 ;  /* 0x000000ffff060224 */ /* 0x001fe400078e0029 */
[----:B------:R-:W4:Y:S01]  /*1e870*/  LDL R41, [R1+0x1478] ;  /* 0x0014780001297983 */ /* 0x000f220000100800 */
[----:B------:R-:W-:Y:S02]  /*1e880*/  PRMT R208, RZ, 0x7610, R208 ;  /* 0x00007610ffd07816 */ /* 0x000fe400000000d0 */
[----:B------:R-:W-:-:S02]  /*1e890*/  PRMT R210, RZ, 0x7610, R210 ;  /* 0x00007610ffd27816 */ /* 0x000fc400000000d2 */
[----:B------:R-:W-:Y:S01]  /*1e8a0*/  PRMT R211, RZ, 0x7610, R211 ;  /* 0x00007610ffd37816 */ /* 0x000fe200000000d3 */
[----:B---3--:R-:W-:Y:S02]  /*1e8b0*/  @P0 IMAD.MOV.U32 R7, RZ, RZ, R46 ;  /* 0x000000ffff070224 */ /* 0x008fe400078e002e */
        /* <DEDUP_REMOVED lines=20> */
[C---:B------:R-:W-:Y:S02]  /*1ea00*/  ISETP.GT.AND P1, PT, R4.reuse, 0x21, PT ;  /* 0x000000210400780c */ /* 0x040fe40003f24270 */
[----:B------:R-:W-:Y:S01]  /*1ea10*/  PRMT R213, RZ, 0x7610, R213 ;  /* 0x00007610ffd57816 */ /* 0x000fe200000000d5 */
[----:B----4-:R-:W-:Y:S01]  /*1ea20*/  @P0 IMAD.MOV.U32 R7, RZ, RZ, R45 ;  /* 0x000000ffff070224 */ /* 0x010fe200078e002d */
[----:B------:R-:W-:Y:S01]  /*1ea30*/  PRMT R207, RZ, 0x7610, R207 ;  /* 0x00007610ffcf7816 */ /* 0x000fe200000000cf */
[----:B------:R-:W4:Y:S04]  /*1ea40*/  LDL R45, [R1+0x1454] ;  /* 0x00145400012d7983 */ /* 0x000f280000100800 */
[----:B------:R0:W4:Y:S01]  /*1ea50*/  @P0 LDG.E.U8 R213, desc[UR44][R6.64] ;  /* 0x0000002c06d50981 */ /* 0x000122000c1e1100 */
[----:B------:R-:W-:-:S02]  /*1ea60*/  ISETP.GT.AND P0, PT, R4, 0x22, PT ;  /* 0x000000220400780c */ /* 0x000fc40003f04270 */
[----:B------:R-:W-:Y:S01]  /*1ea70*/  PRMT R209, RZ, 0x7610, R209 ;  /* 0x00007610ffd17816 */ /* 0x000fe200000000d1 */
[----:B0-----:R-:W-:Y:S02]  /*1ea80*/  @P1 IMAD.MOV.U32 R6, RZ, RZ, R43 ;  /* 0x000000ffff061224 */ /* 0x001fe400078e002b */
        /* <DEDUP_REMOVED lines=8> */
[----:B------:R-:W-:Y:S01]  /*1eb10*/  @P1 IMAD.MOV.U32 R7, RZ, RZ, R127 ;  /* 0x000000ffff071224 */ /* 0x000fe200078e007f */
[----:B------:R-:W3:Y:S04]  /*1eb20*/  LDL R41, [R1+0x1448] ;  /* 0x0014480001297983 */ /* 0x000ee80000100800 */
[----:B------:R0:W3:Y:S01]  /*1eb30*/  @P1 LDG.E.U8 R209, desc[UR44][R6.64] ;  /* 0x0000002c06d11981 */ /* 0x0000e2000c1e1100 */
[----:B------:R-:W-:Y:S02]  /*1eb40*/  ISETP.GT.AND P1, PT, R4, 0x23, PT ;  /* 0x000000230400780c */ /* 0x000fe40003f24270 */
[----:B------:R-:W-:Y:S01]  /*1eb50*/  PRMT R204, RZ, 0x7610, R204 ;  /* 0x00007610ffcc7816 */ /* 0x000fe200000000cc */
[----:B------:R-:W3:Y:S01]  /*1eb60*/  LDL R127, [R1+0x1424] ;  /* 0x00142400017f7983 */ /* 0x000ee20000100800 */
[----:B0-----:R-:W-:-:S03]  /*1eb70*/  @P0 IMAD.MOV.U32 R6, RZ, RZ, R39 ;  /* 0x000000ffff060224 */ /* 0x001fc600078e0027 */
        /* <DEDUP_REMOVED lines=55> */
[----:B----4-:R-:W-:Y:S02]  /*1eef0*/  @P0 IMAD.MOV.U32 R6, RZ, RZ, R45 ;  /* 0x000000ffff060224 */ /* 0x010fe400078e002d */
[----:B------:R-:W-:Y:S01]  /*1ef00*/  @P0 IMAD.MOV.U32 R7, RZ, RZ, R127 ;  /* 0x000000ffff070224 */ /* 0x000fe200078e007f */
[----:B------:R-:W4:Y:S04]  /*1ef10*/  LDL R45, [R1+0x13f8] ;  /* 0x0013f800012d7983 */ /* 0x000f280000100800 */
[----:B------:R0:W4:Y:S01]  /*1ef20*/  @P0 LDG.E.U8 R198, desc[UR44][R6.64] ;  /* 0x0000002c06c60981 */ /* 0x000122000c1e1100 */
[----:B------:R-:W-:-:S02]  /*1ef30*/  ISETP.GT.AND P0, PT, R4, 0x28, PT ;  /* 0x000000280400780c */ /* 0x000fc40003f04270 */
[----:B------:R-:W-:Y:S01]  /*1ef40*/  PRMT R196, RZ, 0x7610, R196 ;  /* 0x00007610ffc47816 */ /* 0x000fe200000000c4 */
[----:B------:R-:W4:Y:S01]  /*1ef50*/  LDL R127, [R1+0x13d4] ;  /* 0x0013d400017f7983 */ /* 0x000f220000100800 */
[----:B0-----:R-:W-:-:S03]  /*1ef60*/  @P1 IMAD.MOV.U32 R6, RZ, RZ, R43 ;  /* 0x000000ffff061224 */ /* 0x001fc600078e002b */
[----:B------:R-:W4:Y:S01]  /*1ef70*/  LDL R43, [R1+0x13f0] ;  /* 0x0013f000012b7983 */ /* 0x000f220000100800 */
        /* <DEDUP_REMOVED lines=29> */
[----:B----4-:R-:W-:Y:S02]  /*1f150*/  @P1 IMAD.MOV.U32 R6, RZ, RZ, R45 ;  /* 0x000000ffff061224 */ /* 0x010fe400078e002d */
[----:B------:R-:W4:Y:S01]  /*1f160*/  LDL R45, [R1+0x13c8] ;  /* 0x0013c800012d7983 */ /* 0x000f220000100800 */
[----:B------:R-:W-:Y:S02]  /*1f170*/  PRMT R189, RZ, 0x7610, R189 ;  /* 0x00007610ffbd7816 */ /* 0x000fe400000000bd */
[----:B------:R-:W-:Y:S02]  /*1f180*/  PRMT R190, RZ, 0x7610, R190 ;  /* 0x00007610ffbe7816 */ /* 0x000fe400000000be */
        /* <DEDUP_REMOVED lines=31> */
[----:B------:R-:W-:Y:S01]  /*1f380*/  ISETP.GT.AND P1, PT, R4, 0x2d, PT ;  /* 0x0000002d0400780c */ /* 0x000fe20003f24270 */
[----:B------:R-:W-:Y:S02]  /*1f390*/  @P0 IMAD.MOV.U32 R6, RZ, RZ, R34 ;  /* 0x000000ffff060224 */ /* 0x000fe400078e0022 */
[----:B------:R-:W2:Y:S04]  /*1f3a0*/  LDL R34, [R1+0x13a0] ;  /* 0x0013a00001227983 */ /* 0x000ea80000100800 */
[----:B------:R4:W2:Y:S02]  /*1f3b0*/  @P0 LDG.E.U8 R184, desc[UR44][R6.64] ;  /* 0x0000002c06b80981 */ /* 0x0008a4000c1e1100 */
[----:B----4-:R-:W-:Y:S01]  /*1f3c0*/  @P0 IMAD.MOV.U32 R6, RZ, RZ, R45 ;  /* 0x000000ffff060224 */ /* 0x010fe200078e002d */
[----:B------:R-:W-:Y:S01]  /*1f3d0*/  PRMT R182, RZ, 0x7610, R182 ;  /* 0x00007610ffb67816 */ /* 0x000fe200000000b6 */
[----:B------:R-:W4:Y:S01]  /*1f3e0*/  LDL R45, [R1+0x1398] ;  /* 0x00139800012d7983 */ /* 0x000f220000100800 */
[----:B------:R-:W-:-:S02]  /*1f3f0*/  PRMT R183, RZ, 0x7610, R183 ;  /* 0x00007610ffb77816 */ /* 0x000fc400000000b7 */
[----:B------:R-:W-:Y:S01]  /*1f400*/  PRMT R179, RZ, 0x7610, R179 ;  /* 0x00007610ffb37816 */ /* 0x000fe200000000b3 */
[----:B---3--:R-:W-:Y:S02]  /*1f410*/  @P0 IMAD.MOV.U32 R7, RZ, RZ, R46 ;  /* 0x000000ffff070224 */ /* 0x008fe400078e002e */
[----:B------:R-:W3:Y:S04]  /*1f420*/  LDL R46, [R1+0x139c] ;  /* 0x00139c00012e7983 */ /* 0x000ee80000100800 */
[----:B------:R0:W4:Y:S01]  /*1f430*/  @P0 LDG.E.U8 R185, desc[UR44][R6.64] ;  /* 0x0000002c06b90981 */ /* 0x000122000c1e1100 */
[----:B------:R-:W-:Y:S01]  /*1f440*/  ISETP.GT.AND P0, PT, R4, 0x2e, PT ;  /* 0x0000002e0400780c */ /* 0x000fe20003f04270 */
[----:B0-----:R-:W-:Y:S02]  /*1f450*/  @P1 IMAD.MOV.U32 R6, RZ, RZ, R43 ;  /* 0x000000ffff061224 */ /* 0x001fe400078e002b */
[----:B------:R-:W4:Y:S01]  /*1f460*/  LDL R43, [R1+0x1390] ;  /* 0x00139000012b7983 */ /* 0x000f220000100800 */
        /* <DEDUP_REMOVED lines=22> */
[----:B0-----:R-:W-:Y:S02]  /*1f5d0*/  @P1 IMAD.MOV.U32 R6, RZ, RZ, R34 ;  /* 0x000000ffff061224 */ /* 0x001fe400078e0022 */
[----:B------:R-:W2:Y:S01]  /*1f5e0*/  LDL R34, [R1+0x1370] ;  /* 0x0013700001227983 */ /* 0x000ea20000100800 */
[----:B------:R-:W-:Y:S02]  /*1f5f0*/  PRMT R177, RZ, 0x7610, R177 ;  /* 0x00007610ffb17816 */ /* 0x000fe400000000b1 */
[----:B------:R-:W-:Y:S02]  /*1f600*/  PRMT R178, RZ, 0x7610, R178 ;  /* 0x00007610ffb27816 */ /* 0x000fe400000000b2 */
[----:B------:R-:W-:Y:S02]  /*1f610*/  PRMT R180, RZ, 0x7610, R180 ;  /* 0x00007610ffb47816 */ /* 0x000fe400000000b4 */
[----:B------:R-:W-:Y:S01]  /*1f620*/  PRMT R174, RZ, 0x7610, R174 ;  /* 0x00007610ffae7816 */ /* 0x000fe200000000ae */
[----:B---3--:R-:W-:-:S02]  /*1f630*/  @P1 IMAD.MOV.U32 R7, RZ, RZ, R46 ;  /* 0x000000ffff071224 */ /* 0x008fc400078e002e */
[----:B------:R-:W3:Y:S04]  /*1f640*/  LDL R46, [R1+0x136c] ;  /* 0x00136c00012e7983 */ /* 0x000ee80000100800 */
[----:B------:R4:W3:Y:S02]  /*1f650*/  @P1 LDG.E.U8 R175, desc[UR44][R6.64] ;  /* 0x0000002c06af1981 */ /* 0x0008e4000c1e1100 */
[----:B----4-:R-:W-:Y:S02]  /*1f660*/  @P1 IMAD.MOV.U32 R6, RZ, RZ, R45 ;  /* 0x000000ffff061224 */ /* 0x010fe400078e002d */
[----:B------:R-:W4:Y:S01]  /*1f670*/  LDL R45, [R1+0x1368] ;  /* 0x00136800012d7983 */ /* 0x000f220000100800 */
        /* <DEDUP_REMOVED lines=27> */
[----:B------:R-:W-:-:S09]  /*1f830*/  ISETP.GT.AND P1, PT, R4, 0x33, PT ;  /* 0x000000330400780c */ /* 0x000fd20003f24270 */
        /* <DEDUP_REMOVED lines=13> */
[----:B------:R0:W4:Y:S02]  /*1f910*/  @P0 LDG.E.U8 R173, desc[UR44][R6.64] ;  /* 0x0000002c06ad0981 */ /* 0x000124000c1e1100 */
[----:B0-----:R-:W-:Y:S02]  /*1f920*/  @P1 IMAD.MOV.U32 R6, RZ, RZ, R43 ;  /* 0x000000ffff061224 */ /* 0x001fe400078e002b */
[----:B------:R-:W4:Y:S01]  /*1f930*/  LDL R43, [R1+0x1330] ;  /* 0x00133000012b7983 */ /* 0x000f220000100800 */
[----:B------:R-:W-:Y:S01]  /*1f940*/  ISETP.GT.AND P0, PT, R4, 0x34, PT ;  /* 0x000000340400780c */ /* 0x000fe20003f04270 */
[----:B------:R-:W-:-:S02]  /*1f950*/  @P1 IMAD.MOV.U32 R7, RZ, RZ, R126 ;  /* 0x000000ffff071224 */ /* 0x000fc400078e007e */
[----:B------:R-:W4:Y:S04]  /*1f960*/  LDL R126, [R1+0x132c] ;  /* 0x00132c00017e7983 */ /* 0x000f280000100800 */
[----:B------:R0:W4:Y:S02]  /*1f970*/  @P1 LDG.E.U8 R170, desc[UR44][R6.64] ;  /* 0x0000002c06aa1981 */ /* 0x000124000c1e1100 */
[----:B0-----:R-:W-:Y:S02]  /*1f980*/  @P1 IMAD.MOV.U32 R6, RZ, RZ, R41 ;  /* 0x000000ffff061224 */ /* 0x001fe400078e0029 */
[----:B------:R-:W4:Y:S01]  /*1f990*/  LDL R41, [R1+0x1328] ;  /* 0x0013280001297983 */ /* 0x000f220000100800 */
[----:B------:R-:W-:-:S03]  /*1f9a0*/  @P1 IMAD.MOV.U32 R7, RZ, RZ, R44 ;  /* 0x000000ffff071224 */ /* 0x000fc600078e002c */
        /* <DEDUP_REMOVED lines=9> */
[----:B------:R-:W-:Y:S02]  /*1fa40*/  ISETP.GT.AND P1, PT, R4, 0x35, PT ;  /* 0x000000350400780c */ /* 0x000fe40003f24270 */
[----:B------:R-:W-:-:S02]  /*1fa50*/  PRMT R169, RZ, 0x7610, R169 ;  /* 0x00007610ffa97816 */ /* 0x000fc400000000a9 */
[----:B------:R-:W-:Y:S02]  /*1fa60*/  PRMT R166, RZ, 0x7610, R166 ;  /* 0x00007610ffa67816 */ /* 0x000fe400000000a6 */
[----:B------:R-:W-:Y:S02]  /*1fa70*/  PRMT R167, RZ, 0x7610, R167 ;  /* 0x00007610ffa77816 */ /* 0x000fe400000000a7 */
[----:B------:R-:W-:Y:S02]  /*1fa80*/  PRMT R164, RZ, 0x7610, R164 ;  /* 0x00007610ffa47816 */ /* 0x000fe400000000a4 */
        /* <DEDUP_REMOVED lines=11> */
[----:B----4-:R-:W-:Y:S02]  /*1fb40*/  @P1 IMAD.MOV.U32 R6, RZ, RZ, R45 ;  /* 0x000000ffff061224 */ /* 0x010fe400078e002d */
[----:B------:R-:W-:Y:S01]  /*1fb50*/  @P1 IMAD.MOV.U32 R7, RZ, RZ, R127 ;  /* 0x000000ffff071224 */ /* 0x000fe200078e007f */
[----:B------:R-:W4:Y:S04]  /*1fb60*/  LDL R45, [R1+0x1308] ;  /* 0x00130800012d7983 */ /* 0x000f280000100800 */
[----:B------:R0:W4:Y:S01]  /*1fb70*/  @P1 LDG.E.U8 R167, desc[UR44][R6.64] ;  /* 0x0000002c06a71981 */ /* 0x000122000c1e1100 */
[----:B------:R-:W-:-:S03]  /*1fb80*/  PRMT R163, RZ, 0x7610, R163 ;  /* 0x00007610ffa37816 */ /* 0x000fc600000000a3 */
[----:B------:R-:W4:Y:S01]  /*1fb90*/  LDL R127, [R1+0x12e4] ;  /* 0x0012e400017f7983 */ /* 0x000f220000100800 */
[----:B0-----:R-:W-:Y:S02]  /*1fba0*/  @P0 IMAD.MOV.U32 R6, RZ, RZ, R43 ;  /* 0x000000ffff060224 */ /* 0x001fe400078e002b */
[----:B------:R-:W-:Y:S01]  /*1fbb0*/  @P0 IMAD.MOV.U32 R7, RZ, RZ, R126 ;  /* 0x000000ffff070224 */ /* 0x000fe200078e007e */
[----:B------:R-:W4:Y:S04]  /*1fbc0*/  LDL R43, [R1+0x1300] ;  /* 0x00130000012b7983 */ /* 0x000f280000100800 */
[----:B------:R-:W4:Y:S04]  /*1fbd0*/  LDL R126, [R1+0x1304] ;  /* 0x00130400017e7983 */ /* 0x000f280000100800 */
[----:B------:R0:W4:Y:S01]  /*1fbe0*/  @P0 LDG.E.U8 R164, desc[UR44][R6.64] ;  /* 0x0000002c06a40981 */ /* 0x000122000c1e1100 */
[----:B------:R-:W-:Y:S01]  /*1fbf0*/  ISETP.GT.AND P1, PT, R4, 0x37, PT ;  /* 0x000000370400780c */ /* 0x000fe20003f24270 */
[----:B0-----:R-:W-:-:S02]  /*1fc00*/  @P0 IMAD.MOV.U32 R6, RZ, RZ, R41 ;  /* 0x000000ffff060224 */ /* 0x001fc400078e0029 */
        /* <DEDUP_REMOVED lines=26> */
[----:B------:R-:W4:Y:S01]  /*1fdb0*/  LDL R45, [R1+0x12d8] ;  /* 0x0012d800012d7983 */ /* 0x000f220000100800 */
[----:B------:R-:W-:-:S03]  /*1fdc0*/  @P0 IMAD.MOV.U32 R7, RZ, RZ, R126 ;  /* 0x000000ffff070224 */ /* 0x000fc600078e007e */
[----:B------:R-:W4:Y:S04]  /*1fdd0*/  LDL R126, [R1+0x12d4] ;  /* 0x0012d400017e7983 */ /* 0x000f280000100800 */
[----:B------:R0:W4:Y:S02]  /*1fde0*/  @P0 LDG.E.U8 R161, desc[UR44][R6.64] ;  /* 0x0000002c06a10981 */ /* 0x000124000c1e1100 */
[----:B0-----:R-:W-:Y:S02]  /*1fdf0*/  @P1 IMAD.MOV.U32 R6, RZ, RZ, R43 ;  /* 0x000000ffff061224 */ /* 0x001fe400078e002b */
[----:B------:R-:W4:Y:S01]  /*1fe00*/  LDL R43, [R1+0x12d0] ;  /* 0x0012d000012b7983 */ /* 0x000f220000100800 */
[----:B------:R-:W-:-:S03]  /*1fe10*/  @P1 IMAD.MOV.U32 R7, RZ, RZ, R44 ;  /* 0x000000ffff071224 */ /* 0x000fc600078e002c */
[----:B------:R-:W4:Y:S01]  /*1fe20*/  LDL R44, [R1+0x12cc] ;  /* 0x0012cc00012c7983 */ /* 0x000f220000100800 */
[----:B------:R-:W-:-:S03]  /*1fe30*/  ISETP.GT.AND P0, PT, R4, 0x3a, PT ;  /* 0x0000003a0400780c */ /* 0x000fc60003f04270 */
[----:B------:R0:W4:Y:S02]  /*1fe40*/  @P1 LDG.E.U8 R158, desc[UR44][R6.64] ;  /* 0x0000002c069e1981 */ /* 0x000124000c1e1100 */
[----:B0-----:R-:W-:Y:S02]  /*1fe50*/  @P1 IMAD.MOV.U32 R6, RZ, RZ, R41 ;  /* 0x000000ffff061224 */ /* 0x001fe400078e0029 */
[----:B------:R-:W4:Y:S01]  /*1fe60*/  LDL R41, [R1+0x12c8] ;  /* 0x0012c80001297983 */ /* 0x000f220000100800 */
[----:B------:R-:W-:-:S03]  /*1fe70*/  @P1 IMAD.MOV.U32 R7, RZ, RZ, R42 ;  /* 0x000000ffff071224 */ /* 0x000fc600078e002a */
[----:B------:R-:W4:Y:S04]  /*1fe80*/  LDL R42, [R1+0x12c4] ;  /* 0x0012c400012a7983 */ /* 0x000f280000100800 */
[----:B------:R0:W4:Y:S02]  /*1fe90*/  @P1 LDG.E.U8 R159, desc[UR44][R6.64] ;  /* 0x0000002c069f1981 */ /* 0x000124000c1e1100 */
[----:B0-----:R-:W-:Y:S02]  /*1fea0*/  @P0 IMAD.MOV.U32 R6, RZ, RZ, R39 ;  /* 0x000000ffff060224 */ /* 0x001fe400078e0027 */
[----:B------:R-:W-:Y:S01]  /*1feb0*/  @P0 IMAD.MOV.U32 R7, RZ, RZ, R40 ;  /* 0x000000ffff070224 */ /* 0x000fe200078e0028 */
[----:B------:R-:W4:Y:S04]  /*1fec0*/  LDL R39, [R1+0x12c0] ;  /* 0x0012c00001277983 */ /* 0x000f280000100800 */
[----:B------:R-:W4:Y:S01]  /*1fed0*/  LDL R40, [R1+0x12bc] ;  /* 0x0012bc0001287983 */ /* 0x000f220000100800 */
[----:B------:R-:W-:-:S02]  /*1fee0*/  PRMT R156, RZ, 0x7610, R156 ;  /* 0x00007610ff9c7816 */ /* 0x000fc4000000009c */
[----:B------:R-:W-:Y:S02]  /*1fef0*/  ISETP.GT.AND P1, PT, R4, 0x3b, PT ;  /* 0x0000003b0400780c */ /* 0x000fe40003f24270 */
[----:B------:R-:W-:Y:S02]  /*1ff00*/  PRMT R157, RZ, 0x7610, R157 ;  /* 0x00007610ff9d7816 */ /* 0x000fe4000000009d */
[----:B------:R0:W4:Y:S02]  /*1ff10*/  @P0 LDG.E.U8 R156, desc[UR44][R6.64] ;  /* 0x0000002c069c0981 */ /* 0x000124000c1e1100 */
[----:B0-----:R-:W-:Y:S01]  /*1ff20*/  @P0 IMAD.MOV.U32 R7, RZ, RZ, R127 ;  /* 0x000000ffff070224 */ /* 0x001fe200078e007f */
[----:B------:R-:W-:Y:S02]  /*1ff30*/  PRMT R154, RZ, 0x7610, R154 ;  /* 0x00007610ff9a7816 */ /* 0x000fe4000000009a */
        /* <DEDUP_REMOVED lines=12> */
[----:B----4-:R-:W-:Y:S02]  /*20000*/  @P1 IMAD.MOV.U32 R6, RZ, RZ, R45 ;  /* 0x000000ffff061224 */ /* 0x010fe400078e002d */
[----:B------:R-:W4:Y:S01]  /*20010*/  LDL R45, [R1+0x12ac] ;  /* 0x0012ac00012d7983 */ /* 0x000f220000100800 */
[----:B------:R-:W-:-:S05]  /*20020*/  @P1 IMAD.MOV.U32 R7, RZ, RZ, R126 ;  /* 0x000000ffff071224 */ /* 0x000fca00078e007e */
        /* <DEDUP_REMOVED lines=16> */
[----:B------:R-:W-:Y:S02]  /*20130*/  PRMT R22, RZ, 0x7610, R22 ;  /* 0x00007610ff167816 */ /* 0x000fe40000000016 */
[----:B------:R-:W-:-:S04]  /*20140*/  LOP3.LUT R23, R23, 0xffff, RZ, 0xc0, !PT ;  /* 0x0000ffff17177812 */ /* 0x000fc800078ec0ff */
[----:B------:R0:W4:Y:S01]  /*20150*/  @P1 LDG.E.U8 R22, desc[UR44][R6.64] ;  /* 0x0000002c06161981 */ /* 0x000122000c1e1100 */
[----:B------:R-:W-:Y:S02]  /*20160*/  ISETP.GT.AND P0, PT, R4, 0x3e, PT ;  /* 0x0000003e0400780c */ /* 0x000fe40003f04270 */
[----:B0-----:R-:W-:-:S04]  /*20170*/  LOP3.LUT R6, R36, 0xffff, RZ, 0xc0, !PT ;  /* 0x0000ffff24067812 */ /* 0x001fc800078ec0ff */
[--C-:B------:R-:W-:Y:S02]  /*20180*/  PRMT R36, R6, 0x3340, R23.reuse ;  /* 0x0000334006247816 */ /* 0x100fe40000000017 */
[----:B------:R-:W-:Y:S02]  /*20190*/  PRMT R23, RZ, 0x7610, R23 ;  /* 0x00007610ff177816 */ /* 0x000fe40000000017 */
[----:B------:R-:W-:Y:S02]  /*201a0*/  LOP3.LUT R20, R20, 0xffff, RZ, 0xc0, !PT ;  /* 0x0000ffff14147812 */ /* 0x000fe400078ec0ff */
[----:B------:R-:W-:Y:S02]  /*201b0*/  LOP3.LUT R21, R21, 0xffff, RZ, 0xc0, !PT ;  /* 0x0000ffff15157812 */ /* 0x000fe400078ec0ff */
[----:B------:R-:W-:Y:S01]  /*201c0*/  LOP3.LUT R5, R5, 0xffff, RZ, 0xc0, !PT ;  /* 0x0000ffff05057812 */ /* 0x000fe200078ec0ff */
[----:B---3--:R-:W-:Y:S01]  /*201d0*/  @P1 IMAD.MOV.U32 R6, RZ, RZ, R46 ;  /* 0x000000ffff061224 */ /* 0x008fe200078e002e */
[----:B------:R-:W-:-:S02]  /*201e0*/  LOP3.LUT R251, R251, 0xffff, RZ, 0xc0, !PT ;  /* 0x0000fffffbfb7812 */ /* 0x000fc400078ec0ff */
[----:B------:R-:W-:-:S04]  /*201f0*/  LOP3.LUT R19, R19, 0xffff, RZ, 0xc0, !PT ;  /* 0x0000ffff13137812 */ /* 0x000fc800078ec0ff */
[--C-:B------:R-:W-:Y:S02]  /*20200*/  PRMT R251, R251, 0x3340, R19.reuse ;  /* 0x00003340fbfb7816 */ /* 0x100fe40000000013 */
[----:B------:R-:W-:Y:S02]  /*20210*/  PRMT R19, RZ, 0x7610, R19 ;  /* 0x00007610ff137816 */ /* 0x000fe40000000013 */
[----:B------:R-:W-:Y:S02]  /*20220*/  LOP3.LUT R11, R11, 0xffff, RZ, 0xc0, !PT ;  /* 0x0000ffff0b0b7812 */ /* 0x000fe400078ec0ff */
[----:B------:R-:W-:Y:S02]  /*20230*/  LOP3.LUT R10, R10, 0xffff, RZ, 0xc0, !PT ;  /* 0x0000ffff0a0a7812 */ /* 0x000fe400078ec0ff */
[----:B------:R-:W-:Y:S02]  /*20240*/  LOP3.LUT R9, R9, 0xffff, RZ, 0xc0, !PT ;  /* 0x0000ffff09097812 */ /* 0x000fe400078ec0ff */
[----:B------:R-:W-:-:S02]  /*20250*/  LOP3.LUT R8, R8, 0xffff, RZ, 0xc0, !PT ;  /* 0x0000ffff08087812 */ /* 0x000fc400078ec0ff */
[----:B------:R-:W-:Y:S02]  /*20260*/  LOP3.LUT R249, R249, 0xffff, RZ, 0xc0, !PT ;  /* 0x0000fffff9f97812 */ /* 0x000fe400078ec0ff */
[----:B------:R-:W-:-:S04]  /*20270*/  LOP3.LUT R247, R247, 0xffff, RZ, 0xc0, !PT ;  /* 0x0000fffff7f77812 */ /* 0x000fc800078ec0ff */
[----:B------:R-:W-:Y:S01]  /*20280*/  PRMT R247, R249, 0x3340, R247 ;  /* 0x00003340f9f77816 */ /* 0x000fe200000000f7 */
[----:B--2---:R-:W-:-:S05]  /*20290*/  @P1 IMAD.MOV.U32 R7, RZ, RZ, R125 ;  /* 0x000000ffff071224 */ /* 0x004fca00078e007d */
[----:B------:R0:W2:Y:S02]  /*202a0*/  @P1 LDG.E.U8 R23, desc[UR44][R6.64] ;  /* 0x0000002c06171981 */ /* 0x0000a4000c1e1100 */
[----:B0-----:R-:W-:Y:S01]  /*202b0*/  LOP3.LUT R6, R37, 0xffff, RZ, 0xc0, !PT ;  /* 0x0000ffff25067812 */ /* 0x001fe200078ec0ff */
[----:B----4-:R-:W-:-:S03]  /*202c0*/  @P0 IMAD.MOV.U32 R7, RZ, RZ, R45 ;  /* 0x000000ffff070224 */ /* 0x010fc600078e002d */
[----:B------:R-:W-:Y:S01]  /*202d0*/  PRMT R37, R6, 0x3340, R20 ;  /* 0x0000334006257816 */ /* 0x000fe20000000014 */
[----:B------:R-:W-:Y:S01]  /*202e0*/  @P0 IMAD.MOV.U32 R6, RZ, RZ, R34 ;  /* 0x000000ffff060224 */ /* 0x000fe200078e0022 */
[----:B------:R-:W-:-:S06]  /*202f0*/  PRMT R20, RZ, 0x7610, R20 ;  /* 0x00007610ff147816 */ /* 0x000fcc0000000014 */
[----:B------:R0:W3:Y:S02]  /*20300*/  @P0 LDG.E.U8 R20, desc[UR44][R6.64] ;  /* 0x0000002c06140981 */ /* 0x0000e4000c1e1100 */
[----:B0-----:R-:W-:Y:S02]  /*20310*/  LOP3.LUT R6, R3, 0xffff, RZ, 0xc0, !PT ;  /* 0x0000ffff03067812 */ /* 0x001fe400078ec0ff */
[----:B------:R-:W4:Y:S02]  /*20320*/  LDL R3, [R1+0x1aac] ;  /* 0x001aac0001037983 */ /* 0x000f240000100800 */
[--C-:B------:R-:W-:Y:S02]  /*20330*/  PRMT R34, R6, 0x3340, R21.reuse ;  /* 0x0000334006227816 */ /* 0x100fe40000000015 */
[----:B------:R-:W-:Y:S01]  /*20340*/  PRMT R21, RZ, 0x7610, R21 ;  /* 0x00007610ff157816 */ /* 0x000fe20000000015 */
[----:B------:R-:W-:Y:S02]  /*20350*/  @P0 IMAD.MOV.U32 R6, RZ, RZ, R43 ;  /* 0x000000ffff060224 */ /* 0x000fe400078e002b */
[----:B------:R-:W-:-:S05]  /*20360*/  @P0 IMAD.MOV.U32 R7, RZ, RZ, R44 ;  /* 0x000000ffff070224 */ /* 0x000fca00078e002c */
[----:B------:R0:W2:Y:S01]  /*20370*/  @P0 LDG.E.U8 R21, desc[UR44][R6.64] ;  /* 0x0000002c06150981 */ /* 0x0000a2000c1e1100 */
[----:B------:R-:W-:Y:S02]  /*20380*/  ISETP.GT.AND P0, PT, R4, 0x3f, PT ;  /* 0x0000003f0400780c */ /* 0x000fe40003f04270 */
[----:B0-----:R-:W-:-:S04]  /*20390*/  LOP3.LUT R6, R35, 0xffff, RZ, 0xc0, !PT ;  /* 0x0000ffff23067812 */ /* 0x001fc800078ec0ff */
[----:B------:R-:W-:-:S07]  /*203a0*/  PRMT R35, R6, 0x3340, R5 ;  /* 0x0000334006237816 */ /* 0x000fce0000000005 */
[----:B------:R-:W-:Y:S01]  /*203b0*/  @P0 IMAD.MOV.U32 R6, RZ, RZ, R41 ;  /* 0x000000ffff060224 */ /* 0x000fe200078e0029 */
[----:B------:R-:W-:Y:S01]  /*203c0*/  PRMT R5, RZ, 0x7610, R5 ;  /* 0x00007610ff057816 */ /* 0x000fe20000000005 */
[----:B------:R-:W-:-:S05]  /*203d0*/  @P0 IMAD.MOV.U32 R7, RZ, RZ, R42 ;  /* 0x000000ffff070224 */ /* 0x000fca00078e002a */
[----:B------:R0:W2:Y:S02]  /*203e0*/  @P0 LDG.E.U8 R5, desc[UR44][R6.64] ;  /* 0x0000002c06050981 */ /* 0x0000a4000c1e1100 */
[----:B0-----:R-:W-:Y:S01]  /*203f0*/  @P0 IMAD.MOV.U32 R6, RZ, RZ, R39 ;  /* 0x000000ffff060224 */ /* 0x001fe200078e0027 */
[----:B------:R-:W-:Y:S01]  /*20400*/  LOP3.LUT R252, R252, 0xffff, RZ, 0xc0, !PT ;  /* 0x0000fffffcfc7812 */ /* 0x000fe200078ec0ff */
[----:B------:R-:W2:Y:S01]  /*20410*/  LDL R39, [R1+0x1aa4] ;  /* 0x001aa40001277983 */ /* 0x000ea20000100800 */
[----:B------:R-:W-:-:S05]  /*20420*/  @P0 IMAD.MOV.U32 R7, RZ, RZ, R40 ;  /* 0x000000ffff070224 */ /* 0x000fca00078e0028 */
[----:B------:R0:W2:Y:S02]  /*20430*/  @P0 LDG.E.U8 R19, desc[UR44][R6.64] ;  /* 0x0000002c06130981 */ /* 0x0000a4000c1e1100 */
[----:B0-----:R-:W-:Y:S02]  /*20440*/  PRMT R6, R11, 0x3340, R10 ;  /* 0x000033400b067816 */ /* 0x001fe4000000000a */
[----:B------:R-:W-:Y:S02]  /*20450*/  PRMT R11, R9, 0x3340, R8 ;  /* 0x00003340090b7816 */ /* 0x000fe40000000008 */
[----:B------:R-:W-:Y:S02]  /*20460*/  LOP3.LUT R7, R31, 0xffff, RZ, 0xc0, !PT ;  /* 0x0000ffff1f077812 */ /* 0x000fe400078ec0ff */
[----:B------:R-:W-:Y:S01]  /*20470*/  PRMT R11, R6, 0x5410, R11 ;  /* 0x00005410060b7816 */ /* 0x000fe2000000000b */
[----:B------:R-:W2:Y:S01]  /*20480*/  LDL R31, [R1+0x1a84] ;  /* 0x001a8400011f7983 */ /* 0x000ea20000100800 */
[----:B------:R-:W-:-:S02]  /*20490*/  LOP3.LUT R6, R30, 0xffff, RZ, 0xc0, !PT ;  /* 0x0000ffff1e067812 */ /* 0x000fc400078ec0ff */
[----:B------:R-:W-:Y:S01]  /*204a0*/  PRMT R10, R251, 0x5410, R247 ;  /* 0x00005410fb0a7816 */ /* 0x000fe200000000f7 */
[----:B------:R-:W2:Y:S01]  /*204b0*/  LDL R30, [R1+0x1a44] ;  /* 0x001a4400011e7983 */ /* 0x000ea20000100800 */
[----:B------:R-:W-:Y:S02]  /*204c0*/  PRMT R247, R7, 0x3340, R6 ;  /* 0x0000334007f77816 */ /* 0x000fe40000000006 */
[----:B------:R-:W-:Y:S02]  /*204d0*/  LOP3.LUT R7, R26, 0xffff, RZ, 0xc0, !PT ;  /* 0x0000ffff1a077812 */ /* 0x000fe400078ec0ff */
[----:B------:R-:W-:Y:S01]  /*204e0*/  LOP3.LUT R6, R14, 0xffff, RZ, 0xc0, !PT ;  /* 0x0000ffff0e067812 */ /* 0x000fe200078ec0ff */
[----:B------:R-:W2:Y:S03]  /*204f0*/  LDL R26, [R1+0x1a88] ;  /* 0x001a8800011a7983 */ /* 0x000ea60000100800 */
[----:B------:R-:W-:Y:S01]  /*20500*/  PRMT R7, R7, 0x3340, R6 ;  /* 0x0000334007077816 */ /* 0x000fe20000000006 */
[----:B------:R-:W2:Y:S01]  /*20510*/  LDL R14, [R1+0x1a68] ;  /* 0x001a6800010e7983 */ /* 0x000ea20000100800 */
[----:B------:R-:W-:-:S03]  /*20520*/  LOP3.LUT R6, R0, 0xffff, RZ, 0xc0, !PT ;  /* 0x0000ffff00067812 */ /* 0x000fc600078ec0ff */
[----:B------:R-:W3:Y:S01]  /*20530*/  LDL R0, [R1+0x1ab8] ;  /* 0x001ab80001007983 */ /* 0x000ee20000100800 */
[----:B------:R-:W-:Y:S02]  /*20540*/  PRMT R8, R36, 0x5410, R37 ;  /* 0x0000541024087816 */ /* 0x000fe40000000025 */
[----:B------:R-:W-:Y:S01]  /*20550*/  PRMT R9, R34, 0x5410, R35 ;  /* 0x0000541022097816 */ /* 0x000fe20000000023 */
[----:B------:R-:W-:Y:S01]  /*20560*/  BAR.SYNC.DEFER_BLOCKING 0x0 ;  /* 0x0000000000007b1d */ /* 0x000fe20000010000 */
[----:B------:R-:W-:Y:S02]  /*20570*/  LOP3.LUT R250, R250, 0xffff, RZ, 0xc0, !PT ;  /* 0x0000fffffafa7812 */ /* 0x000fe400078ec0ff */
[----:B------:R-:W-:Y:S02]  /*20580*/  LOP3.LUT R248, R248, 0xffff, RZ, 0xc0, !PT ;  /* 0x0000fffff8f87812 */ /* 0x000fe400078ec0ff */
[----:B------:R-:W-:Y:S02]  /*20590*/  LOP3.LUT R246, R246, 0xffff, RZ, 0xc0, !PT ;  /* 0x0000fffff6f67812 */ /* 0x000fe400078ec0ff */
[----:B------:R-:W-:Y:S01]  /*205a0*/  LOP3.LUT R245, R245, 0xffff, RZ, 0xc0, !PT ;  /* 0x0000fffff5f57812 */ /* 0x000fe200078ec0ff */
[----:B------:R-:W2:Y:S01]  /*205b0*/  LDL R35, [R1+0x1aa8] ;  /* 0x001aa80001237983 */ /* 0x000ea20000100800 */
[----:B------:R-:W-:-:S02]  /*205c0*/  LOP3.LUT R244, R244, 0xffff, RZ, 0xc0, !PT ;  /* 0x0000fffff4f47812 */ /* 0x000fc400078ec0ff */
[----:B------:R-:W-:Y:S01]  /*205d0*/  LOP3.LUT R241, R241, 0xffff, RZ, 0xc0, !PT ;  /* 0x0000fffff1f17812 */ /* 0x000fe200078ec0ff */
[----:B------:R-:W2:Y:S01]  /*205e0*/  LDL R37, [R1+0x1a64] ;  /* 0x001a640001257983 */ /* 0x000ea20000100800 */
[----:B------:R-:W-:Y:S02]  /*205f0*/  PRMT R6, R6, 0x3340, R252 ;  /* 0x0000334006067816 */ /* 0x000fe400000000fc */
[----:B------:R-:W-:Y:S02]  /*20600*/  PRMT R245, R246, 0x3340, R245 ;  /* 0x00003340f6f57816 */ /* 0x000fe400000000f5 */
[----:B------:R-:W-:Y:S02]  /*20610*/  LOP3.LUT R242, R242, 0xffff, RZ, 0xc0, !PT ;  /* 0x0000fffff2f27812 */ /* 0x000fe400078ec0ff */
[----:B------:R-:W-:Y:S02]  /*20620*/  LOP3.LUT R239, R239, 0xffff, RZ, 0xc0, !PT ;  /* 0x0000ffffefef7812 */ /* 0x000fe400078ec0ff */
[----:B------:R-:W-:-:S02]  /*20630*/  LOP3.LUT R237, R237, 0xffff, RZ, 0xc0, !PT ;  /* 0x0000ffffeded7812 */ /* 0x000fc400078ec0ff */
[----:B------:R-:W-:Y:S02]  /*20640*/  LOP3.LUT R235, R235, 0xffff, RZ, 0xc0, !PT ;  /* 0x0000ffffebeb7812 */ /* 0x000fe400078ec0ff */
[----:B------:R-:W-:Y:S02]  /*20650*/  LOP3.LUT R233, R233, 0xffff, RZ, 0xc0, !PT ;  /* 0x0000ffffe9e97812 */ /* 0x000fe400078ec0ff */
[----:B------:R-:W-:Y:S02]  /*20660*/  LOP3.LUT R231, R231, 0xffff, RZ, 0xc0, !PT ;  /* 0x0000ffffe7e77812 */ /* 0x000fe400078ec0ff */
        /* <DEDUP_REMOVED lines=25> */
[----:B------:R-:W-:Y:S01]  /*20800*/  LOP3.LUT R210, R210, 0xffff, RZ, 0xc0, !PT ;  /* 0x0000ffffd2d27812 */ /* 0x000fe200078ec0ff */
[----:B------:R-:W0:Y:S01]  /*20810*/  S2R R46, SR_TID.X ;  /* 0x00000000002e7919 */ /* 0x000e220000002100 */
[----:B------:R-:W-:-:S02]  /*20820*/  PRMT R239, R242, 0x3340, R239 ;  /* 0x00003340f2ef7816 */ /* 0x000fc400000000ef */
[----:B------:R-:W-:Y:S01]  /*20830*/  PRMT R231, R233, 0x3340, R231 ;  /* 0x00003340e9e77816 */ /* 0x000fe200000000e7 */
[----:B------:R-:W2:Y:S01]  /*20840*/  LDL R36, [R1+0x1a24] ;  /* 0x001a240001247983 */ /* 0x000ea20000100800 */
[----:B------:R-:W-:Y:S02]  /*20850*/  PRMT R223, R225, 0x3340, R223 ;  /* 0x00003340e1df7816 */ /* 0x000fe400000000df */
[----:B------:R-:W-:Y:S01]  /*20860*/  PRMT R215, R217, 0x3340, R215 ;  /* 0x00003340d9d77816 */ /* 0x000fe200000000d7 */
[----:B------:R-:W2:Y:S01]  /*20870*/  LDL R34, [R1+0x1a08] ;  /* 0x001a080001227983 */ /* 0x000ea20000100800 */
[----:B------:R-:W-:Y:S02]  /*20880*/  PRMT R240, R243, 0x3340, R240 ;  /* 0x00003340f3f07816 */ /* 0x000fe400000000f0 */
[----:B------:R-:W-:Y:S02]  /*20890*/  PRMT R232, R234, 0x3340, R232 ;  /* 0x00003340eae87816 */ /* 0x000fe400000000e8 */
[----:B------:R-:W-:-:S02]  /*208a0*/  PRMT R224, R226, 0x3340, R224 ;  /* 0x00003340e2e07816 */ /* 0x000fc400000000e0 */
[----:B------:R-:W-:Y:S01]  /*208b0*/  PRMT R216, R218, 0x3340, R216 ;  /* 0x00003340dad87816 */ /* 0x000fe200000000d8 */
[----:B----4-:R1:W-:Y:S02]  /*208c0*/  STS.128 [R3+UR46+0x8000], R8 ;  /* 0x0080000803007988 */ /* 0x0103e40008000c2e */
[----:B-1----:R-:W-:Y:S02]  /*208d0*/  LOP3.LUT R9, R33, 0xffff, RZ, 0xc0, !PT ;  /* 0x0000ffff21097812 */ /* 0x002fe400078ec0ff */
[----:B------:R-:W-:Y:S01]  /*208e0*/  LOP3.LUT R8, R32, 0xffff, RZ, 0xc0, !PT ;  /* 0x0000ffff20087812 */ /* 0x000fe200078ec0ff */
[----:B------:R-:W4:Y:S03]  /*208f0*/  LDL R33, [R1+0x1694] ;  /* 0x0016940001217983 */ /* 0x000f260000100800 */
[----:B------:R-:W-:Y:S01]  /*20900*/  PRMT R249, R9, 0x3340, R8 ;  /* 0x0000334009f97816 */ /* 0x000fe20000000008 */
[----:B------:R-:W4:Y:S01]  /*20910*/  LDL R32, [R1+0x1a98] ;  /* 0x001a980001207983 */ /* 0x000f220000100800 */
[----:B------:R-:W-:-:S02]  /*20920*/  LOP3.LUT R9, R29, 0xffff, RZ, 0xc0, !PT ;  /* 0x0000ffff1d097812 */ /* 0x000fc400078ec0ff */
[----:B------:R-:W-:Y:S01]  /*20930*/  LOP3.LUT R8, R27, 0xffff, RZ, 0xc0, !PT ;  /* 0x0000ffff1b087812 */ /* 0x000fe200078ec0ff */
[----:B------:R-:W4:Y:S01]  /*20940*/  LDL R29, [R1+0x1a28] ;  /* 0x001a2800011d7983 */ /* 0x000f220000100800 */
[----:B------:R-:W-:Y:S02]  /*20950*/  PRMT R10, R250, 0x3340, R248 ;  /* 0x00003340fa0a7816 */ /* 0x000fe400000000f8 */
[----:B------:R-:W-:Y:S01]  /*20960*/  PRMT R9, R9, 0x3340, R8 ;  /* 0x0000334009097816 */ /* 0x000fe20000000008 */
[----:B------:R-:W4:Y:S01]  /*20970*/  LDL R27, [R1+0x1a48] ;  /* 0x001a4800011b7983 */ /* 0x000f220000100800 */
[----:B------:R-:W-:Y:S02]  /*20980*/  PRMT R11, R244, 0x3340, R241 ;  /* 0x00003340f40b7816 */ /* 0x000fe400000000f1 */
[----:B------:R-:W-:Y:S02]  /*20990*/  PRMT R8, R249, 0x5410, R247 ;  /* 0x00005410f9087816 */ /* 0x000fe400000000f7 */
[----:B------:R-:W-:-:S02]  /*209a0*/  PRMT R9, R9, 0x5410, R7 ;  /* 0x0000541009097816 */ /* 0x000fc40000000007 */
[----:B------:R-:W-:Y:S02]  /*209b0*/  PRMT R10, R6, 0x5410, R10 ;  /* 0x00005410060a7816 */ /* 0x000fe4000000000a */
[----:B------:R-:W-:-:S05]  /*209c0*/  PRMT R11, R245, 0x5410, R11 ;  /* 0x00005410f50b7816 */ /* 0x000fca000000000b */
[----:B------:R1:W-:Y:S04]  /*209d0*/  STS.128 [R3+UR46+0xa000], R8 ;  /* 0x00a0000803007988 */ /* 0x0003e80008000c2e */
[----:B-1----:R-:W4:Y:S01]  /*209e0*/  LDL R3, [R1+0x1ab4] ;  /* 0x001ab40001037983 */ /* 0x002f220000100800 */
[----:B------:R-:W-:Y:S02]  /*209f0*/  PRMT R8, R237, 0x3340, R235 ;  /* 0x00003340ed087816 */ /* 0x000fe400000000eb */
[----:B------:R-:W-:Y:S02]  /*20a00*/  PRMT R9, R229, 0x3340, R227 ;  /* 0x00003340e5097816 */ /* 0x000fe400000000e3 */
[----:B------:R-:W-:Y:S02]  /*20a10*/  PRMT R10, R221, 0x3340, R219 ;  /* 0x00003340dd0a7816 */ /* 0x000fe400000000db */
[----:B------:R-:W-:-:S02]  /*20a20*/  PRMT R11, R212, 0x3340, R208 ;  /* 0x00003340d40b7816 */ /* 0x000fc400000000d0 */
[----:B------:R-:W-:Y:S02]  /*20a30*/  PRMT R8, R239, 0x5410, R8 ;  /* 0x00005410ef087816 */ /* 0x000fe40000000008 */
[----:B------:R-:W-:Y:S02]  /*20a40*/  PRMT R9, R231, 0x5410, R9 ;  /* 0x00005410e7097816 */ /* 0x000fe40000000009 */
[----:B------:R-:W-:Y:S02]  /*20a50*/  PRMT R10, R223, 0x5410, R10 ;  /* 0x00005410df0a7816 */ /* 0x000fe4000000000a */
[----:B------:R-:W-:-:S05]  /*20a60*/  PRMT R11, R215, 0x5410, R11 ;  /* 0x00005410d70b7816 */ /* 0x000fca000000000b */
[----:B---3--:R1:W-:Y:S02]  /*20a70*/  STS.128 [R0+UR46+0x8000], R8 ;  /* 0x0080000800007988 */ /* 0x0083e40008000c2e */
[----:B-1----:R-:W-:Y:S02]  /*20a80*/  PRMT R8, R238, 0x3340, R236 ;  /* 0x00003340ee087816 */ /* 0x002fe400000000ec */
[----:B------:R-:W-:Y:S02]  /*20a90*/  PRMT R9, R230, 0x3340, R228 ;  /* 0x00003340e6097816 */ /* 0x000fe400000000e4 */
[----:B------:R-:W-:Y:S02]  /*20aa0*/  PRMT R10, R222, 0x3340, R220 ;  /* 0x00003340de0a7816 */ /* 0x000fe400000000dc */
[----:B------:R-:W-:Y:S02]  /*20ab0*/  PRMT R11, R214, 0x3340, R210 ;  /* 0x00003340d60b7816 */ /* 0x000fe400000000d2 */
[----:B------:R-:W-:-:S02]  /*20ac0*/  PRMT R8, R240, 0x5410, R8 ;  /* 0x00005410f0087816 */ /* 0x000fc40000000008 */
[----:B------:R-:W-:Y:S02]  /*20ad0*/  PRMT R9, R232, 0x5410, R9 ;  /* 0x00005410e8097816 */ /* 0x000fe40000000009 */
[----:B------:R-:W-:Y:S02]  /*20ae0*/  PRMT R10, R224, 0x5410, R10 ;  /* 0x00005410e00a7816 */ /* 0x000fe4000000000a */
[----:B------:R-:W-:-:S05]  /*20af0*/  PRMT R11, R216, 0x5410, R11 ;  /* 0x00005410d80b7816 */ /* 0x000fca000000000b */
[----:B------:R1:W-:Y:S04]  /*20b00*/  STS.128 [R0+UR46+0xa000], R8 ;  /* 0x00a0000800007988 */ /* 0x0003e80008000c2e */
[----:B-1----:R-:W3:Y:S01]  /*20b10*/  LDL R0, [R1+0x1ab0] ;  /* 0x001ab00001007983 */ /* 0x002ee20000100800 */
[----:B------:R-:W-:Y:S02]  /*20b20*/  LOP3.LUT R211, R211, 0xffff, RZ, 0xc0, !PT ;  /* 0x0000ffffd3d37812 */ /* 0x000fe400078ec0ff */
[----:B------:R-:W-:Y:S01]  /*20b30*/  LOP3.LUT R207, R207, 0xffff, RZ, 0xc0, !PT ;  /* 0x0000ffffcfcf7812 */ /* 0x000fe200078ec0ff */
[----:B------:R-:W3:Y:S01]  /*20b40*/  LDL.LU R126, [R1+0x1884] ;  /* 0x00188400017e7983 */ /* 0x000ee20000300800 */
[----:B------:R-:W-:Y:S02]  /*20b50*/  LOP3.LUT R205, R205, 0xffff, RZ, 0xc0, !PT ;  /* 0x0000ffffcdcd7812 */ /* 0x000fe400078ec0ff */
[----:B------:R-:W-:Y:S01]  /*20b60*/  LOP3.LUT R203, R203, 0xffff, RZ, 0xc0, !PT ;  /* 0x0000ffffcbcb7812 */ /* 0x000fe200078ec0ff */
[----:B------:R-:W3:Y:S01]  /*20b70*/  LDL.LU R131, [R1+0x1848] ;  /* 0x0018480001837983 */ /* 0x000ee20000300800 */
[----:B------:R-:W-:-:S02]  /*20b80*/  LOP3.LUT R201, R201, 0xffff, RZ, 0xc0, !PT ;  /* 0x0000ffffc9c97812 */ /* 0x000fc400078ec0ff */
[----:B------:R-:W-:Y:S01]  /*20b90*/  LOP3.LUT R199, R199, 0xffff, RZ, 0xc0, !PT ;  /* 0x0000ffffc7c77812 */ /* 0x000fe200078ec0ff */
[----:B------:R-:W3:Y:S01]  /*20ba0*/  LDL.LU R134, [R1+0x1864] ;  /* 0x0018640001867983 */ /* 0x000ee20000300800 */
        /* <DEDUP_REMOVED lines=13> */
[----:B------:R-:W-:Y:S02]  /*20c80*/  LOP3.LUT R175, R175, 0xffff, RZ, 0xc0, !PT ;  /* 0x0000ffffafaf7812 */ /* 0x000fe400078ec0ff */
[----:B------:R-:W-:-:S02]  /*20c90*/  PRMT R207, R211, 0x3340, R207 ;  /* 0x00003340d3cf7816 */ /* 0x000fc400000000cf */
[----:B------:R-:W-:Y:S02]  /*20ca0*/  PRMT R8, R205, 0x3340, R203 ;  /* 0x00003340cd087816 */ /* 0x000fe400000000cb */
[----:B------:R-:W-:Y:S02]  /*20cb0*/  PRMT R199, R201, 0x3340, R199 ;  /* 0x00003340c9c77816 */ /* 0x000fe400000000c7 */
[----:B------:R-:W-:Y:S02]  /*20cc0*/  PRMT R9, R197, 0x3340, R195 ;  /* 0x00003340c5097816 */ /* 0x000fe400000000c3 */
[----:B------:R-:W-:Y:S02]  /*20cd0*/  PRMT R191, R193, 0x3340, R191 ;  /* 0x00003340c1bf7816 */ /* 0x000fe400000000bf */
[----:B------:R-:W-:Y:S02]  /*20ce0*/  PRMT R10, R189, 0x3340, R186 ;  /* 0x00003340bd0a7816 */ /* 0x000fe400000000ba */
[----:B------:R-:W-:-:S02]  /*20cf0*/  PRMT R182, R184, 0x3340, R182 ;  /* 0x00003340b8b67816 */ /* 0x000fc400000000b6 */
[----:B------:R-:W-:Y:S02]  /*20d00*/  PRMT R11, R179, 0x3340, R175 ;  /* 0x00003340b30b7816 */ /* 0x000fe400000000af */
[----:B------:R-:W-:Y:S02]  /*20d10*/  PRMT R8, R207, 0x5410, R8 ;  /* 0x00005410cf087816 */ /* 0x000fe40000000008 */
[----:B------:R-:W-:Y:S02]  /*20d20*/  PRMT R9, R199, 0x5410, R9 ;  /* 0x00005410c7097816 */ /* 0x000fe40000000009 */
[----:B------:R-:W-:Y:S02]  /*20d30*/  PRMT R10, R191, 0x5410, R10 ;  /* 0x00005410bf0a7816 */ /* 0x000fe4000000000a */
[----:B------:R-:W-:Y:S02]  /*20d40*/  PRMT R11, R182, 0x5410, R11 ;  /* 0x00005410b60b7816 */ /* 0x000fe4000000000b */
        /* <DEDUP_REMOVED lines=16> */
[----:B------:R-:W-:Y:S02]  /*20e50*/  PRMT R209, R213, 0x3340, R209 ;  /* 0x00003340d5d17816 */ /* 0x000fe400000000d1 */
[----:B------:R-:W-:Y:S02]  /*20e60*/  PRMT R200, R202, 0x3340, R200 ;  /* 0x00003340cac87816 */ /* 0x000fe400000000c8 */
[----:B------:R-:W-:-:S02]  /*20e70*/  PRMT R192, R194, 0x3340, R192 ;  /* 0x00003340c2c07816 */ /* 0x000fc400000000c0 */
[----:B------:R-:W-:Y:S02]  /*20e80*/  PRMT R183, R185, 0x3340, R183 ;  /* 0x00003340b9b77816 */ /* 0x000fe400000000b7 */
[----:B------:R-:W-:Y:S02]  /*20e90*/  LOP3.LUT R152, R152, 0xffff, RZ, 0xc0, !PT ;  /* 0x0000ffff98987812 */ /* 0x000fe400078ec0ff */
[----:B------:R-:W-:Y:S02]  /*20ea0*/  LOP3.LUT R22, R22, 0xffff, RZ, 0xc0, !PT ;  /* 0x0000ffff16167812 */ /* 0x000fe400078ec0ff */
[----:B------:R-:W-:Y:S02]  /*20eb0*/  LOP3.LUT R20, R20, 0xffff, RZ, 0xc0, !PT ;  /* 0x0000ffff14147812 */ /* 0x000fe400078ec0ff */
[----:B--2---:R-:W-:Y:S02]  /*20ec0*/  LOP3.LUT R5, R5, 0xffff, RZ, 0xc0, !PT ;  /* 0x0000ffff05057812 */ /* 0x004fe400078ec0ff */
        /* <DEDUP_REMOVED lines=12> */
[----:B------:R-:W-:-:S02]  /*20f90*/  PRMT R5, R20, 0x3340, R5 ;  /* 0x0000334014057816 */ /* 0x000fc40000000005 */
        /* <DEDUP_REMOVED lines=16> */
[----:B------:R-:W-:Y:S02]  /*210a0*/  PRMT R174, R178, 0x3340, R174 ;  /* 0x00003340b2ae7816 */ /* 0x000fe400000000ae */
[----:B------:R-:W-:-:S02]  /*210b0*/  PRMT R166, R168, 0x3340, R166 ;  /* 0x00003340a8a67816 */ /* 0x000fc400000000a6 */
[----:B------:R-:W-:Y:S02]  /*210c0*/  PRMT R158, R160, 0x3340, R158 ;  /* 0x00003340a09e7816 */ /* 0x000fe4000000009e */
[----:B------:R-:W-:Y:S01]  /*210d0*/  PRMT R176, R180, 0x3340, R176 ;  /* 0x00003340b4b07816 */ /* 0x000fe200000000b0 */
[----:B----4-:R1:W-:Y:S02]  /*210e0*/  STS.128 [R3+UR46+0x8000], R8 ;  /* 0x0080000803007988 */ /* 0x0103e40008000c2e */
[----:B-1----:R-:W-:Y:S02]  /*210f0*/  PRMT R8, R206, 0x3340, R204 ;  /* 0x00003340ce087816 */ /* 0x002fe400000000cc */
[----:B------:R-:W-:Y:S02]  /*21100*/  PRMT R9, R198, 0x3340, R196 ;  /* 0x00003340c6097816 */ /* 0x000fe400000000c4 */
[----:B------:R-:W-:Y:S02]  /*21110*/  PRMT R10, R190, 0x3340, R187 ;  /* 0x00003340be0a7816 */ /* 0x000fe400000000bb */
[----:B------:R-:W-:-:S02]  /*21120*/  PRMT R11, R181, 0x3340, R177 ;  /* 0x00003340b50b7816 */ /* 0x000fc400000000b1 */
[----:B------:R-:W-:Y:S02]  /*21130*/  PRMT R8, R209, 0x5410, R8 ;  /* 0x00005410d1087816 */ /* 0x000fe40000000008 */
[----:B------:R-:W-:Y:S02]  /*21140*/  PRMT R9, R200, 0x5410, R9 ;  /* 0x00005410c8097816 */ /* 0x000fe40000000009 */
[----:B------:R-:W-:Y:S02]  /*21150*/  PRMT R10, R192, 0x5410, R10 ;  /* 0x00005410c00a7816 */ /* 0x000fe4000000000a */
[----:B------:R-:W-:-:S05]  /*21160*/  PRMT R11, R183, 0x5410, R11 ;  /* 0x00005410b70b7816 */ /* 0x000fca000000000b */
[----:B------:R0:W-:Y:S01]  /*21170*/  STS.128 [R3+UR46+0xa000], R8 ;  /* 0x00a0000803007988 */ /* 0x0001e20008000c2e */
[----:B------:R-:W-:Y:S02]  /*21180*/  PRMT R167, R169, 0x3340, R167 ;  /* 0x00003340a9a77816 */ /* 0x000fe400000000a7 */
[----:B------:R-:W-:Y:S02]  /*21190*/  PRMT R159, R161, 0x3340, R159 ;  /* 0x00003340a19f7816 */ /* 0x000fe4000000009f */
[----:B------:R-:W-:Y:S02]  /*211a0*/  PRMT R6, R157, 0x3340, R155 ;  /* 0x000033409d067816 */ /* 0x000fe4000000009b */
[----:B------:R-:W-:Y:S02]  /*211b0*/  PRMT R23, R153, 0x3340, R23 ;  /* 0x0000334099177816 */ /* 0x000fe40000000017 */
[----:B------:R-:W-:Y:S02]  /*211c0*/  PRMT R7, R21, 0x3340, R19 ;  /* 0x0000334015077816 */ /* 0x000fe40000000013 */
[----:B0-----:R-:W-:-:S02]  /*211d0*/  LOP3.LUT R3, R46, 0x3f, RZ, 0xc0, !PT ;  /* 0x0000003f2e037812 */ /* 0x001fc400078ec0ff */
[----:B------:R-:W-:Y:S02]  /*211e0*/  PRMT R11, R152, 0x3340, R22 ;  /* 0x00003340980b7816 */ /* 0x000fe40000000016 */
[----:B------:R-:W-:Y:S02]  /*211f0*/  ISETP.GE.AND P0, PT, R3, R4, PT ;  /* 0x000000040300720c */ /* 0x000fe40003f06270 */
[----:B------:R-:W-:Y:S01]  /*21200*/  PRMT R8, R172, 0x3340, R170 ;  /* 0x00003340ac087816 */ /* 0x000fe200000000aa */
[----:B------:R-:W2:Y:S01]  /*21210*/  LDL.LU R3, [R1+0xf8c] ;  /* 0x000f8c0001037983 */ /* 0x000ea20000300800 */
        /* <DEDUP_REMOVED lines=11> */
[----:B------:R-:W-:Y:S01]  /*212d0*/  PRMT R7, R23, 0x5410, R7 ;  /* 0x0000541017077816 */ /* 0x000fe20000000007 */
[----:B---3--:R0:W-:Y:S04]  /*212e0*/  STS.128 [R0+UR46+0x8000], R8 ;  /* 0x0080000800007988 */ /* 0x0081e80008000c2e */
[----:B------:R1:W-:Y:S01]  /*212f0*/  STS.128 [R0+UR46+0xa000], R4 ;  /* 0x00a0000400007988 */ /* 0x0003e20008000c2e */
[----:B0-----:R-:W-:Y:S01]  /*21300*/  PRMT R9, RZ, 0x7610, R9 ;  /* 0x00007610ff097816 */ /* 0x001fe20000000009 */
[----:B-1----:R-:W-:-:S02]  /*21310*/  @!P0 IMAD.MOV.U32 R4, RZ, RZ, R35 ;  /* 0x000000ffff048224 */ /* 0x002fc400078e0023 */
[----:B------:R-:W-:Y:S01]  /*21320*/  @!P0 IMAD.MOV.U32 R5, RZ, RZ, R39 ;  /* 0x000000ffff058224 */ /* 0x000fe200078e0027 */
[----:B------:R-:W-:Y:S01]  /*21330*/  PRMT R6, RZ, 0x7610, R6 ;  /* 0x00007610ff067816 */ /* 0x000fe20000000006 */
[----:B------:R-:W3:Y:S04]  /*21340*/  LDL.LU R0, [R1+0xf58] ;  /* 0x000f580001007983 */ /* 0x000ee80000300800 */
[----:B------:R0:W4:Y:S04]  /*21350*/  @!P0 LDG.E.U8 R9, desc[UR44][R4.64] ;  /* 0x0000002c04098981 */ /* 0x000128000c1e1100 */
[----:B------:R-:W2:Y:S01]  /*21360*/  LDL R35, [R1+0x1a04] ;  /* 0x001a040001237983 */ /* 0x000ea20000100800 */
[----:B------:R-:W-:-:S02]  /*21370*/  PRMT R8, RZ, 0x7610, R8 ;  /* 0x00007610ff087816 */ /* 0x000fc40000000008 */
[----:B------:R-:W-:Y:S01]  /*21380*/  PRMT R11, RZ, 0x7610, R11 ;  /* 0x00007610ff0b7816 */ /* 0x000fe2000000000b */
[----:B------:R-:W3:Y:S01]  /*21390*/  LDL R42, [R1+0x1984] ;  /* 0x00198400012a7983 */ /* 0x000ee20000100800 */
[----:B0-----:R-:W-:Y:S02]  /*213a0*/  @!P0 IMAD.MOV.U32 R4, RZ, RZ, R32 ;  /* 0x000000ffff048224 */ /* 0x001fe400078e0020 */
[----:B------:R-:W-:Y:S01]  /*213b0*/  @!P0 IMAD.MOV.U32 R5, RZ, RZ, R33 ;  /* 0x000000ffff058224 */ /* 0x000fe200078e0021 */
[----:B------:R-:W4:Y:S04]  /*213c0*/  LDL R32, [R1+0x19e8] ;  /* 0x0019e80001207983 */ /* 0x000f280000100800 */
[----:B------:R0:W3:Y:S04]  /*213d0*/  @!P0 LDG.E.U8 R6, desc[UR44][R4.64] ;  /* 0x0000002c04068981 */ /* 0x0000e8000c1e1100 */
[----:B------:R-:W3:Y:S01]  /*213e0*/  LDL R33, [R1+0x19e4] ;  /* 0x0019e40001217983 */ /* 0x000ee20000100800 */
[----:B------:R-:W-:-:S03]  /*213f0*/  PRMT R7, RZ, 0x7610, R7 ;  /* 0x00007610ff077816 */ /* 0x000fc60000000007 */
[----:B------:R-:W3:Y:S01]  /*21400*/  LDL R41, [R1+0x1964] ;  /* 0x0019640001297983 */ /* 0x000ee20000100800 */
[----:B0-----:R-:W-:Y:S02]  /*21410*/  @!P0 IMAD.MOV.U32 R4, RZ, RZ, R26 ;  /* 0x000000ffff048224 */ /* 0x001fe400078e001a */
[----:B------:R-:W-:Y:S01]  /*21420*/  @!P0 IMAD.MOV.U32 R5, RZ, RZ, R31 ;  /* 0x000000ffff058224 */ /* 0x000fe200078e001f */
[----:B------:R-:W3:Y:S04]  /*21430*/  LDL R26, [R1+0x19c8] ;  /* 0x0019c800011a7983 */ /* 0x000ee80000100800 */
[----:B------:R0:W3:Y:S04]  /*21440*/  @!P0 LDG.E.U8 R8, desc[UR44][R4.64] ;  /* 0x0000002c04088981 */ /* 0x0000e8000c1e1100 */
[----:B------:R-:W3:Y:S04]  /*21450*/  LDL R31, [R1+0x19c4] ;  /* 0x0019c400011f7983 */ /* 0x000ee80000100800 */
[----:B------:R-:W3:Y:S01]  /*21460*/  LDL R40, [R1+0x1944] ;  /* 0x0019440001287983 */ /* 0x000ee20000100800 */
[----:B0-----:R-:W-:-:S02]  /*21470*/  @!P0 IMAD.MOV.U32 R4, RZ, RZ, R14 ;  /* 0x000000ffff048224 */ /* 0x001fc400078e000e */
[----:B------:R-:W-:Y:S01]  /*21480*/  @!P0 IMAD.MOV.U32 R5, RZ, RZ, R37 ;  /* 0x000000ffff058224 */ /* 0x000fe200078e0025 */
[----:B------:R-:W3:Y:S04]  /*21490*/  LDL R14, [R1+0x19a8] ;  /* 0x0019a800010e7983 */ /* 0x000ee80000100800 */
[----:B------:R0:W3:Y:S04]  /*214a0*/  @!P0 LDG.E.U8 R11, desc[UR44][R4.64] ;  /* 0x0000002c040b8981 */ /* 0x0000e8000c1e1100 */
[----:B------:R-:W3:Y:S01]  /*214b0*/  LDL R39, [R1+0x1948] ;  /* 0x0019480001277983 */ /* 0x000ee20000100800 */
[----:B------:R-:W-:-:S03]  /*214c0*/  PRMT R10, RZ, 0x7610, R10 ;  /* 0x00007610ff0a7816 */ /* 0x000fc6000000000a */
[----:B------:R-:W3:Y:S01]  /*214d0*/  LDL R37, [R1+0x1924] ;  /* 0x0019240001257983 */ /* 0x000ee20000100800 */
[----:B0-----:R-:W-:-:S03]  /*214e0*/  @!P0 IMAD.MOV.U32 R5, RZ, RZ, R30 ;  /* 0x000000ffff058224 */ /* 0x001fc600078e001e */
[----:B------:R-:W3:Y:S01]  /*214f0*/  LDL R30, [R1+0x19a4] ;  /* 0x0019a400011e7983 */ /* 0x000ee20000100800 */
[----:B------:R-:W-:-:S03]  /*21500*/  @!P0 IMAD.MOV.U32 R4, RZ, RZ, R27 ;  /* 0x000000ffff048224 */ /* 0x000fc600078e001b */
[----:B------:R-:W3:Y:S04]  /*21510*/  LDL R27, [R1+0x1988] ;  /* 0x00198800011b7983 */ /* 0x000ee80000100800 */
[----:B------:R0:W3:Y:S02]  /*21520*/  @!P0 LDG.E.U8 R7, desc[UR44][R4.64] ;  /* 0x0000002c04078981 */ /* 0x0000e4000c1e1100 */
[----:B0-----:R-:W-:Y:S02]  /*21530*/  @!P0 IMAD.MOV.U32 R4, RZ, RZ, R29 ;  /* 0x000000ffff048224 */ /* 0x001fe400078e001d */
[----:B------:R-:W3:Y:S01]  /*21540*/  LDL R29, [R1+0x1968] ;  /* 0x00196800011d7983 */ /* 0x000ee20000100800 */
[----:B------:R-:W-:-:S03]  /*21550*/  @!P0 IMAD.MOV.U32 R5, RZ, RZ, R36 ;  /* 0x000000ffff058224 */ /* 0x000fc600078e0024 */
[----:B------:R-:W3:Y:S01]  /*21560*/  LDL R36, [R1+0x1928] ;  /* 0x0019280001247983 */ /* 0x000ee20000100800 */
[----:B------:R-:W-:-:S03]  /*21570*/  PRMT R19, RZ, 0x7610, R19 ;  /* 0x00007610ff137816 */ /* 0x000fc60000000013 */
[----:B------:R0:W3:Y:S01]  /*21580*/  @!P0 LDG.E.U8 R10, desc[UR44][R4.64] ;  /* 0x0000002c040a8981 */ /* 0x0000e2000c1e1100 */
[----:B------:R-:W-:Y:S01]  /*21590*/  PRMT R20, RZ, 0x7610, R20 ;  /* 0x00007610ff147816 */ /* 0x000fe20000000014 */
[----:B0-----:R-:W-:Y:S02]  /*215a0*/  @!P0 IMAD.MOV.U32 R4, RZ, RZ, R34 ;  /* 0x000000ffff048224 */ /* 0x001fe400078e0022 */
[----:B------:R-:W3:Y:S01]  /*215b0*/  LDL R34, [R1+0x1908] ;  /* 0x0019080001227983 */ /* 0x000ee20000100800 */
[----:B------:R-:W-:Y:S02]  /*215c0*/  PRMT R21, RZ, 0x7610, R21 ;  /* 0x00007610ff157816 */ /* 0x000fe40000000015 */
[----:B------:R-:W-:Y:S01]  /*215d0*/  PRMT R22, RZ, 0x7610, R22 ;  /* 0x00007610ff167816 */ /* 0x000fe20000000016 */
[----:B--2---:R-:W-:Y:S02]  /*215e0*/  @!P0 IMAD.MOV.U32 R5, RZ, RZ, R35 ;  /* 0x000000ffff058224 */ /* 0x004fe400078e0023 */
[----:B------:R-:W2:Y:S04]  /*215f0*/  LDL R35, [R1+0x1904] ;  /* 0x0019040001237983 */ /* 0x000ea80000100800 */
[----:B------:R4:W2:Y:S02]  /*21600*/  @!P0 LDG.E.U8 R19, desc[UR44][R4.64] ;  /* 0x0000002c04138981 */ /* 0x0008a4000c1e1100 */
[----:B----4-:R-:W-:-:S02]  /*21610*/  @!P0 IMAD.MOV.U32 R4, RZ, RZ, R32 ;  /* 0x000000ffff048224 */ /* 0x010fc400078e0020 */
[----:B---3--:R-:W-:Y:S01]  /*21620*/  @!P0 IMAD.MOV.U32 R5, RZ, RZ, R33 ;  /* 0x000000ffff058224 */ /* 0x008fe200078e0021 */
[----:B------:R-:W3:Y:S04]  /*21630*/  LDL R32, [R1+0x18e8] ;  /* 0x0018e80001207983 */ /* 0x000ee80000100800 */
[----:B------:R-:W4:Y:S04]  /*21640*/  LDL R33, [R1+0x18e4] ;  /* 0x0018e40001217983 */ /* 0x000f280000100800 */
[----:B------:R0:W4:Y:S02]  /*21650*/  @!P0 LDG.E.U8 R20, desc[UR44][R4.64] ;  /* 0x0000002c04148981 */ /* 0x000124000c1e1100 */
[----:B0-----:R-:W-:-:S02]  /*21660*/  @!P0 IMAD.MOV.U32 R4, RZ, RZ, R26 ;  /* 0x000000ffff048224 */ /* 0x001fc400078e001a */
[----:B------:R-:W-:Y:S01]  /*21670*/  @!P0 IMAD.MOV.U32 R5, RZ, RZ, R31 ;  /* 0x000000ffff058224 */ /* 0x000fe200078e001f */
[----:B------:R-:W4:Y:S04]  /*21680*/  LDL R26, [R1+0x18c8] ;  /* 0x0018c800011a7983 */ /* 0x000f280000100800 */
        /* <DEDUP_REMOVED lines=8> */
[----:B------:R-:W4:Y:S01]  /*21710*/  LDL R27, [R1+0x1888] ;  /* 0x00188800011b7983 */ /* 0x000f220000100800 */
[----:B------:R-:W-:Y:S01]  /*21720*/  PRMT R23, RZ, 0x7610, R23 ;  /* 0x00007610ff177816 */ /* 0x000fe20000000017 */
[----:B------:R-:W-:Y:S01]  /*21730*/  @!P0 IMAD.MOV.U32 R5, RZ, RZ, R42 ;  /* 0x000000ffff058224 */ /* 0x000fe200078e002a */
[----:B------:R-:W-:-:S04]  /*21740*/  PRMT R152, RZ, 0x7610, R152 ;  /* 0x00007610ff987816 */ /* 0x000fc80000000098 */
[----:B------:R0:W4:Y:S01]  /*21750*/  @!P0 LDG.E.U8 R23, desc[UR44][R4.64] ;  /* 0x0000002c04178981 */ /* 0x000122000c1e1100 */
[----:B------:R-:W-:Y:S01]  /*21760*/  PRMT R153, RZ, 0x7610, R153 ;  /* 0x00007610ff997816 */ /* 0x000fe20000000099 */
[----:B0-----:R-:W-:Y:S02]  /*21770*/  @!P0 IMAD.MOV.U32 R4, RZ, RZ, R29 ;  /* 0x000000ffff048224 */ /* 0x001fe400078e001d */
[----:B------:R-:W-:Y:S01]  /*21780*/  @!P0 IMAD.MOV.U32 R5, RZ, RZ, R41 ;  /* 0x000000ffff058224 */ /* 0x000fe200078e0029 */
[----:B------:R-:W4:Y:S04]  /*21790*/  LDL R29, [R1+0x1868] ;  /* 0x00186800011d7983 */ /* 0x000f280000100800 */
[----:B------:R0:W4:Y:S01]  /*217a0*/  @!P0 LDG.E.U8 R152, desc[UR44][R4.64] ;  /* 0x0000002c04988981 */ /* 0x000122000c1e1100 */
[----:B------:R-:W-:Y:S01]  /*217b0*/  PRMT R154, RZ, 0x7610, R154 ;  /* 0x00007610ff9a7816 */ /* 0x000fe2000000009a */
[----:B0-----:R-:W-:-:S02]  /*217c0*/  @!P0 IMAD.MOV.U32 R4, RZ, RZ, R39 ;  /* 0x000000ffff048224 */ /* 0x001fc400078e0027 */
[----:B------:R-:W-:Y:S01]  /*217d0*/  @!P0 IMAD.MOV.U32 R5, RZ, RZ, R40 ;  /* 0x000000ffff058224 */ /* 0x000fe200078e0028 */
[----:B------:R-:W-:Y:S01]  /*217e0*/  PRMT R155, RZ, 0x7610, R155 ;  /* 0x00007610ff9b7816 */ /* 0x000fe2000000009b */
[----:B------:R-:W4:Y:S04]  /*217f0*/  LDL R39, [R1+0x17a4] ;  /* 0x0017a40001277983 */ /* 0x000f280000100800 */
[----:B------:R0:W4:Y:S01]  /*21800*/  @!P0 LDG.E.U8 R153, desc[UR44][R4.64] ;  /* 0x0000002c04998981 */ /* 0x000122000c1e1100 */
[----:B------:R-:W-:Y:S02]  /*21810*/  PRMT R156, RZ, 0x7610, R156 ;  /* 0x00007610ff9c7816 */ /* 0x000fe4000000009c */
[----:B------:R-:W-:Y:S01]  /*21820*/  PRMT R157, RZ, 0x7610, R157 ;  /* 0x00007610ff9d7816 */ /* 0x000fe2000000009d */
[----:B------:R-:W4:Y:S01]  /*21830*/  LDL R40, [R1+0x11b4] ;  /* 0x0011b40001287983 */ /* 0x000f220000100800 */
[----:B0-----:R-:W-:-:S02]  /*21840*/  @!P0 IMAD.MOV.U32 R4, RZ, RZ, R36 ;  /* 0x000000ffff048224 */ /* 0x001fc400078e0024 */
[----:B------:R-:W-:Y:S01]  /*21850*/  @!P0 IMAD.MOV.U32 R5, RZ, RZ, R37 ;  /* 0x000000ffff058224 */ /* 0x000fe200078e0025 */
[----:B------:R-:W4:Y:S04]  /*21860*/  LDL R36, [R1+0x1804] ;  /* 0x0018040001247983 */ /* 0x000f280000100800 */
[----:B------:R0:W4:Y:S01]  /*21870*/  @!P0 LDG.E.U8 R154, desc[UR44][R4.64] ;  /* 0x0000002c049a8981 */ /* 0x000122000c1e1100 */
[----:B------:R-:W-:Y:S02]  /*21880*/  PRMT R158, RZ, 0x7610, R158 ;  /* 0x00007610ff9e7816 */ /* 0x000fe4000000009e */
[----:B------:R-:W-:Y:S01]  /*21890*/  PRMT R159, RZ, 0x7610, R159 ;  /* 0x00007610ff9f7816 */ /* 0x000fe2000000009f */
[----:B------:R-:W4:Y:S01]  /*218a0*/  LDL R37, [R1+0x1744] ;  /* 0x0017440001257983 */ /* 0x000f220000100800 */
[----:B0-----:R-:W-:Y:S01]  /*218b0*/  @!P0 IMAD.MOV.U32 R4, RZ, RZ, R34 ;  /* 0x000000ffff048224 */ /* 0x001fe200078e0022 */
[----:B------:R-:W-:-:S02]  /*218c0*/  PRMT R160, RZ, 0x7610, R160 ;  /* 0x00007610ffa07816 */ /* 0x000fc400000000a0 */
[----:B------:R-:W4:Y:S01]  /*218d0*/  LDL R34, [R1+0x1764] ;  /* 0x0017640001227983 */ /* 0x000f220000100800 */
[----:B--2---:R-:W-:-:S03]  /*218e0*/  @!P0 IMAD.MOV.U32 R5, RZ, RZ, R35 ;  /* 0x000000ffff058224 */ /* 0x004fc600078e0023 */
[----:B------:R-:W2:Y:S04]  /*218f0*/  LDL R35, [R1+0x1784] ;  /* 0x0017840001237983 */ /* 0x000ea80000100800 */
[----:B------:R3:W2:Y:S02]  /*21900*/  @!P0 LDG.E.U8 R155, desc[UR44][R4.64] ;  /* 0x0000002c049b8981 */ /* 0x0006a4000c1e1100 */
[----:B---3--:R-:W-:Y:S01]  /*21910*/  @!P0 IMAD.MOV.U32 R4, RZ, RZ, R32 ;  /* 0x000000ffff048224 */ /* 0x008fe200078e0020 */
[----:B------:R-:W-:Y:S01]  /*21920*/  PRMT R161, RZ, 0x7610, R161 ;  /* 0x00007610ffa17816 */ /* 0x000fe200000000a1 */
[----:B------:R-:W3:Y:S01]  /*21930*/  LDL R32, [R1+0x1768] ;  /* 0x0017680001207983 */ /* 0x000ee20000100800 */
[----:B----4-:R-:W-:-:S03]  /*21940*/  @!P0 IMAD.MOV.U32 R5, RZ, RZ, R33 ;  /* 0x000000ffff058224 */ /* 0x010fc600078e0021 */
[----:B------:R-:W4:Y:S04]  /*21950*/  LDL R33, [R1+0x17e4] ;  /* 0x0017e40001217983 */ /* 0x000f280000100800 */
[----:B------:R0:W3:Y:S02]  /*21960*/  @!P0 LDG.E.U8 R156, desc[UR44][R4.64] ;  /* 0x0000002c049c8981 */ /* 0x0000e4000c1e1100 */
[----:B0-----:R-:W-:Y:S02]  /*21970*/  @!P0 IMAD.MOV.U32 R4, RZ, RZ, R26 ;  /* 0x000000ffff048224 */ /* 0x001fe400078e001a */
[----:B------:R-:W2:Y:S01]  /*21980*/  LDL R26, [R1+0x17e8] ;  /* 0x0017e800011a7983 */ /* 0x000ea20000100800 */
[----:B------:R-:W-:-:S03]  /*21990*/  @!P0 IMAD.MOV.U32 R5, RZ, RZ, R31 ;  /* 0x000000ffff058224 */ /* 0x000fc600078e001f */
[----:B------:R-:W3:Y:S04]  /*219a0*/  LDL R31, [R1+0x17c4] ;  /* 0x0017c400011f7983 */ /* 0x000ee80000100800 */
[----:B------:R0:W3:Y:S02]  /*219b0*/  @!P0 LDG.E.U8 R157, desc[UR44][R4.64] ;  /* 0x0000002c049d8981 */ /* 0x0000e4000c1e1100 */
[----:B0-----:R-:W-:Y:S02]  /*219c0*/  @!P0 IMAD.MOV.U32 R4, RZ, RZ, R14 ;  /* 0x000000ffff048224 */ /* 0x001fe400078e000e */
[----:B------:R-:W3:Y:S01]  /*219d0*/  LDL R14, [R1+0x17c8] ;  /* 0x0017c800010e7983 */ /* 0x000ee20000100800 */
[----:B------:R-:W-:-:S03]  /*219e0*/  @!P0 IMAD.MOV.U32 R5, RZ, RZ, R30 ;  /* 0x000000ffff058224 */ /* 0x000fc600078e001e */
[----:B------:R-:W3:Y:S04]  /*219f0*/  LDL R30, [R1+0x1788] ;  /* 0x00178800011e7983 */ /* 0x000ee80000100800 */
[----:B------:R0:W3:Y:S02]  /*21a00*/  @!P0 LDG.E.U8 R158, desc[UR44][R4.64] ;  /* 0x0000002c049e8981 */ /* 0x0000e4000c1e1100 */
[----:B0-----:R-:W-:Y:S02]  /*21a10*/  @!P0 IMAD.MOV.U32 R4, RZ, RZ, R27 ;  /* 0x000000ffff048224 */ /* 0x001fe400078e001b */
[----:B------:R-:W3:Y:S01]  /*21a20*/  LDL R27, [R1+0x17a8] ;  /* 0x0017a800011b7983 */ /* 0x000ee20000100800 */
[----:B------:R-:W-:-:S05]  /*21a30*/  @!P0 IMAD.MOV.U32 R5, RZ, RZ, R126 ;  /* 0x000000ffff058224 */ /* 0x000fca00078e007e */
[----:B------:R0:W3:Y:S02]  /*21a40*/  @!P0 LDG.E.U8 R159, desc[UR44][R4.64] ;  /* 0x0000002c049f8981 */ /* 0x0000e4000c1e1100 */
[----:B0-----:R-:W-:Y:S02]  /*21a50*/  @!P0 IMAD.MOV.U32 R5, RZ, RZ, R134 ;  /* 0x000000ffff058224 */ /* 0x001fe400078e0086 */
[----:B------:R-:W-:Y:S01]  /*21a60*/  @!P0 IMAD.MOV.U32 R4, RZ, RZ, R29 ;  /* 0x000000ffff048224 */ /* 0x000fe200078e001d */
[----:B------:R-:W-:Y:S01]  /*21a70*/  PRMT R162, RZ, 0x7610, R162 ;  /* 0x00007610ffa27816 */ /* 0x000fe200000000a2 */
[----:B------:R-:W3:Y:S04]  /*21a80*/  LDL R29, [R1+0x1748] ;  /* 0x00174800011d7983 */ /* 0x000ee80000100800 */
[----:B------:R0:W3:Y:S02]  /*21a90*/  @!P0 LDG.E.U8 R160, desc[UR44][R4.64] ;  /* 0x0000002c04a08981 */ /* 0x0000e4000c1e1100 */
[----:B0-----:R-:W-:-:S02]  /*21aa0*/  @!P0 IMAD.MOV.U32 R4, RZ, RZ, R131 ;  /* 0x000000ffff048224 */ /* 0x001fc400078e0083 */
[----:B------:R-:W-:-:S05]  /*21ab0*/  @!P0 IMAD.MOV.U32 R5, RZ, RZ, R142 ;  /* 0x000000ffff058224 */ /* 0x000fca00078e008e */
[----:B------:R0:W3:Y:S01]  /*21ac0*/  @!P0 LDG.E.U8 R161, desc[UR44][R4.64] ;  /* 0x0000002c04a18981 */ /* 0x0000e2000c1e1100 */
[----:B------:R-:W-:Y:S01]  /*21ad0*/  PRMT R163, RZ, 0x7610, R163 ;  /* 0x00007610ffa37816 */ /* 0x000fe200000000a3 */
[----:B0-----:R-:W-:Y:S02]  /*21ae0*/  @!P0 IMAD.MOV.U32 R4, RZ, RZ, R139 ;  /* 0x000000ffff048224 */ /* 0x001fe400078e008b */
[----:B------:R-:W-:-:S05]  /*21af0*/  @!P0 IMAD.MOV.U32 R5, RZ, RZ, R150 ;  /* 0x000000ffff058224 */ /* 0x000fca00078e0096 */
[----:B------:R0:W3:Y:S01]  /*21b00*/  @!P0 LDG.E.U8 R162, desc[UR44][R4.64] ;  /* 0x0000002c04a28981 */ /* 0x0000e2000c1e1100 */
[----:B------:R-:W-:Y:S01]  /*21b10*/  PRMT R164, RZ, 0x7610, R164 ;  /* 0x00007610ffa47816 */ /* 0x000fe200000000a4 */
[----:B0-----:R-:W-:Y:S02]  /*21b20*/  @!P0 IMAD.MOV.U32 R4, RZ, RZ, R147 ;  /* 0x000000ffff048224 */ /* 0x001fe400078e0093 */
[----:B------:R-:W-:Y:S02]  /*21b30*/  @!P0 IMAD.MOV.U32 R5, RZ, RZ, R36 ;  /* 0x000000ffff058224 */ /* 0x000fe400078e0024 */
[----:B------:R-:W3:Y:S04]  /*21b40*/  LDL R36, [R1+0x1724] ;  /* 0x0017240001247983 */ /* 0x000ee80000100800 */
[----:B------:R4:W3:Y:S01]  /*21b50*/  @!P0 LDG.E.U8 R163, desc[UR44][R4.64] ;  /* 0x0000002c04a38981 */ /* 0x0008e2000c1e1100 */
[----:B------:R-:W-:-:S02]  /*21b60*/  PRMT R165, RZ, 0x7610, R165 ;  /* 0x00007610ffa57816 */ /* 0x000fc400000000a5 */
[----:B------:R-:W-:Y:S01]  /*21b70*/  PRMT R166, RZ, 0x7610, R166 ;  /* 0x00007610ffa67816 */ /* 0x000fe200000000a6 */
[----:B----4-:R-:W-:Y:S02]  /*21b80*/  @!P0 IMAD.MOV.U32 R5, RZ, RZ, R33 ;  /* 0x000000ffff058224 */ /* 0x010fe400078e0021 */
[----:B------:R-:W4:Y:S01]  /*21b90*/  LDL R33, [R1+0x1728] ;  /* 0x0017280001217983 */ /* 0x000f220000100800 */
[----:B--2---:R-:W-:-:S03]  /*21ba0*/  @!P0 IMAD.MOV.U32 R4, RZ, RZ, R26 ;  /* 0x000000ffff048224 */ /* 0x004fc600078e001a */
[----:B------:R-:W2:Y:S04]  /*21bb0*/  LDL R26, [R1+0x1708] ;  /* 0x00170800011a7983 */ /* 0x000ea80000100800 */
[----:B------:R3:W2:Y:S02]  /*21bc0*/  @!P0 LDG.E.U8 R164, desc[UR44][R4.64] ;  /* 0x0000002c04a48981 */ /* 0x0006a4000c1e1100 */
[----:B---3--:R-:W-:Y:S02]  /*21bd0*/  @!P0 IMAD.MOV.U32 R5, RZ, RZ, R31 ;  /* 0x000000ffff058224 */ /* 0x008fe400078e001f */
[----:B------:R-:W3:Y:S01]  /*21be0*/  LDL R31, [R1+0x1704] ;  /* 0x00170400011f7983 */ /* 0x000ee20000100800 */
[----:B------:R-:W-:-:S03]  /*21bf0*/  @!P0 IMAD.MOV.U32 R4, RZ, RZ, R14 ;  /* 0x000000ffff048224 */ /* 0x000fc600078e000e */
[----:B------:R-:W3:Y:S04]  /*21c00*/  LDL R14, [R1+0x16e8] ;  /* 0x0016e800010e7983 */ /* 0x000ee80000100800 */
[----:B------:R0:W3:Y:S02]  /*21c10*/  @!P0 LDG.E.U8 R165, desc[UR44][R4.64] ;  /* 0x0000002c04a58981 */ /* 0x0000e4000c1e1100 */
[----:B0-----:R-:W-:Y:S01]  /*21c20*/  @!P0 IMAD.MOV.U32 R5, RZ, RZ, R39 ;  /* 0x000000ffff058224 */ /* 0x001fe200078e0027 */
[----:B------:R-:W-:Y:S01]  /*21c30*/  PRMT R167, RZ, 0x7610, R167 ;  /* 0x00007610ffa77816 */ /* 0x000fe200000000a7 */
[----:B------:R-:W3:Y:S01]  /*21c40*/  LDL R39, [R1+0x16c4] ;  /* 0x0016c40001277983 */ /* 0x000ee20000100800 */
[----:B------:R-:W-:-:S03]  /*21c50*/  @!P0 IMAD.MOV.U32 R4, RZ, RZ, R27 ;  /* 0x000000ffff048224 */ /* 0x000fc600078e001b */
[----:B------:R-:W3:Y:S04]  /*21c60*/  LDL R27, [R1+0x16e4] ;  /* 0x0016e400011b7983 */ /* 0x000ee80000100800 */
[----:B------:R0:W3:Y:S02]  /*21c70*/  @!P0 LDG.E.U8 R166, desc[UR44][R4.64] ;  /* 0x0000002c04a68981 */ /* 0x0000e4000c1e1100 */
[----:B0-----:R-:W-:Y:S02]  /*21c80*/  @!P0 IMAD.MOV.U32 R5, RZ, RZ, R35 ;  /* 0x000000ffff058224 */ /* 0x001fe400078e0023 */
[----:B------:R-:W3:Y:S01]  /*21c90*/  LDL R35, [R1+0x16c8] ;  /* 0x0016c80001237983 */ /* 0x000ee20000100800 */
[----:B------:R-:W-:Y:S01]  /*21ca0*/  @!P0 IMAD.MOV.U32 R4, RZ, RZ, R30 ;  /* 0x000000ffff048224 */ /* 0x000fe200078e001e */
[----:B------:R-:W-:-:S02]  /*21cb0*/  PRMT R168, RZ, 0x7610, R168 ;  /* 0x00007610ffa87816 */ /* 0x000fc400000000a8 */
[----:B------:R-:W3:Y:S04]  /*21cc0*/  LDL R30, [R1+0x16a8] ;  /* 0x0016a800011e7983 */ /* 0x000ee80000100800 */
[----:B------:R0:W3:Y:S01]  /*21cd0*/  @!P0 LDG.E.U8 R167, desc[UR44][R4.64] ;  /* 0x0000002c04a78981 */ /* 0x0000e2000c1e1100 */
[----:B------:R-:W-:Y:S01]  /*21ce0*/  PRMT R169, RZ, 0x7610, R169 ;  /* 0x00007610ffa97816 */ /* 0x000fe200000000a9 */
[----:B0-----:R-:W-:Y:S02]  /*21cf0*/  @!P0 IMAD.MOV.U32 R4, RZ, RZ, R32 ;  /* 0x000000ffff048224 */ /* 0x001fe400078e0020 */
[----:B------:R-:W-:Y:S01]  /*21d00*/  @!P0 IMAD.MOV.U32 R5, RZ, RZ, R34 ;  /* 0x000000ffff058224 */ /* 0x000fe200078e0022 */
[----:B------:R-:W3:Y:S04]  /*21d10*/  LDL R32, [R1+0x1278] ;  /* 0x0012780001207983 */ /* 0x000ee80000100800 */
[----:B------:R-:W3:Y:S04]  /*21d20*/  LDL R34, [R1+0x16a4] ;  /* 0x0016a40001227983 */ /* 0x000ee80000100800 */
[----:B------:R0:W3:Y:S01]  /*21d30*/  @!P0 LDG.E.U8 R168, desc[UR44][R4.64] ;  /* 0x0000002c04a88981 */ /* 0x0000e2000c1e1100 */
[----:B------:R-:W-:Y:S01]  /*21d40*/  PRMT R170, RZ, 0x7610, R170 ;  /* 0x00007610ffaa7816 */ /* 0x000fe200000000aa */
[----:B0-----:R-:W-:-:S02]  /*21d50*/  @!P0 IMAD.MOV.U32 R4, RZ, RZ, R29 ;  /* 0x000000ffff048224 */ /* 0x001fc400078e001d */
[----:B------:R-:W-:Y:S01]  /*21d60*/  @!P0 IMAD.MOV.U32 R5, RZ, RZ, R37 ;  /* 0x000000ffff058224 */ /* 0x000fe200078e0025 */
[----:B------:R-:W3:Y:S04]  /*21d70*/  LDL R29, [R1+0x1258] ;  /* 0x00125800011d7983 */ /* 0x000ee80000100800 */
[----:B------:R-:W3:Y:S04]  /*21d80*/  LDL R37, [R1+0x1274] ;  /* 0x0012740001257983 */ /* 0x000ee80000100800 */
[----:B------:R0:W3:Y:S01]  /*21d90*/  @!P0 LDG.E.U8 R169, desc[UR44][R4.64] ;  /* 0x0000002c04a98981 */ /* 0x0000e2000c1e1100 */
[----:B------:R-:W-:Y:S01]  /*21da0*/  PRMT R171, RZ, 0x7610, R171 ;  /* 0x00007610ffab7816 */ /* 0x000fe200000000ab */
[----:B0-----:R-:W-:Y:S01]  /*21db0*/  @!P0 IMAD.MOV.U32 R5, RZ, RZ, R36 ;  /* 0x000000ffff058224 */ /* 0x001fe200078e0024 */
[----:B------:R-:W-:Y:S01]  /*21dc0*/  PRMT R172, RZ, 0x7610, R172 ;  /* 0x00007610ffac7816 */ /* 0x000fe200000000ac */
[----:B------:R-:W3:Y:S01]  /*21dd0*/  LDL R36, [R1+0x1214] ;  /* 0x0012140001247983 */ /* 0x000ee20000100800 */
[----:B----4-:R-:W-:-:S03]  /*21de0*/  @!P0 IMAD.MOV.U32 R4, RZ, RZ, R33 ;  /* 0x000000ffff048224 */ /* 0x010fc600078e0021 */
[----:B------:R-:W4:Y:S04]  /*21df0*/  LDL R33, [R1+0x1254] ;  /* 0x0012540001217983 */ /* 0x000f280000100800 */
[----:B------:R2:W4:Y:S02]  /*21e00*/  @!P0 LDG.E.U8 R170, desc[UR44][R4.64] ;  /* 0x0000002c04aa8981 */ /* 0x000524000c1e1100 */
[----:B--2---:R-:W-:Y:S02]  /*21e10*/  @!P0 IMAD.MOV.U32 R4, RZ, RZ, R26 ;  /* 0x000000ffff048224 */ /* 0x004fe400078e001a */
[----:B------:R-:W2:Y:S01]  /*21e20*/  LDL R26, [R1+0x1238] ;  /* 0x00123800011a7983 */ /* 0x000ea20000100800 */
[----:B---3--:R-:W-:-:S03]  /*21e30*/  @!P0 IMAD.MOV.U32 R5, RZ, RZ, R31 ;  /* 0x000000ffff058224 */ /* 0x008fc600078e001f */
        /* <DEDUP_REMOVED lines=9> */
[----:B------:R-:W-:Y:S01]  /*21ed0*/  PRMT R173, RZ, 0x7610, R173 ;  /* 0x00007610ffad7816 */ /* 0x000fe200000000ad */
[----:B------:R-:W-:Y:S01]  /*21ee0*/  @!P0 IMAD.MOV.U32 R5, RZ, RZ, R39 ;  /* 0x000000ffff058224 */ /* 0x000fe200078e0027 */
[----:B------:R-:W-:Y:S01]  /*21ef0*/  PRMT R174, RZ, 0x7610, R174 ;  /* 0x00007610ffae7816 */ /* 0x000fe200000000ae */
[----:B------:R-:W3:Y:S04]  /*21f00*/  LDL R39, [R1+0x1194] ;  /* 0x0011940001277983 */ /* 0x000ee80000100800 */
[----:B------:R0:W3:Y:S01]  /*21f10*/  @!P0 LDG.E.U8 R173, desc[UR44][R4.64] ;  /* 0x0000002c04ad8981 */ /* 0x0000e2000c1e1100 */
[----:B------:R-:W-:Y:S01]  /*21f20*/  PRMT R249, RZ, 0x7610, R249 ;  /* 0x00007610fff97816 */ /* 0x000fe200000000f9 */
[----:B0-----:R-:W-:-:S02]  /*21f30*/  @!P0 IMAD.MOV.U32 R4, RZ, RZ, R30 ;  /* 0x000000ffff048224 */ /* 0x001fc400078e001e */
[----:B------:R-:W3:Y:S01]  /*21f40*/  LDL R30, [R1+0x11d8] ;  /* 0x0011d800011e7983 */ /* 0x000ee20000100800 */
[----:B------:R-:W-:-:S03]  /*21f50*/  @!P0 IMAD.MOV.U32 R5, RZ, RZ, R34 ;  /* 0x000000ffff058224 */ /* 0x000fc600078e0022 */
[----:B------:R-:W3:Y:S04]  /*21f60*/  LDL R34, [R1+0x11d4] ;  /* 0x0011d40001227983 */ /* 0x000ee80000100800 */
[----:B------:R0:W3:Y:S01]  /*21f70*/  @!P0 LDG.E.U8 R174, desc[UR44][R4.64] ;  /* 0x0000002c04ae8981 */ /* 0x0000e2000c1e1100 */
[----:B------:R-:W-:Y:S01]  /*21f80*/  PRMT R250, RZ, 0x7610, R250 ;  /* 0x00007610fffa7816 */ /* 0x000fe200000000fa */
[----:B0-----:R-:W-:Y:S02]  /*21f90*/  @!P0 IMAD.MOV.U32 R4, RZ, RZ, R32 ;  /* 0x000000ffff048224 */ /* 0x001fe400078e0020 */
[----:B------:R-:W3:Y:S01]  /*21fa0*/  LDL R32, [R1+0x11b8] ;  /* 0x0011b80001207983 */ /* 0x000ee20000100800 */
[----:B------:R-:W-:-:S05]  /*21fb0*/  @!P0 IMAD.MOV.U32 R5, RZ, RZ, R37 ;  /* 0x000000ffff058224 */ /* 0x000fca00078e0025 */
[----:B------:R0:W3:Y:S01]  /*21fc0*/  @!P0 LDG.E.U8 R249, desc[UR44][R4.64] ;  /* 0x0000002c04f98981 */ /* 0x0000e2000c1e1100 */
[----:B------:R-:W-:Y:S01]  /*21fd0*/  PRMT R252, RZ, 0x7610, R252 ;  /* 0x00007610fffc7816 */ /* 0x000fe200000000fc */
[----:B0-----:R-:W-:Y:S02]  /*21fe0*/  @!P0 IMAD.MOV.U32 R4, RZ, RZ, R29 ;  /* 0x000000ffff048224 */ /* 0x001fe400078e001d */
[----:B------:R-:W3:Y:S01]  /*21ff0*/  LDL R29, [R1+0x1178] ;  /* 0x00117800011d7983 */ /* 0x000ee20000100800 */
[----:B------:R-:W-:Y:S01]  /*22000*/  PRMT R81, RZ, 0x7610, R81 ;  /* 0x00007610ff517816 */ /* 0x000fe20000000051 */
[----:B----4-:R-:W-:Y:S02]  /*22010*/  @!P0 IMAD.MOV.U32 R5, RZ, RZ, R33 ;  /* 0x000000ffff058224 */ /* 0x010fe400078e0021 */
[----:B------:R-:W4:Y:S04]  /*22020*/  LDL R33, [R1+0x1198] ;  /* 0x0011980001217983 */ /* 0x000f280000100800 */
[----:B------:R2:W4:Y:S02]  /*22030*/  @!P0 LDG.E.U8 R250, desc[UR44][R4.64] ;  /* 0x0000002c04fa8981 */ /* 0x000524000c1e1100 */
[----:B--2---:R-:W-:-:S02]  /*22040*/  @!P0 IMAD.MOV.U32 R4, RZ, RZ, R26 ;  /* 0x000000ffff048224 */ /* 0x004fc400078e001a */
[----:B------:R-:W2:Y:S01]  /*22050*/  LDL R26, [R1+0x1158] ;  /* 0x00115800011a7983 */ /* 0x000ea20000100800 */
[----:B---3--:R-:W-:-:S03]  /*22060*/  @!P0 IMAD.MOV.U32 R5, RZ, RZ, R31 ;  /* 0x000000ffff058224 */ /* 0x008fc600078e001f */
[----:B------:R-:W3:Y:S04]  /*22070*/  LDL R31, [R1+0x1174] ;  /* 0x00117400011f7983 */ /* 0x000ee80000100800 */
[----:B------:R0:W2:Y:S02]  /*22080*/  @!P0 LDG.E.U8 R252, desc[UR44][R4.64] ;  /* 0x0000002c04fc8981 */ /* 0x0000a4000c1e1100 */
[----:B0-----:R-:W-:Y:S02]  /*22090*/  @!P0 IMAD.MOV.U32 R5, RZ, RZ, R36 ;  /* 0x000000ffff058224 */ /* 0x001fe400078e0024 */
[----:B------:R-:W2:Y:S01]  /*220a0*/  LDL R36, [R1+0x1134] ;  /* 0x0011340001247983 */ /* 0x000ea20000100800 */
[----:B------:R-:W-:-:S03]  /*220b0*/  @!P0 IMAD.MOV.U32 R4, RZ, RZ, R27 ;  /* 0x000000ffff048224 */ /* 0x000fc600078e001b */
[----:B------:R-:W2:Y:S04]  /*220c0*/  LDL R27, [R1+0x1154] ;  /* 0x00115400011b7983 */ /* 0x000ea80000100800 */
[----:B------:R0:W2:Y:S02]  /*220d0*/  @!P0 LDG.E.U8 R81, desc[UR44][R4.64] ;  /* 0x0000002c04518981 */ /* 0x0000a4000c1e1100 */
[----:B0-----:R-:W-:Y:S02]  /*220e0*/  @!P0 IMAD.MOV.U32 R4, RZ, RZ, R14 ;  /* 0x000000ffff048224 */ /* 0x001fe400078e000e */
[----:B------:R-:W-:Y:S01]  /*220f0*/  @!P0 IMAD.MOV.U32 R5, RZ, RZ, R35 ;  /* 0x000000ffff058224 */ /* 0x000fe200078e0023 */
[----:B------:R-:W2:Y:S04]  /*22100*/  LDL R14, [R1+0x1118] ;  /* 0x00111800010e7983 */ /* 0x000ea80000100800 */
[----:B------:R-:W2:Y:S04]  /*22110*/  LDL R35, [R1+0x1114] ;  /* 0x0011140001237983 */ /* 0x000ea80000100800 */
[----:B------:R-:W2:Y:S01]  /*22120*/  LDL.LU R37, [R1+0x1138] ;  /* 0x0011380001257983 */ /* 0x000ea20000300800 */
[----:B------:R-:W-:-:S02]  /*22130*/  PRMT R78, RZ, 0x7610, R78 ;  /* 0x00007610ff4e7816 */ /* 0x000fc4000000004e */
[----:B------:R-:W-:Y:S01]  /*22140*/  PRMT R79, RZ, 0x7610, R79 ;  /* 0x00007610ff4f7816 */ /* 0x000fe2000000004f */
[----:B------:R-:W2:Y:S04]  /*22150*/  LDL R43, [R1+0x1074] ;  /* 0x00107400012b7983 */ /* 0x000ea80000100800 */
[----:B------:R0:W2:Y:S01]  /*22160*/  @!P0 LDG.E.U8 R78, desc[UR44][R4.64] ;  /* 0x0000002c044e8981 */ /* 0x0000a2000c1e1100 */
[----:B------:R-:W-:Y:S02]  /*22170*/  PRMT R76, RZ, 0x7610, R76 ;  /* 0x00007610ff4c7816 */ /* 0x000fe4000000004c */
[----:B------:R-:W-:Y:S01]  /*22180*/  PRMT R77, RZ, 0x7610, R77 ;  /* 0x00007610ff4d7816 */ /* 0x000fe2000000004d */
[----:B------:R-:W2:Y:S01]  /*22190*/  LDL R41, [R1+0x1058] ;  /* 0x0010580001297983 */ /* 0x000ea20000100800 */
[----:B------:R-:W-:-:S02]  /*221a0*/  PRMT R74, RZ, 0x7610, R74 ;  /* 0x00007610ff4a7816 */ /* 0x000fc4000000004a */
[----:B------:R-:W-:Y:S01]  /*221b0*/  PRMT R75, RZ, 0x7610, R75 ;  /* 0x00007610ff4b7816 */ /* 0x000fe2000000004b */
[----:B------:R-:W2:Y:S01]  /*221c0*/  LDL R42, [R1+0x1054] ;  /* 0x00105400012a7983 */ /* 0x000ea20000100800 */
[----:B0-----:R-:W-:Y:S02]  /*221d0*/  @!P0 IMAD.MOV.U32 R4, RZ, RZ, R30 ;  /* 0x000000ffff048224 */ /* 0x001fe400078e001e */
[----:B------:R-:W-:Y:S01]  /*221e0*/  @!P0 IMAD.MOV.U32 R5, RZ, RZ, R34 ;  /* 0x000000ffff058224 */ /* 0x000fe200078e0022 */
[----:B------:R-:W2:Y:S04]  /*221f0*/  LDL R30, [R1+0x10f8] ;  /* 0x0010f800011e7983 */ /* 0x000ea80000100800 */
[----:B------:R0:W2:Y:S04]  /*22200*/  @!P0 LDG.E.U8 R79, desc[UR44][R4.64] ;  /* 0x0000002c044f8981 */ /* 0x0000a8000c1e1100 */
[----:B------:R-:W2:Y:S01]  /*22210*/  LDL R34, [R1+0x10f4] ;  /* 0x0010f40001227983 */ /* 0x000ea20000100800 */
[----:B0-----:R-:W-:-:S02]  /*22220*/  @!P0 IMAD.MOV.U32 R4, RZ, RZ, R32 ;  /* 0x000000ffff048224 */ /* 0x001fc400078e0020 */
[----:B------:R-:W-:Y:S01]  /*22230*/  @!P0 IMAD.MOV.U32 R5, RZ, RZ, R40 ;  /* 0x000000ffff058224 */ /* 0x000fe200078e0028 */
[----:B------:R-:W2:Y:S04]  /*22240*/  LDL R32, [R1+0x10d8] ;  /* 0x0010d80001207983 */ /* 0x000ea80000100800 */
[----:B------:R0:W2:Y:S01]  /*22250*/  @!P0 LDG.E.U8 R76, desc[UR44][R4.64] ;  /* 0x0000002c044c8981 */ /* 0x0000a2000c1e1100 */
[----:B------:R-:W-:Y:S02]  /*22260*/  PRMT R72, RZ, 0x7610, R72 ;  /* 0x00007610ff487816 */ /* 0x000fe40000000048 */
[----:B------:R-:W-:Y:S01]  /*22270*/  PRMT R73, RZ, 0x7610, R73 ;  /* 0x00007610ff497816 */ /* 0x000fe20000000049 */
[----:B------:R-:W2:Y:S01]  /*22280*/  LDL R40, [R1+0x1034] ;  /* 0x0010340001287983 */ /* 0x000ea20000100800 */
[----:B0-----:R-:W-:-:S03]  /*22290*/  @!P0 IMAD.MOV.U32 R5, RZ, RZ, R39 ;  /* 0x000000ffff058224 */ /* 0x001fc600078e0027 */
[----:B------:R-:W2:Y:S01]  /*222a0*/  LDL R39, [R1+0x1038] ;  /* 0x0010380001277983 */ /* 0x000ea20000100800 */
[----:B----4-:R-:W-:-:S03]  /*222b0*/  @!P0 IMAD.MOV.U32 R4, RZ, RZ, R33 ;  /* 0x000000ffff048224 */ /* 0x010fc600078e0021 */
[----:B------:R-:W4:Y:S04]  /*222c0*/  LDL R33, [R1+0x10d4] ;  /* 0x0010d40001217983 */ /* 0x000f280000100800 */
[----:B------:R0:W4:Y:S02]  /*222d0*/  @!P0 LDG.E.U8 R77, desc[UR44][R4.64] ;  /* 0x0000002c044d8981 */ /* 0x000124000c1e1100 */
[----:B0-----:R-:W-:Y:S02]  /*222e0*/  @!P0 IMAD.MOV.U32 R4, RZ, RZ, R29 ;  /* 0x000000ffff048224 */ /* 0x001fe400078e001d */
[----:B------:R-:W4:Y:S01]  /*222f0*/  LDL R29, [R1+0x10b8] ;  /* 0x0010b800011d7983 */ /* 0x000f220000100800 */
[----:B---3--:R-:W-:-:S03]  /*22300*/  @!P0 IMAD.MOV.U32 R5, RZ, RZ, R31 ;  /* 0x000000ffff058224 */ /* 0x008fc600078e001f */
[----:B------:R-:W3:Y:S04]  /*22310*/  LDL R31, [R1+0x10b4] ;  /* 0x0010b400011f7983 */ /* 0x000ee80000100800 */
[----:B------:R2:W3:Y:S02]  /*22320*/  @!P0 LDG.E.U8 R74, desc[UR44][R4.64] ;  /* 0x0000002c044a8981 */ /* 0x0004e4000c1e1100 */
[----:B--2---:R-:W-:Y:S02]  /*22330*/  @!P0 IMAD.MOV.U32 R4, RZ, RZ, R26 ;  /* 0x000000ffff048224 */ /* 0x004fe400078e001a */
[----:B------:R-:W2:Y:S01]  /*22340*/  LDL R26, [R1+0x1098] ;  /* 0x00109800011a7983 */ /* 0x000ea20000100800 */
[----:B------:R-:W-:-:S03]  /*22350*/  @!P0 IMAD.MOV.U32 R5, RZ, RZ, R27 ;  /* 0x000000ffff058224 */ /* 0x000fc600078e001b */
[----:B------:R-:W2:Y:S04]  /*22360*/  LDL R27, [R1+0x1094] ;  /* 0x00109400011b7983 */ /* 0x000ea80000100800 */
[----:B------:R0:W2:Y:S02]  /*22370*/  @!P0 LDG.E.U8 R75, desc[UR44][R4.64] ;  /* 0x0000002c044b8981 */ /* 0x0000a4000c1e1100 */
[----:B0-----:R-:W-:Y:S02]  /*22380*/  @!P0 IMAD.MOV.U32 R5, RZ, RZ, R36 ;  /* 0x000000ffff058224 */ /* 0x001fe400078e0024 */
[----:B------:R-:W2:Y:S01]  /*22390*/  LDL R36, [R1+0x1014] ;  /* 0x0010140001247983 */ /* 0x000ea20000100800 */
[----:B------:R-:W-:-:S05]  /*223a0*/  @!P0 IMAD.MOV.U32 R4, RZ, RZ, R37 ;  /* 0x000000ffff048224 */ /* 0x000fca00078e0025 */
[----:B------:R0:W2:Y:S02]  /*223b0*/  @!P0 LDG.E.U8 R72, desc[UR44][R4.64] ;  /* 0x0000002c04488981 */ /* 0x0000a4000c1e1100 */
[----:B0-----:R-:W-:Y:S02]  /*223c0*/  @!P0 IMAD.MOV.U32 R4, RZ, RZ, R14 ;  /* 0x000000ffff048224 */ /* 0x001fe400078e000e */
[----:B------:R-:W2:Y:S01]  /*223d0*/  LDL R14, [R1+0x1078] ;  /* 0x00107800010e7983 */ /* 0x000ea20000100800 */
[----:B------:R-:W-:Y:S01]  /*223e0*/  @!P0 IMAD.MOV.U32 R5, RZ, RZ, R35 ;  /* 0x000000ffff058224 */ /* 0x000fe200078e0023 */
[----:B------:R-:W-:Y:S02]  /*223f0*/  PRMT R70, RZ, 0x7610, R70 ;  /* 0x00007610ff467816 */ /* 0x000fe40000000046 */
[----:B------:R-:W2:Y:S04]  /*22400*/  LDL R35, [R1+0xff4] ;  /* 0x000ff40001237983 */ /* 0x000ea80000100800 */
[----:B------:R0:W2:Y:S02]  /*22410*/  @!P0 LDG.E.U8 R73, desc[UR44][R4.64] ;  /* 0x0000002c04498981 */ /* 0x0000a4000c1e1100 */
[----:B0-----:R-:W-:-:S02]  /*22420*/  @!P0 IMAD.MOV.U32 R4, RZ, RZ, R30 ;  /* 0x000000ffff048224 */ /* 0x001fc400078e001e */
[----:B------:R-:W2:Y:S01]  /*22430*/  LDL R30, [R1+0x1018] ;  /* 0x00101800011e7983 */ /* 0x000ea20000100800 */
[----:B------:R-:W-:-:S03]  /*22440*/  @!P0 IMAD.MOV.U32 R5, RZ, RZ, R34 ;  /* 0x000000ffff058224 */ /* 0x000fc600078e0022 */
[----:B------:R-:W2:Y:S01]  /*22450*/  LDL R34, [R1+0xff8] ;  /* 0x000ff80001227983 */ /* 0x000ea20000100800 */
[----:B------:R-:W-:-:S03]  /*22460*/  PRMT R71, RZ, 0x7610, R71 ;  /* 0x00007610ff477816 */ /* 0x000fc60000000047 */
[----:B------:R0:W2:Y:S01]  /*22470*/  @!P0 LDG.E.U8 R70, desc[UR44][R4.64] ;  /* 0x0000002c04468981 */ /* 0x0000a2000c1e1100 */
[----:B------:R-:W-:Y:S01]  /*22480*/  PRMT R68, RZ, 0x7610, R68 ;  /* 0x00007610ff447816 */ /* 0x000fe20000000044 */
[----:B0-----:R-:W-:Y:S02]  /*22490*/  @!P0 IMAD.MOV.U32 R4, RZ, RZ, R32 ;  /* 0x000000ffff048224 */ /* 0x001fe400078e0020 */
[----:B------:R-:W2:Y:S01]  /*224a0*/  LDL R32, [R1+0xfd8] ;  /* 0x000fd80001207983 */ /* 0x000ea20000100800 */
[----:B------:R-:W-:Y:S01]  /*224b0*/  PRMT R69, RZ, 0x7610, R69 ;  /* 0x00007610ff457816 */ /* 0x000fe20000000045 */
[----:B----4-:R-:W-:Y:S02]  /*224c0*/  @!P0 IMAD.MOV.U32 R5, RZ, RZ, R33 ;  /* 0x000000ffff058224 */ /* 0x010fe400078e0021 */
[----:B------:R-:W4:Y:S04]  /*224d0*/  LDL R33, [R1+0xfd4] ;  /* 0x000fd40001217983 */ /* 0x000f280000100800 */
[----:B------:R0:W4:Y:S02]  /*224e0*/  @!P0 LDG.E.U8 R71, desc[UR44][R4.64] ;  /* 0x0000002c04478981 */ /* 0x000124000c1e1100 */
[----:B0-----:R-:W-:-:S02]  /*224f0*/  @!P0 IMAD.MOV.U32 R4, RZ, RZ, R29 ;  /* 0x000000ffff048224 */ /* 0x001fc400078e001d */
        /* <DEDUP_REMOVED lines=11> */
[----:B------:R-:W-:Y:S01]  /*225b0*/  PRMT R66, RZ, 0x7610, R66 ;  /* 0x00007610ff427816 */ /* 0x000fe20000000042 */
[----:B------:R-:W-:Y:S01]  /*225c0*/  @!P0 IMAD.MOV.U32 R5, RZ, RZ, R43 ;  /* 0x000000ffff058224 */ /* 0x000fe200078e002b */
[----:B------:R-:W-:-:S04]  /*225d0*/  PRMT R67, RZ, 0x7610, R67 ;  /* 0x00007610ff437816 */ /* 0x000fc80000000043 */
[----:B------:R0:W2:Y:S01]  /*225e0*/  @!P0 LDG.E.U8 R66, desc[UR44][R4.64] ;  /* 0x0000002c04428981 */ /* 0x0000a2000c1e1100 */
[----:B------:R-:W-:Y:S01]  /*225f0*/  PRMT R47, RZ, 0x7610, R47 ;  /* 0x00007610ff2f7816 */ /* 0x000fe2000000002f */
[----:B0-----:R-:W-:Y:S02]  /*22600*/  @!P0 IMAD.MOV.U32 R4, RZ, RZ, R41 ;  /* 0x000000ffff048224 */ /* 0x001fe400078e0029 */
[----:B------:R-:W-:-:S05]  /*22610*/  @!P0 IMAD.MOV.U32 R5, RZ, RZ, R42 ;  /* 0x000000ffff058224 */ /* 0x000fca00078e002a */
[----:B------:R0:W2:Y:S01]  /*22620*/  @!P0 LDG.E.U8 R67, desc[UR44][R4.64] ;  /* 0x0000002c04438981 */ /* 0x0000a2000c1e1100 */
[----:B------:R-:W-:Y:S01]  /*22630*/  PRMT R13, RZ, 0x7610, R13 ;  /* 0x00007610ff0d7816 */ /* 0x000fe2000000000d */
[----:B0-----:R-:W-:Y:S02]  /*22640*/  @!P0 IMAD.MOV.U32 R4, RZ, RZ, R39 ;  /* 0x000000ffff048224 */ /* 0x001fe400078e0027 */
[----:B------:R-:W-:-:S05]  /*22650*/  @!P0 IMAD.MOV.U32 R5, RZ, RZ, R40 ;  /* 0x000000ffff058224 */ /* 0x000fca00078e0028 */
[----:B------:R0:W2:Y:S01]  /*22660*/  @!P0 LDG.E.U8 R47, desc[UR44][R4.64] ;  /* 0x0000002c042f8981 */ /* 0x0000a2000c1e1100 */
[----:B------:R-:W-:Y:S01]  /*22670*/  PRMT R64, RZ, 0x7610, R64 ;  /* 0x00007610ff407816 */ /* 0x000fe20000000040 */
[----:B0-----:R-:W-:Y:S02]  /*22680*/  @!P0 IMAD.MOV.U32 R4, RZ, RZ, R30 ;  /* 0x000000ffff048224 */ /* 0x001fe400078e001e */
[----:B------:R-:W-:Y:S01]  /*22690*/  @!P0 IMAD.MOV.U32 R5, RZ, RZ, R36 ;  /* 0x000000ffff058224 */ /* 0x000fe200078e0024 */
[----:B------:R-:W-:Y:S01]  /*226a0*/  PRMT R65, RZ, 0x7610, R65 ;  /* 0x00007610ff417816 */ /* 0x000fe20000000041 */
[----:B------:R-:W2:Y:S04]  /*226b0*/  LDL.LU R30, [R1+0xf74] ;  /* 0x000f7400011e7983 */ /* 0x000ea80000300800 */
[----:B------:R0:W2:Y:S02]  /*226c0*/  @!P0 LDG.E.U8 R13, desc[UR44][R4.64] ;  /* 0x0000002c040d8981 */ /* 0x0000a4000c1e1100 */
[----:B0-----:R-:W-:-:S02]  /*226d0*/  @!P0 IMAD.MOV.U32 R4, RZ, RZ, R34 ;  /* 0x000000ffff048224 */ /* 0x001fc400078e0022 */
[----:B------:R-:W-:-:S05]  /*226e0*/  @!P0 IMAD.MOV.U32 R5, RZ, RZ, R35 ;  /* 0x000000ffff058224 */ /* 0x000fca00078e0023 */
[----:B------:R0:W2:Y:S01]  /*226f0*/  @!P0 LDG.E.U8 R64, desc[UR44][R4.64] ;  /* 0x0000002c04408981 */ /* 0x0000a2000c1e1100 */
[----:B------:R-:W-:Y:S01]  /*22700*/  PRMT R24, RZ, 0x7610, R24 ;  /* 0x00007610ff187816 */ /* 0x000fe20000000018 */
[----:B0-----:R-:W-:Y:S01]  /*22710*/  @!P0 IMAD.MOV.U32 R4, RZ, RZ, R32 ;  /* 0x000000ffff048224 */ /* 0x001fe200078e0020 */
[----:B------:R-:W-:Y:S01]  /*22720*/  PRMT R2, RZ, 0x7610, R2 ;  /* 0x00007610ff027816 */ /* 0x000fe20000000002 */
[----:B----4-:R-:W-:-:S05]  /*22730*/  @!P0 IMAD.MOV.U32 R5, RZ, RZ, R33 ;  /* 0x000000ffff058224 */ /* 0x010fca00078e0021 */
[----:B------:R0:W4:Y:S02]  /*22740*/  @!P0 LDG.E.U8 R65, desc[UR44][R4.64] ;  /* 0x0000002c04418981 */ /* 0x000124000c1e1100 */
[----:B0-----:R-:W-:Y:S02]  /*22750*/  @!P0 IMAD.MOV.U32 R4, RZ, RZ, R29 ;  /* 0x000000ffff048224 */ /* 0x001fe400078e001d */
[----:B------:R-:W4:Y:S04]  /*22760*/  LDL.LU R29, [R1+0xf54] ;  /* 0x000f5400011d7983 */ /* 0x000f280000300800 */
[----:B------:R-:W4:Y:S04]  /*22770*/  LDL R42, [R1+0xf34] ;  /* 0x000f3400012a7983 */ /* 0x000f280000100800 */
[----:B------:R-:W4:Y:S04]  /*22780*/  LDL.LU R32, [R1+0xf38] ;  /* 0x000f380001207983 */ /* 0x000f280000300800 */
[----:B------:R-:W4:Y:S01]  /*22790*/  LDL R41, [R1+0x1290] ;  /* 0x0012900001297983 */ /* 0x000f220000100800 */
[----:B---3--:R-:W-:-:S03]  /*227a0*/  @!P0 IMAD.MOV.U32 R5, RZ, RZ, R31 ;  /* 0x000000ffff058224 */ /* 0x008fc600078e001f */
[----:B------:R-:W3:Y:S04]  /*227b0*/  LDL R39, [R1+0x16a0] ;  /* 0x0016a00001277983 */ /* 0x000ee80000100800 */
[----:B------:R2:W3:Y:S04]  /*227c0*/  @!P0 LDG.E.U8 R24, desc[UR44][R4.64] ;  /* 0x0000002c04188981 */ /* 0x0004e8000c1e1100 */
[----:B------:R-:W3:Y:S04]  /*227d0*/  LDL R34, [R1+0x1a7c] ;  /* 0x001a7c0001227983 */ /* 0x000ee80000100800 */
[----:B------:R-:W3:Y:S01]  /*227e0*/  LDL R31, [R1+0x1a80] ;  /* 0x001a8000011f7983 */ /* 0x000ee20000100800 */
[----:B--2---:R-:W-:-:S03]  /*227f0*/  @!P0 IMAD.MOV.U32 R4, RZ, RZ, R26 ;  /* 0x000000ffff048224 */ /* 0x004fc600078e001a */
[----:B------:R-:W2:Y:S04]  /*22800*/  LDL R36, [R1+0x1a5c] ;  /* 0x001a5c0001247983 */ /* 0x000ea80000100800 */
[----:B------:R-:W2:Y:S01]  /*22810*/  LDL R26, [R1+0x1a60] ;  /* 0x001a6000011a7983 */ /* 0x000ea20000100800 */
[----:B------:R-:W-:-:S03]  /*22820*/  @!P0 IMAD.MOV.U32 R5, RZ, RZ, R27 ;  /* 0x000000ffff058224 */ /* 0x000fc600078e001b */
[----:B------:R-:W2:Y:S04]  /*22830*/  LDL R27, [R1+0x1690] ;  /* 0x00169000011b7983 */ /* 0x000ea80000100800 */
[----:B------:R0:W2:Y:S02]  /*22840*/  @!P0 LDG.E.U8 R2, desc[UR44][R4.64] ;  /* 0x0000002c04028981 */ /* 0x0000a4000c1e1100 */
[----:B0-----:R-:W-:Y:S02]  /*22850*/  @!P0 IMAD.MOV.U32 R4, RZ, RZ, R14 ;  /* 0x000000ffff048224 */ /* 0x001fe400078e000e */
[----:B------:R-:W2:Y:S04]  /*22860*/  LDL R14, [R1+0x1a94] ;  /* 0x001a9400010e7983 */ /* 0x000ea80000100800 */
[----:B------:R-:W3:Y:S04]  /*22870*/  LDL.LU R40, [R1+0xef8] ;  /* 0x000ef80001287983 */ /* 0x000ee80000300800 */
[----:B------:R-:W2:Y:S04]  /*22880*/  LDL.LU R35, [R1+0xf14] ;  /* 0x000f140001237983 */ /* 0x000ea80000300800 */
[----:B------:R-:W3:Y:S04]  /*22890*/  LDL.LU R46, [R1+0xed4] ;  /* 0x000ed400012e7983 */ /* 0x000ee80000300800 */
[----:B------:R-:W3:Y:S04]  /*228a0*/  LDL.LU R45, [R1+0xef4] ;  /* 0x000ef400012d7983 */ /* 0x000ee80000300800 */
[----:B------:R-:W3:Y:S04]  /*228b0*/  LDL.LU R43, [R1+0xed8] ;  /* 0x000ed800012b7983 */ /* 0x000ee80000300800 */
[----:B------:R-:W3:Y:S01]  /*228c0*/  LDL.LU R33, [R1+0xf18] ;  /* 0x000f180001217983 */ /* 0x000ee20000300800 */
[----:B------:R-:W-:-:S02]  /*228d0*/  PRMT R62, RZ, 0x7610, R62 ;  /* 0x00007610ff3e7816 */ /* 0x000fc4000000003e */
[----:B------:R-:W-:Y:S01]  /*228e0*/  PRMT R63, RZ, 0x7610, R63 ;  /* 0x00007610ff3f7816 */ /* 0x000fe2000000003f */
[----:B------:R-:W3:Y:S01]  /*228f0*/  LDL.LU R125, [R1+0x1860] ;  /* 0x00186000017d7983 */ /* 0x000ee20000300800 */
[----:B------:R-:W-:Y:S02]  /*22900*/  PRMT R12, RZ, 0x7610, R12 ;  /* 0x00007610ff0c7816 */ /* 0x000fe4000000000c */
[----:B------:R-:W-:Y:S01]  /*22910*/  PRMT R28, RZ, 0x7610, R28 ;  /* 0x00007610ff1c7816 */ /* 0x000fe2000000001c */
[----:B------:R-:W3:Y:S01]  /*22920*/  LDL.LU R128, [R1+0x187c] ;  /* 0x00187c0001807983 */ /* 0x000ee20000300800 */
[----:B------:R-:W-:Y:S02]  /*22930*/  PRMT R38, RZ, 0x7610, R38 ;  /* 0x00007610ff267816 */ /* 0x000fe40000000026 */
[----:B------:R-:W-:Y:S01]  /*22940*/  PRMT R18, RZ, 0x7610, R18 ;  /* 0x00007610ff127816 */ /* 0x000fe20000000012 */
[----:B------:R-:W3:Y:S01]  /*22950*/  LDL.LU R133, [R1+0x1840] ;  /* 0x0018400001857983 */ /* 0x000ee20000300800 */
[----:B------:R-:W-:-:S03]  /*22960*/  PRMT R60, RZ, 0x7610, R60 ;  /* 0x00007610ff3c7816 */ /* 0x000fc6000000003c */
[----:B------:R-:W3:Y:S04]  /*22970*/  LDL.LU R136, [R1+0x185c] ;  /* 0x00185c0001887983 */ /* 0x000ee80000300800 */
[----:B------:R-:W3:Y:S04]  /*22980*/  LDL.LU R141, [R1+0x1820] ;  /* 0x00182000018d7983 */ /* 0x000ee80000300800 */
[----:B------:R-:W3:Y:S04]  /*22990*/  LDL.LU R144, [R1+0x183c] ;  /* 0x00183c0001907983 */ /* 0x000ee80000300800 */
[----:B------:R-:W3:Y:S01]  /*229a0*/  LDL.LU R149, [R1+0x1800] ;  /* 0x0018000001957983 */ /* 0x000ee20000300800 */
[----:B------:R-:W-:-:S05]  /*229b0*/  @!P0 IMAD.MOV.U32 R5, RZ, RZ, R30 ;  /* 0x000000ffff058224 */ /* 0x000fca00078e001e */
[----:B------:R0:W3:Y:S02]  /*229c0*/  @!P0 LDG.E.U8 R62, desc[UR44][R4.64] ;  /* 0x0000002c043e8981 */ /* 0x0000e4000c1e1100 */
[----:B0-----:R-:W-:Y:S02]  /*229d0*/  @!P0 IMAD.MOV.U32 R4, RZ, RZ, R0 ;  /* 0x000000ffff048224 */ /* 0x001fe400078e0000 */
[----:B------:R0:W-:Y:S01]  /*229e0*/  STL [R1+0x1ad0], R0 ;  /* 0x001ad00001007387 */ /* 0x0001e20000100800 */
[----:B------:R-:W-:Y:S02]  /*229f0*/  PRMT R61, RZ, 0x7610, R61 ;  /* 0x00007610ff3d7816 */ /* 0x000fe4000000003d */
[----:B------:R-:W-:Y:S01]  /*22a00*/  PRMT R58, RZ, 0x7610, R58 ;  /* 0x00007610ff3a7816 */ /* 0x000fe2000000003a */
[----:B------:R-:W3:Y:S04]  /*22a10*/  LDL R44, [R1+0x1880] ;  /* 0x00188000012c7983 */ /* 0x000ee80000100800 */
[----:B0-----:R-:W3:Y:S01]  /*22a20*/  LDL R0, [R1+0x19c0] ;  /* 0x0019c00001007983 */ /* 0x001ee20000100800 */
[----:B----4-:R-:W-:-:S05]  /*22a30*/  @!P0 IMAD.MOV.U32 R5, RZ, RZ, R29 ;  /* 0x000000ffff058224 */ /* 0x010fca00078e001d */
[----:B------:R0:W4:Y:S02]  /*22a40*/  @!P0 LDG.E.U8 R63, desc[UR44][R4.64] ;  /* 0x0000002c043f8981 */ /* 0x000124000c1e1100 */
[----:B0-----:R-:W-:Y:S02]  /*22a50*/  @!P0 IMAD.MOV.U32 R4, RZ, RZ, R32 ;  /* 0x000000ffff048224 */ /* 0x001fe400078e0020 */
[----:B------:R-:W-:Y:S02]  /*22a60*/  @!P0 IMAD.MOV.U32 R5, RZ, RZ, R42 ;  /* 0x000000ffff058224 */ /* 0x000fe400078e002a */
[----:B------:R-:W4:Y:S04]  /*22a70*/  LDL R42, [R1+0x1a1c] ;  /* 0x001a1c00012a7983 */ /* 0x000f280000100800 */
[----:B------:R2:W4:Y:S02]  /*22a80*/  @!P0 LDG.E.U8 R12, desc[UR44][R4.64] ;  /* 0x0000002c040c8981 */ /* 0x000524000c1e1100 */
[----:B--2---:R-:W-:-:S02]  /*22a90*/  @!P0 IMAD.MOV.U32 R5, RZ, RZ, R35 ;  /* 0x000000ffff058224 */ /* 0x004fc400078e0023 */
[----:B---3--:R-:W-:-:S05]  /*22aa0*/  @!P0 IMAD.MOV.U32 R4, RZ, RZ, R33 ;  /* 0x000000ffff048224 */ /* 0x008fca00078e0021 */
[----:B------:R0:W2:Y:S02]  /*22ab0*/  @!P0 LDG.E.U8 R28, desc[UR44][R4.64] ;  /* 0x0000002c041c8981 */ /* 0x0000a4000c1e1100 */
[----:B0-----:R-:W-:Y:S02]  /*22ac0*/  @!P0 IMAD.MOV.U32 R4, RZ, RZ, R40 ;  /* 0x000000ffff048224 */ /* 0x001fe400078e0028 */
[----:B------:R-:W-:-:S05]  /*22ad0*/  @!P0 IMAD.MOV.U32 R5, RZ, RZ, R45 ;  /* 0x000000ffff058224 */ /* 0x000fca00078e002d */
[----:B------:R0:W3:Y:S02]  /*22ae0*/  @!P0 LDG.E.U8 R38, desc[UR44][R4.64] ;  /* 0x0000002c04268981 */ /* 0x0000e4000c1e1100 */
[----:B0-----:R-:W-:Y:S02]  /*22af0*/  @!P0 IMAD.MOV.U32 R4, RZ, RZ, R43 ;  /* 0x000000ffff048224 */ /* 0x001fe400078e002b */
[----:B------:R-:W-:-:S05]  /*22b00*/  @!P0 IMAD.MOV.U32 R5, RZ, RZ, R46 ;  /* 0x000000ffff058224 */ /* 0x000fca00078e002e */
[----:B------:R0:W3:Y:S02]  /*22b10*/  @!P0 LDG.E.U8 R18, desc[UR44][R4.64] ;  /* 0x0000002c04128981 */ /* 0x0000e4000c1e1100 */
[----:B0-----:R-:W-:Y:S02]  /*22b20*/  @!P0 IMAD.MOV.U32 R4, RZ, RZ, R39 ;  /* 0x000000ffff048224 */ /* 0x001fe400078e0027 */
[----:B------:R-:W-:Y:S01]  /*22b30*/  @!P0 IMAD.MOV.U32 R5, RZ, RZ, R41 ;  /* 0x000000ffff058224 */ /* 0x000fe200078e0029 */
[----:B------:R-:W2:Y:S04]  /*22b40*/  LDL R39, [R1+0x19dc] ;  /* 0x0019dc0001277983 */ /* 0x000ea80000100800 */
[----:B------:R0:W3:Y:S04]  /*22b50*/  @!P0 LDG.E.U8 R60, desc[UR44][R4.64] ;  /* 0x0000002c043c8981 */ /* 0x0000e8000c1e1100 */
[----:B------:R-:W4:Y:S01]  /*22b60*/  LDL R41, [R1+0x1a20] ;  /* 0x001a200001297983 */ /* 0x000f220000100800 */
[----:B0-----:R-:W-:-:S02]  /*22b70*/  @!P0 IMAD.MOV.U32 R4, RZ, RZ, R14 ;  /* 0x000000ffff048224 */ /* 0x001fc400078e000e */
[----:B------:R-:W-:Y:S01]  /*22b80*/  @!P0 IMAD.MOV.U32 R5, RZ, RZ, R27 ;  /* 0x000000ffff058224 */ /* 0x000fe200078e001b */
[----:B------:R-:W2:Y:S04]  /*22b90*/  LDL R14, [R1+0x1a40] ;  /* 0x001a4000010e7983 */ /* 0x000ea80000100800 */
[----:B------:R-:W3:Y:S04]  /*22ba0*/  LDL R27, [R1+0x1a3c] ;  /* 0x001a3c00011b7983 */ /* 0x000ee80000100800 */
        /* <DEDUP_REMOVED lines=8> */
[----:B------:R-:W-:-:S03]  /*22c30*/  @!P0 IMAD.MOV.U32 R4, RZ, RZ, R26 ;  /* 0x000000ffff048224 */ /* 0x000fc600078e001a */
[----:B------:R-:W4:Y:S01]  /*22c40*/  LDL R26, [R1+0x19bc] ;  /* 0x0019bc00011a7983 */ /* 0x000f220000100800 */
[----:B------:R-:W-:-:S06]  /*22c50*/  PRMT R59, RZ, 0x7610, R59 ;  /* 0x00007610ff3b7816 */ /* 0x000fcc000000003b */
[----:B------:R2:W4:Y:S01]  /*22c60*/  @!P0 LDG.E.U8 R59, desc[UR44][R4.64] ;  /* 0x0000002c043b8981 */ /* 0x000522000c1e1100 */
[----:B------:R-:W-:Y:S02]  /*22c70*/  PRMT R56, RZ, 0x7610, R56 ;  /* 0x00007610ff387816 */ /* 0x000fe40000000038 */
[----:B------:R-:W-:Y:S02]  /*22c80*/  PRMT R57, RZ, 0x7610, R57 ;  /* 0x00007610ff397816 */ /* 0x000fe40000000039 */
[----:B------:R-:W-:Y:S02]  /*22c90*/  PRMT R54, RZ, 0x7610, R54 ;  /* 0x00007610ff367816 */ /* 0x000fe40000000036 */
[----:B------:R-:W-:Y:S01]  /*22ca0*/  PRMT R55, RZ, 0x7610, R55 ;  /* 0x00007610ff377816 */ /* 0x000fe20000000037 */
[----:B--2---:R-:W-:Y:S02]  /*22cb0*/  @!P0 IMAD.MOV.U32 R4, RZ, RZ, R14 ;  /* 0x000000ffff048224 */ /* 0x004fe400078e000e */
[----:B------:R-:W2:Y:S01]  /*22cc0*/  LDL R14, [R1+0x19a0] ;  /* 0x0019a000010e7983 */ /* 0x000ea20000100800 */
[----:B---3--:R-:W-:-:S03]  /*22cd0*/  @!P0 IMAD.MOV.U32 R5, RZ, RZ, R27 ;  /* 0x000000ffff058224 */ /* 0x008fc600078e001b */
[----:B------:R-:W3:Y:S04]  /*22ce0*/  LDL R27, [R1+0x199c] ;  /* 0x00199c00011b7983 */ /* 0x000ee80000100800 */
[----:B------:R4:W3:Y:S02]  /*22cf0*/  @!P0 LDG.E.U8 R56, desc[UR44][R4.64] ;  /* 0x0000002c04388981 */ /* 0x0008e4000c1e1100 */
[----:B----4-:R-:W-:Y:S02]  /*22d00*/  @!P0 IMAD.MOV.U32 R4, RZ, RZ, R41 ;  /* 0x000000ffff048224 */ /* 0x010fe400078e0029 */
[----:B------:R-:W-:Y:S01]  /*22d10*/  @!P0 IMAD.MOV.U32 R5, RZ, RZ, R42 ;  /* 0x000000ffff058224 */ /* 0x000fe200078e002a */
[----:B------:R-:W-:Y:S01]  /*22d20*/  PRMT R52, RZ, 0x7610, R52 ;  /* 0x00007610ff347816 */ /* 0x000fe20000000034 */
[----:B------:R-:W4:Y:S04]  /*22d30*/  LDL R42, [R1+0x193c] ;  /* 0x00193c00012a7983 */ /* 0x000f280000100800 */
[----:B------:R0:W4:Y:S04]  /*22d40*/  @!P0 LDG.E.U8 R57, desc[UR44][R4.64] ;  /* 0x0000002c04398981 */ /* 0x000128000c1e1100 */
[----:B------:R-:W4:Y:S01]  /*22d50*/  LDL R41, [R1+0x1940] ;  /* 0x0019400001297983 */ /* 0x000f220000100800 */
[----:B0-----:R-:W-:-:S02]  /*22d60*/  @!P0 IMAD.MOV.U32 R4, RZ, RZ, R31 ;  /* 0x000000ffff048224 */ /* 0x001fc400078e001f */
[----:B------:R-:W-:Y:S01]  /*22d70*/  @!P0 IMAD.MOV.U32 R5, RZ, RZ, R34 ;  /* 0x000000ffff058224 */ /* 0x000fe200078e0022 */
[----:B------:R-:W4:Y:S04]  /*22d80*/  LDL R31, [R1+0x1980] ;  /* 0x00198000011f7983 */ /* 0x000f280000100800 */
[----:B------:R-:W4:Y:S04]  /*22d90*/  LDL R34, [R1+0x197c] ;  /* 0x00197c0001227983 */ /* 0x000f280000100800 */
[----:B------:R0:W4:Y:S02]  /*22da0*/  @!P0 LDG.E.U8 R54, desc[UR44][R4.64] ;  /* 0x0000002c04368981 */ /* 0x000124000c1e1100 */
[----:B0-----:R-:W-:-:S02]  /*22db0*/  @!P0 IMAD.MOV.U32 R4, RZ, RZ, R36 ;  /* 0x000000ffff048224 */ /* 0x001fc400078e0024 */
[----:B------:R-:W-:Y:S01]  /*22dc0*/  @!P0 IMAD.MOV.U32 R5, RZ, RZ, R39 ;  /* 0x000000ffff058224 */ /* 0x000fe200078e0027 */
[----:B------:R-:W-:Y:S01]  /*22dd0*/  PRMT R53, RZ, 0x7610, R53 ;  /* 0x00007610ff357816 */ /* 0x000fe20000000035 */
[----:B------:R-:W4:Y:S04]  /*22de0*/  LDL R39, [R1+0x18fc] ;  /* 0x0018fc0001277983 */ /* 0x000f280000100800 */
[----:B------:R0:W4:Y:S04]  /*22df0*/  @!P0 LDG.E.U8 R55, desc[UR44][R4.64] ;  /* 0x0000002c04378981 */ /* 0x000128000c1e1100 */
[----:B------:R-:W4:Y:S01]  /*22e00*/  LDL R36, [R1+0x1900] ;  /* 0x0019000001247983 */ /* 0x000f220000100800 */
[----:B0-----:R-:W-:-:S03]  /*22e10*/  @!P0 IMAD.MOV.U32 R4, RZ, RZ, R0 ;  /* 0x000000ffff048224 */ /* 0x001fc600078e0000 */
[----:B------:R-:W4:Y:S01]  /*22e20*/  LDL R0, [R1+0x1960] ;  /* 0x0019600001007983 */ /* 0x000f220000100800 */
[----:B------:R-:W-:-:S03]  /*22e30*/  @!P0 IMAD.MOV.U32 R5, RZ, RZ, R26 ;  /* 0x000000ffff058224 */ /* 0x000fc600078e001a */
[----:B------:R-:W4:Y:S04]  /*22e40*/  LDL R26, [R1+0x195c] ;  /* 0x00195c00011a7983 */ /* 0x000f280000100800 */
[----:B------:R2:W4:Y:S01]  /*22e50*/  @!P0 LDG.E.U8 R52, desc[UR44][R4.64] ;  /* 0x0000002c04348981 */ /* 0x000522000c1e1100 */
[----:B------:R-:W-:Y:S01]  /*22e60*/  PRMT R50, RZ, 0x7610, R50 ;  /* 0x00007610ff327816 */ /* 0x000fe20000000032 */
[----:B--2---:R-:W-:Y:S02]  /*22e70*/  @!P0 IMAD.MOV.U32 R4, RZ, RZ, R14 ;  /* 0x000000ffff048224 */ /* 0x004fe400078e000e */
[----:B------:R-:W2:Y:S01]  /*22e80*/  LDL R14, [R1+0x1920] ;  /* 0x00192000010e7983 */ /* 0x000ea20000100800 */
[----:B---3--:R-:W-:-:S03]  /*22e90*/  @!P0 IMAD.MOV.U32 R5, RZ, RZ, R27 ;  /* 0x000000ffff058224 */ /* 0x008fc600078e001b */
[----:B------:R-:W3:Y:S04]  /*22ea0*/  LDL R27, [R1+0x191c] ;  /* 0x00191c00011b7983 */ /* 0x000ee80000100800 */
[----:B------:R4:W3:Y:S02]  /*22eb0*/  @!P0 LDG.E.U8 R53, desc[UR44][R4.64] ;  /* 0x0000002c04358981 */ /* 0x0008e4000c1e1100 */
[----:B----4-:R-:W-:Y:S02]  /*22ec0*/  @!P0 IMAD.MOV.U32 R5, RZ, RZ, R34 ;  /* 0x000000ffff058224 */ /* 0x010fe400078e0022 */
[----:B------:R-:W4:Y:S01]  /*22ed0*/  LDL R34, [R1+0x18dc] ;  /* 0x0018dc0001227983 */ /* 0x000f220000100800 */
[----:B------:R-:W-:-:S03]  /*22ee0*/  @!P0 IMAD.MOV.U32 R4, RZ, RZ, R31 ;  /* 0x000000ffff048224 */ /* 0x000fc600078e001f */
[----:B------:R-:W4:Y:S04]  /*22ef0*/  LDL R31, [R1+0x18e0] ;  /* 0x0018e000011f7983 */ /* 0x000f280000100800 */
[----:B------:R0:W4:Y:S02]  /*22f00*/  @!P0 LDG.E.U8 R50, desc[UR44][R4.64] ;  /* 0x0000002c04328981 */ /* 0x000124000c1e1100 */
[----:B0-----:R-:W-:Y:S02]  /*22f10*/  @!P0 IMAD.MOV.U32 R4, RZ, RZ, R0 ;  /* 0x000000ffff048224 */ /* 0x001fe400078e0000 */
[----:B------:R-:W4:Y:S01]  /*22f20*/  LDL R0, [R1+0x18c0] ;  /* 0x0018c00001007983 */ /* 0x000f220000100800 */
[----:B------:R-:W-:Y:S01]  /*22f30*/  PRMT R51, RZ, 0x7610, R51 ;  /* 0x00007610ff337816 */ /* 0x000fe20000000033 */
[----:B------:R-:W-:Y:S01]  /*22f40*/  @!P0 IMAD.MOV.U32 R5, RZ, RZ, R26 ;  /* 0x000000ffff058224 */ /* 0x000fe200078e001a */
[----:B------:R-:W-:Y:S01]  /*22f50*/  PRMT R48, RZ, 0x7610, R48 ;  /* 0x00007610ff307816 */ /* 0x000fe20000000030 */
[----:B------:R-:W4:Y:S04]  /*22f60*/  LDL R26, [R1+0x18bc] ;  /* 0x0018bc00011a7983 */ /* 0x000f280000100800 */
[----:B------:R0:W4:Y:S02]  /*22f70*/  @!P0 LDG.E.U8 R51, desc[UR44][R4.64] ;  /* 0x0000002c04338981 */ /* 0x000124000c1e1100 */
[----:B0-----:R-:W-:-:S02]  /*22f80*/  @!P0 IMAD.MOV.U32 R4, RZ, RZ, R41 ;  /* 0x000000ffff048224 */ /* 0x001fc400078e0029 */
[----:B------:R-:W-:-:S05]  /*22f90*/  @!P0 IMAD.MOV.U32 R5, RZ, RZ, R42 ;  /* 0x000000ffff058224 */ /* 0x000fca00078e002a */
[----:B------:R2:W4:Y:S01]  /*22fa0*/  @!P0 LDG.E.U8 R48, desc[UR44][R4.64] ;  /* 0x0000002c04308981 */ /* 0x000522000c1e1100 */
        /* <DEDUP_REMOVED lines=8> */
[----:B0-----:R-:W-:Y:S02]  /*23030*/  @!P0 IMAD.MOV.U32 R4, RZ, RZ, R36 ;  /* 0x000000ffff048224 */ /* 0x001fe400078e0024 */
[----:B------:R-:W-:-:S05]  /*23040*/  @!P0 IMAD.MOV.U32 R5, RZ, RZ, R39 ;  /* 0x000000ffff058224 */ /* 0x000fca00078e0027 */
[----:B------:R4:W3:Y:S02]  /*23050*/  @!P0 LDG.E.U8 R148, desc[UR44][R4.64] ;  /* 0x0000002c04948981 */ /* 0x0008e4000c1e1100 */
[----:B----4-:R-:W-:Y:S02]  /*23060*/  @!P0 IMAD.MOV.U32 R5, RZ, RZ, R34 ;  /* 0x000000ffff058224 */ /* 0x010fe400078e0022 */
[----:B------:R-:W4:Y:S01]  /*23070*/  LDL.LU R34, [R1+0x181c] ;  /* 0x00181c0001227983 */ /* 0x000f220000300800 */
[----:B------:R-:W-:-:S03]  /*23080*/  @!P0 IMAD.MOV.U32 R4, RZ, RZ, R31 ;  /* 0x000000ffff048224 */ /* 0x000fc600078e001f */
[----:B------:R-:W4:Y:S04]  /*23090*/  LDL R42, [R1+0x17fc] ;  /* 0x0017fc00012a7983 */ /* 0x000f280000100800 */
[----:B------:R0:W4:Y:S01]  /*230a0*/  @!P0 LDG.E.U8 R145, desc[UR44][R4.64] ;  /* 0x0000002c04918981 */ /* 0x000122000c1e1100 */
[----:B------:R-:W-:Y:S02]  /*230b0*/  PRMT R140, RZ, 0x7610, R140 ;  /* 0x00007610ff8c7816 */ /* 0x000fe4000000008c */
[----:B------:R-:W-:Y:S01]  /*230c0*/  PRMT R132, RZ, 0x7610, R132 ;  /* 0x00007610ff847816 */ /* 0x000fe20000000084 */
[----:B------:R-:W4:Y:S01]  /*230d0*/  LDL R41, [R1+0x17bc] ;  /* 0x0017bc0001297983 */ /* 0x000f220000100800 */
[----:B------:R-:W-:Y:S02]  /*230e0*/  PRMT R129, RZ, 0x7610, R129 ;  /* 0x00007610ff817816 */ /* 0x000fe40000000081 */
[----:B------:R-:W-:Y:S01]  /*230f0*/  PRMT R251, RZ, 0x7610, R251 ;  /* 0x00007610fffb7816 */ /* 0x000fe200000000fb */
[----:B------:R-:W4:Y:S01]  /*23100*/  LDL R39, [R1+0x17c0] ;  /* 0x0017c00001277983 */ /* 0x000f220000100800 */
[----:B------:R-:W-:-:S03]  /*23110*/  PRMT R248, RZ, 0x7610, R248 ;  /* 0x00007610fff87816 */ /* 0x000fc600000000f8 */
[----:B------:R-:W4:Y:S04]  /*23120*/  LDL R36, [R1+0x179c] ;  /* 0x00179c0001247983 */ /* 0x000f280000100800 */
[----:B------:R-:W4:Y:S01]  /*23130*/  LDL R31, [R1+0x17a0] ;  /* 0x0017a000011f7983 */ /* 0x000f220000100800 */
[----:B0-----:R-:W-:-:S03]  /*23140*/  @!P0 IMAD.MOV.U32 R4, RZ, RZ, R0 ;  /* 0x000000ffff048224 */ /* 0x001fc600078e0000 */
[----:B------:R-:W4:Y:S01]  /*23150*/  LDL R0, [R1+0x17e0] ;  /* 0x0017e00001007983 */ /* 0x000f220000100800 */
[----:B------:R-:W-:-:S03]  /*23160*/  @!P0 IMAD.MOV.U32 R5, RZ, RZ, R26 ;  /* 0x000000ffff058224 */ /* 0x000fc600078e001a */
[----:B------:R-:W4:Y:S04]  /*23170*/  LDL R26, [R1+0x17dc] ;  /* 0x0017dc00011a7983 */ /* 0x000f280000100800 */
[----:B------:R2:W4:Y:S01]  /*23180*/  @!P0 LDG.E.U8 R140, desc[UR44][R4.64] ;  /* 0x0000002c048c8981 */ /* 0x000522000c1e1100 */
        /* <DEDUP_REMOVED lines=17> */
[----:B----4-:R-:W-:-:S05]  /*232a0*/  @!P0 IMAD.MOV.U32 R5, RZ, RZ, R34 ;  /* 0x000000ffff058224 */ /* 0x010fca00078e0022 */
[----:B------:R0:W4:Y:S02]  /*232b0*/  @!P0 LDG.E.U8 R247, desc[UR44][R4.64] ;  /* 0x0000002c04f78981 */ /* 0x000124000c1e1100 */
[----:B0-----:R-:W-:Y:S02]  /*232c0*/  @!P0 IMAD.MOV.U32 R4, RZ, RZ, R149 ;  /* 0x000000ffff048224 */ /* 0x001fe400078e0095 */
[----:B------:R-:W-:Y:S01]  /*232d0*/  @!P0 IMAD.MOV.U32 R5, RZ, RZ, R42 ;  /* 0x000000ffff058224 */ /* 0x000fe200078e002a */
[----:B------:R-:W-:Y:S01]  /*232e0*/  PRMT R245, RZ, 0x7610, R245 ;  /* 0x00007610fff57816 */ /* 0x000fe200000000f5 */
[----:B------:R-:W4:Y:S04]  /*232f0*/  LDL R42, [R1+0xfac] ;  /* 0x000fac00012a7983 */ /* 0x000f280000100800 */
[----:B------:R0:W4:Y:S02]  /*23300*/  @!P0 LDG.E.U8 R246, desc[UR44][R4.64] ;  /* 0x0000002c04f68981 */ /* 0x000124000c1e1100 */
[----:B0-----:R-:W-:-:S02]  /*23310*/  @!P0 IMAD.MOV.U32 R4, RZ, RZ, R0 ;  /* 0x000000ffff048224 */ /* 0x001fc400078e0000 */
[----:B------:R-:W4:Y:S01]  /*23320*/  LDL R0, [R1+0x1760] ;  /* 0x0017600001007983 */ /* 0x000f220000100800 */
[----:B------:R-:W-:-:S03]  /*23330*/  @!P0 IMAD.MOV.U32 R5, RZ, RZ, R26 ;  /* 0x000000ffff058224 */ /* 0x000fc600078e001a */
[----:B------:R-:W4:Y:S01]  /*23340*/  LDL R26, [R1+0x175c] ;  /* 0x00175c00011a7983 */ /* 0x000f220000100800 */
[----:B------:R-:W-:-:S03]  /*23350*/  PRMT R244, RZ, 0x7610, R244 ;  /* 0x00007610fff47816 */ /* 0x000fc600000000f4 */
[----:B------:R0:W4:Y:S01]  /*23360*/  @!P0 LDG.E.U8 R245, desc[UR44][R4.64] ;  /* 0x0000002c04f58981 */ /* 0x000122000c1e1100 */
[----:B------:R-:W-:Y:S01]  /*23370*/  PRMT R243, RZ, 0x7610, R243 ;  /* 0x00007610fff37816 */ /* 0x000fe200000000f3 */
[----:B0-----:R-:W-:Y:S02]  /*23380*/  @!P0 IMAD.MOV.U32 R4, RZ, RZ, R39 ;  /* 0x000000ffff048224 */ /* 0x001fe400078e0027 */
        /* <DEDUP_REMOVED lines=8> */
[----:B------:R2:W4:Y:S01]  /*23410*/  @!P0 LDG.E.U8 R243, desc[UR44][R4.64] ;  /* 0x0000002c04f38981 */ /* 0x000522000c1e1100 */
[----:B------:R-:W-:Y:S01]  /*23420*/  PRMT R242, RZ, 0x7610, R242 ;  /* 0x00007610fff27816 */ /* 0x000fe200000000f2 */
[----:B--2---:R-:W-:-:S02]  /*23430*/  @!P0 IMAD.MOV.U32 R4, RZ, RZ, R14 ;  /* 0x000000ffff048224 */ /* 0x004fc400078e000e */
[----:B------:R-:W2:Y:S01]  /*23440*/  LDL R14, [R1+0x1700] ;  /* 0x00170000010e7983 */ /* 0x000ea20000100800 */
[----:B---3--:R-:W-:-:S03]  /*23450*/  @!P0 IMAD.MOV.U32 R5, RZ, RZ, R27 ;  /* 0x000000ffff058224 */ /* 0x008fc600078e001b */
[----:B------:R-:W3:Y:S04]  /*23460*/  LDL R27, [R1+0x16fc] ;  /* 0x0016fc00011b7983 */ /* 0x000ee80000100800 */
[----:B------:R4:W3:Y:S02]  /*23470*/  @!P0 LDG.E.U8 R242, desc[UR44][R4.64] ;  /* 0x0000002c04f28981 */ /* 0x0008e4000c1e1100 */
[----:B----4-:R-:W-:Y:S02]  /*23480*/  @!P0 IMAD.MOV.U32 R4, RZ, RZ, R0 ;  /* 0x000000ffff048224 */ /* 0x010fe400078e0000 */
[----:B------:R-:W4:Y:S01]  /*23490*/  LDL R0, [R1+0x16e0] ;  /* 0x0016e00001007983 */ /* 0x000f220000100800 */
[----:B------:R-:W-:Y:S01]  /*234a0*/  PRMT R241, RZ, 0x7610, R241 ;  /* 0x00007610fff17816 */ /* 0x000fe200000000f1 */
[----:B------:R-:W-:-:S02]  /*234b0*/  @!P0 IMAD.MOV.U32 R5, RZ, RZ, R26 ;  /* 0x000000ffff058224 */ /* 0x000fc400078e001a */
[----:B------:R-:W4:Y:S01]  /*234c0*/  LDL R26, [R1+0x16dc] ;  /* 0x0016dc00011a7983 */ /* 0x000f220000100800 */
[----:B------:R-:W-:-:S03]  /*234d0*/  PRMT R240, RZ, 0x7610, R240 ;  /* 0x00007610fff07816 */ /* 0x000fc600000000f0 */
[----:B------:R0:W4:Y:S01]  /*234e0*/  @!P0 LDG.E.U8 R241, desc[UR44][R4.64] ;  /* 0x0000002c04f18981 */ /* 0x000122000c1e1100 */
[----:B------:R-:W-:Y:S01]  /*234f0*/  PRMT R239, RZ, 0x7610, R239 ;  /* 0x00007610ffef7816 */ /* 0x000fe200000000ef */
[----:B0-----:R-:W-:Y:S02]  /*23500*/  @!P0 IMAD.MOV.U32 R4, RZ, RZ, R39 ;  /* 0x000000ffff048224 */ /* 0x001fe400078e0027 */
[----:B------:R-:W4:Y:S01]  /*23510*/  LDL R39, [R1+0x16c0] ;  /* 0x0016c00001277983 */ /* 0x000f220000100800 */
[----:B------:R-:W-:-:S03]  /*23520*/  @!P0 IMAD.MOV.U32 R5, RZ, RZ, R41 ;  /* 0x000000ffff058224 */ /* 0x000fc600078e0029 */
[----:B------:R-:W4:Y:S04]  /*23530*/  LDL R41, [R1+0x16bc] ;  /* 0x0016bc0001297983 */ /* 0x000f280000100800 */
[----:B------:R0:W4:Y:S02]  /*23540*/  @!P0 LDG.E.U8 R240, desc[UR44][R4.64] ;  /* 0x0000002c04f08981 */ /* 0x000124000c1e1100 */
[----:B0-----:R-:W-:Y:S02]  /*23550*/  @!P0 IMAD.MOV.U32 R4, RZ, RZ, R31 ;  /* 0x000000ffff048224 */ /* 0x001fe400078e001f */
        /* <DEDUP_REMOVED lines=139> */
[----:B------:R-:W-:Y:S02]  /*23e10*/  @!P0 IMAD.MOV.U32 R5, RZ, RZ, R41 ;  /* 0x000000ffff058224 */ /* 0x000fe400078e0029 */
[----:B------:R-:W4:Y:S04]  /*23e20*/  LDL R41, [R1+0xfb0] ;  /* 0x000fb00001297983 */ /* 0x000f280000100800 */
[----:B------:R0:W4:Y:S02]  /*23e30*/  @!P0 LDG.E.U8 R216, desc[UR44][R4.64] ;  /* 0x0000002c04d88981 */ /* 0x000124000c1e1100 */
[----:B0-----:R-:W-:-:S02]  /*23e40*/  @!P0 IMAD.MOV.U32 R4, RZ, RZ, R31 ;  /* 0x000000ffff048224 */ /* 0x001fc400078e001f */
[----:B------:R-:W-:Y:S02]  /*23e50*/  @!P0 IMAD.MOV.U32 R5, RZ, RZ, R36 ;  /* 0x000000ffff058224 */ /* 0x000fe400078e0024 */
[----:B------:R-:W4:Y:S04]  /*23e60*/  LDL R36, [R1+0xf90] ;  /* 0x000f900001247983 */ /* 0x000f280000100800 */
[----:B------:R2:W4:Y:S01]  /*23e70*/  @!P0 LDG.E.U8 R215, desc[UR44][R4.64] ;  /* 0x0000002c04d78981 */ /* 0x000522000c1e1100 */
[----:B------:R-:W-:Y:S01]  /*23e80*/  PRMT R214, RZ, 0x7610, R214 ;  /* 0x00007610ffd67816 */ /* 0x000fe200000000d6 */
[----:B--2---:R-:W-:Y:S02]  /*23e90*/  @!P0 IMAD.MOV.U32 R4, RZ, RZ, R14 ;  /* 0x000000ffff048224 */ /* 0x004fe400078e000e */
[----:B------:R-:W2:Y:S04]  /*23ea0*/  LDL R14, [R1+0xf70] ;  /* 0x000f7000010e7983 */ /* 0x000ea80000100800 */
[----:B------:R-:W2:Y:S01]  /*23eb0*/  LDL.LU R39, [R1+0xf6c] ;  /* 0x000f6c0001277983 */ /* 0x000ea20000300800 */
[----:B---3--:R-:W-:-:S03]  /*23ec0*/  @!P0 IMAD.MOV.U32 R5, RZ, RZ, R27 ;  /* 0x000000ffff058224 */ /* 0x008fc600078e001b */
[----:B------:R-:W3:Y:S04]  /*23ed0*/  LDL.LU R31, [R1+0xf4c] ;  /* 0x000f4c00011f7983 */ /* 0x000ee80000300800 */
[----:B------:R-:W3:Y:S04]  /*23ee0*/  LDL.LU R27, [R1+0xf50] ;  /* 0x000f5000011b7983 */ /* 0x000ee80000300800 */
[----:B------:R4:W3:Y:S02]  /*23ef0*/  @!P0 LDG.E.U8 R214, desc[UR44][R4.64] ;  /* 0x0000002c04d68981 */ /* 0x0008e4000c1e1100 */
[----:B----4-:R-:W-:-:S02]  /*23f00*/  @!P0 IMAD.MOV.U32 R4, RZ, RZ, R0 ;  /* 0x000000ffff048224 */ /* 0x010fc400078e0000 */
[----:B------:R-:W4:Y:S01]  /*23f10*/  LDL R0, [R1+0xf2c] ;  /* 0x000f2c0001007983 */ /* 0x000f220000100800 */
[----:B------:R-:W-:Y:S01]  /*23f20*/  PRMT R213, RZ, 0x7610, R213 ;  /* 0x00007610ffd57816 */ /* 0x000fe200000000d5 */
[----:B------:R-:W-:Y:S01]  /*23f30*/  @!P0 IMAD.MOV.U32 R5, RZ, RZ, R26 ;  /* 0x000000ffff058224 */ /* 0x000fe200078e001a */
[----:B------:R-:W-:Y:S01]  /*23f40*/  PRMT R212, RZ, 0x7610, R212 ;  /* 0x00007610ffd47816 */ /* 0x000fe200000000d4 */
[----:B------:R-:W4:Y:S04]  /*23f50*/  LDL.LU R26, [R1+0xf30] ;  /* 0x000f3000011a7983 */ /* 0x000f280000300800 */
[----:B------:R0:W4:Y:S01]  /*23f60*/  @!P0 LDG.E.U8 R213, desc[UR44][R4.64] ;  /* 0x0000002c04d58981 */ /* 0x000122000c1e1100 */
[----:B------:R-:W-:Y:S01]  /*23f70*/  PRMT R211, RZ, 0x7610, R211 ;  /* 0x00007610ffd37816 */ /* 0x000fe200000000d3 */
[----:B0-----:R-:W-:-:S02]  /*23f80*/  @!P0 IMAD.MOV.U32 R5, RZ, RZ, R42 ;  /* 0x000000ffff058224 */ /* 0x001fc400078e002a */
[----:B------:R-:W-:-:S05]  /*23f90*/  @!P0 IMAD.MOV.U32 R4, RZ, RZ, R41 ;  /* 0x000000ffff048224 */ /* 0x000fca00078e0029 */
[----:B------:R0:W4:Y:S01]  /*23fa0*/  @!P0 LDG.E.U8 R212, desc[UR44][R4.64] ;  /* 0x0000002c04d48981 */ /* 0x000122000c1e1100 */
[----:B------:R-:W-:Y:S01]  /*23fb0*/  PRMT R210, RZ, 0x7610, R210 ;  /* 0x00007610ffd27816 */ /* 0x000fe200000000d2 */
[----:B0-----:R-:W-:Y:S02]  /*23fc0*/  @!P0 IMAD.MOV.U32 R5, RZ, RZ, R3 ;  /* 0x000000ffff058224 */ /* 0x001fe400078e0003 */
[----:B------:R-:W-:-:S05]  /*23fd0*/  @!P0 IMAD.MOV.U32 R4, RZ, RZ, R36 ;  /* 0x000000ffff048224 */ /* 0x000fca00078e0024 */
[----:B------:R2:W4:Y:S01]  /*23fe0*/  @!P0 LDG.E.U8 R211, desc[UR44][R4.64] ;  /* 0x0000002c04d38981 */ /* 0x000522000c1e1100 */
[----:B------:R-:W-:-:S03]  /*23ff0*/  PRMT R209, RZ, 0x7610, R209 ;  /* 0x00007610ffd17816 */ /* 0x000fc600000000d1 */
[----:B------:R0:W-:Y:S04]  /*24000*/  STL [R1+0x1ad4], R3 ;  /* 0x001ad40301007387 */ /* 0x0001e80000100800 */
[----:B------:R-:W4:Y:S04]  /*24010*/  LDL.LU R41, [R1+0xf0c] ;  /* 0x000f0c0001297983 */ /* 0x000f280000300800 */
[----:B------:R-:W4:Y:S01]  /*24020*/  LDL.LU R36, [R1+0xef0] ;  /* 0x000ef00001247983 */ /* 0x000f220000300800 */
[----:B--2---:R-:W-:-:S03]  /*24030*/  @!P0 IMAD.MOV.U32 R4, RZ, RZ, R14 ;  /* 0x000000ffff048224 */ /* 0x004fc600078e000e */
[----:B------:R-:W2:Y:S01]  /*24040*/  LDL.LU R14, [R1+0xf10] ;  /* 0x000f1000010e7983 */ /* 0x000ea20000300800 */
[----:B------:R-:W-:-:S03]  /*24050*/  @!P0 IMAD.MOV.U32 R5, RZ, RZ, R39 ;  /* 0x000000ffff058224 */ /* 0x000fc600078e0027 */
[----:B0-----:R-:W2:Y:S04]  /*24060*/  LDL R3, [R1+0x1a90] ;  /* 0x001a900001037983 */ /* 0x001ea80000100800 */
[----:B------:R3:W2:Y:S02]  /*24070*/  @!P0 LDG.E.U8 R210, desc[UR44][R4.64] ;  /* 0x0000002c04d28981 */ /* 0x0006a4000c1e1100 */
[----:B---3--:R-:W-:Y:S02]  /*24080*/  @!P0 IMAD.MOV.U32 R4, RZ, RZ, R27 ;  /* 0x000000ffff048224 */ /* 0x008fe400078e001b */
[----:B------:R-:W-:-:S05]  /*24090*/  @!P0 IMAD.MOV.U32 R5, RZ, RZ, R31 ;  /* 0x000000ffff058224 */ /* 0x000fca00078e001f */
[----:B------:R4:W3:Y:S02]  /*240a0*/  @!P0 LDG.E.U8 R209, desc[UR44][R4.64] ;  /* 0x0000002c04d18981 */ /* 0x0008e4000c1e1100 */
[----:B----4-:R-:W-:Y:S02]  /*240b0*/  @!P0 IMAD.MOV.U32 R5, RZ, RZ, R0 ;  /* 0x000000ffff058224 */ /* 0x010fe400078e0000 */
[----:B------:R-:W4:Y:S04]  /*240c0*/  LDL R0, [R1+0x1a78] ;  /* 0x001a780001007983 */ /* 0x000f280000100800 */
[----:B------:R-:W3:Y:S04]  /*240d0*/  LDL.LU R137, [R1+0xecc] ;  /* 0x000ecc0001897983 */ /* 0x000ee80000300800 */
[----:B------:R-:W4:Y:S04]  /*240e0*/  LDL.LU R44, [R1+0xeec] ;  /* 0x000eec00012c7983 */ /* 0x000f280000300800 */
[----:B------:R-:W3:Y:S01]  /*240f0*/  LDL.LU R42, [R1+0xed0] ;  /* 0x000ed000012a7983 */ /* 0x000ee20000300800 */
[----:B------:R-:W-:Y:S01]  /*24100*/  PRMT R208, RZ, 0x7610, R208 ;  /* 0x00007610ffd07816 */ /* 0x000fe200000000d0 */
[----:B------:R-:W-:Y:S01]  /*24110*/  @!P0 IMAD.MOV.U32 R4, RZ, RZ, R26 ;  /* 0x000000ffff048224 */ /* 0x000fe200078e001a */
[----:B------:R-:W-:Y:S01]  /*24120*/  PRMT R207, RZ, 0x7610, R207 ;  /* 0x00007610ffcf7816 */ /* 0x000fe200000000cf */
[----:B------:R-:W3:Y:S04]  /*24130*/  LDL.LU R127, [R1+0x1858] ;  /* 0x00185800017f7983 */ /* 0x000ee80000300800 */
[----:B------:R0:W3:Y:S01]  /*24140*/  @!P0 LDG.E.U8 R208, desc[UR44][R4.64] ;  /* 0x0000002c04d08981 */ /* 0x0000e2000c1e1100 */
[----:B------:R-:W-:-:S02]  /*24150*/  PRMT R206, RZ, 0x7610, R206 ;  /* 0x00007610ffce7816 */ /* 0x000fc400000000ce */
[----:B------:R-:W-:Y:S01]  /*24160*/  PRMT R205, RZ, 0x7610, R205 ;  /* 0x00007610ffcd7816 */ /* 0x000fe200000000cd */
[----:B------:R-:W3:Y:S04]  /*24170*/  LDL.LU R130, [R1+0x1874] ;  /* 0x0018740001827983 */ /* 0x000ee80000300800 */
[----:B------:R-:W3:Y:S04]  /*24180*/  LDL.LU R135, [R1+0x1838] ;  /* 0x0018380001877983 */ /* 0x000ee80000300800 */
[----:B------:R-:W3:Y:S04]  /*24190*/  LDL.LU R138, [R1+0x1854] ;  /* 0x00185400018a7983 */ /* 0x000ee80000300800 */
[----:B------:R-:W3:Y:S04]  /*241a0*/  LDL.LU R143, [R1+0x1818] ;  /* 0x00181800018f7983 */ /* 0x000ee80000300800 */
[----:B------:R-:W3:Y:S04]  /*241b0*/  LDL.LU R146, [R1+0x1834] ;  /* 0x0018340001927983 */ /* 0x000ee80000300800 */
[----:B------:R-:W3:Y:S01]  /*241c0*/  LDL.LU R151, [R1+0x17f8] ;  /* 0x0017f80001977983 */ /* 0x000ee20000300800 */
[----:B0-----:R-:W-:-:S02]  /*241d0*/  @!P0 IMAD.MOV.U32 R5, RZ, RZ, R41 ;  /* 0x000000ffff058224 */ /* 0x001fc400078e0029 */
[----:B--2---:R-:W-:-:S05]  /*241e0*/  @!P0 IMAD.MOV.U32 R4, RZ, RZ, R14 ;  /* 0x000000ffff048224 */ /* 0x004fca00078e000e */
[----:B------:R0:W2:Y:S02]  /*241f0*/  @!P0 LDG.E.U8 R207, desc[UR44][R4.64] ;  /* 0x0000002c04cf8981 */ /* 0x0000a4000c1e1100 */
[----:B0-----:R-:W-:Y:S02]  /*24200*/  @!P0 IMAD.MOV.U32 R4, RZ, RZ, R36 ;  /* 0x000000ffff048224 */ /* 0x001fe400078e0024 */
[----:B----4-:R-:W-:-:S05]  /*24210*/  @!P0 IMAD.MOV.U32 R5, RZ, RZ, R44 ;  /* 0x000000ffff058224 */ /* 0x010fca00078e002c */
[----:B------:R3:W4:Y:S02]  /*24220*/  @!P0 LDG.E.U8 R206, desc[UR44][R4.64] ;  /* 0x0000002c04ce8981 */ /* 0x000724000c1e1100 */
[----:B---3--:R-:W-:Y:S02]  /*24230*/  @!P0 IMAD.MOV.U32 R4, RZ, RZ, R42 ;  /* 0x000000ffff048224 */ /* 0x008fe400078e002a */
[----:B------:R-:W-:-:S05]  /*24240*/  @!P0 IMAD.MOV.U32 R5, RZ, RZ, R137 ;  /* 0x000000ffff058224 */ /* 0x000fca00078e0089 */
[----:B------:R0:W3:Y:S04]  /*24250*/  @!P0 LDG.E.U8 R205, desc[UR44][R4.64] ;  /* 0x0000002c04cd8981 */ /* 0x0000e8000c1e1100 */
[----:B------:R-:W0:Y:S04]  /*24260*/  LDL R4, [R1+0x169c] ;  /* 0x00169c0001047983 */ /* 0x000e280000100800 */
[----:B------:R-:W0:Y:S01]  /*24270*/  LDL R5, [R1+0x1aa0] ;  /* 0x001aa00001057983 */ /* 0x000e220000100800 */
[----:B------:R-:W-:Y:S02]  /*24280*/  PRMT R204, RZ, 0x7610, R204 ;  /* 0x00007610ffcc7816 */ /* 0x000fe400000000cc */
[----:B0-----:R-:W-:-:S04]  /*24290*/  @!P0 LOP3.LUT R5, R5, R4, RZ, 0x3c, !PT ;  /* 0x0000000405058212 */ /* 0x001fc800078e3cff */
[----:B------:R-:W-:-:S04]  /*242a0*/  @!P0 LOP3.LUT R4, R5, R4, RZ, 0x3c, !PT ;  /* 0x0000000405048212 */ /* 0x000fc800078e3cff */
[----:B------:R-:W-:-:S05]  /*242b0*/  @!P0 LOP3.LUT R5, R5, R4, RZ, 0x3c, !PT ;  /* 0x0000000405058212 */ /* 0x000fca00078e3cff */
[----:B------:R0:W3:Y:S04]  /*242c0*/  @!P0 LDG.E.U8 R204, desc[UR44][R4.64] ;  /* 0x0000002c04cc8981 */ /* 0x0000e8000c1e1100 */
[----:B------:R-:W2:Y:S01]  /*242d0*/  LDL R5, [R1+0x168c] ;  /* 0x00168c0001057983 */ /* 0x000ea20000100800 */
[----:B------:R-:W-:Y:S01]  /*242e0*/  PRMT R203, RZ, 0x7610, R203 ;  /* 0x00007610ffcb7816 */ /* 0x000fe200000000cb */
[----:B0-----:R-:W-:Y:S01]  /*242f0*/  @!P0 IMAD.MOV.U32 R4, RZ, RZ, R3 ;  /* 0x000000ffff048224 */ /* 0x001fe200078e0003 */
[----:B------:R-:W-:Y:S01]  /*24300*/  PRMT R202, RZ, 0x7610, R202 ;  /* 0x00007610ffca7816 */ /* 0x000fe200000000ca */
[----:B------:R-:W4:Y:S04]  /*24310*/  LDL R3, [R1+0x1a18] ;  /* 0x001a180001037983 */ /* 0x000f280000100800 */
[----:B--2---:R0:W2:Y:S04]  /*24320*/  @!P0 LDG.E.U8 R203, desc[UR44][R4.64] ;  /* 0x0000002c04cb8981 */ /* 0x0040a8000c1e1100 */
[----:B------:R-:W3:Y:S01]  /*24330*/  LDL R5, [R1+0x1a74] ;  /* 0x001a740001057983 */ /* 0x000ee20000100800 */
[----:B0-----:R-:W-:Y:S01]  /*24340*/  @!P0 IMAD.MOV.U32 R4, RZ, RZ, R0 ;  /* 0x000000ffff048224 */ /* 0x001fe200078e0000 */
[----:B------:R-:W-:-:S02]  /*24350*/  PRMT R201, RZ, 0x7610, R201 ;  /* 0x00007610ffc97816 */ /* 0x000fc400000000c9 */
[----:B------:R-:W-:Y:S01]  /*24360*/  PRMT R200, RZ, 0x7610, R200 ;  /* 0x00007610ffc87816 */ /* 0x000fe200000000c8 */
[----:B------:R-:W2:Y:S04]  /*24370*/  LDL R0, [R1+0x19f8] ;  /* 0x0019f80001007983 */ /* 0x000ea80000100800 */
[----:B---3--:R0:W3:Y:S04]  /*24380*/  @!P0 LDG.E.U8 R202, desc[UR44][R4.64] ;  /* 0x0000002c04ca8981 */ /* 0x0080e8000c1e1100 */
[----:B------:R-:W0:Y:S04]  /*24390*/  LDL R4, [R1+0x1a54] ;  /* 0x001a540001047983 */ /* 0x000e280000100800 */
[----:B------:R-:W0:Y:S02]  /*243a0*/  LDL R5, [R1+0x1a58] ;  /* 0x001a580001057983 */ /* 0x000e240000100800 */
[----:B0-----:R-:W-:-:S04]  /*243b0*/  @!P0 LOP3.LUT R5, R5, R4, RZ, 0x3c, !PT ;  /* 0x0000000405058212 */ /* 0x001fc800078e3cff */
[----:B------:R-:W-:-:S04]  /*243c0*/  @!P0 LOP3.LUT R4, R5, R4, RZ, 0x3c, !PT ;  /* 0x0000000405048212 */ /* 0x000fc800078e3cff */
[----:B------:R-:W-:-:S05]  /*243d0*/  @!P0 LOP3.LUT R5, R5, R4, RZ, 0x3c, !PT ;  /* 0x0000000405058212 */ /* 0x000fca00078e3cff */
[----:B------:R0:W3:Y:S04]  /*243e0*/  @!P0 LDG.E.U8 R201, desc[UR44][R4.64] ;  /* 0x0000002c04c98981 */ /* 0x0000e8000c1e1100 */
[----:B------:R-:W0:Y:S04]  /*243f0*/  LDL R4, [R1+0x1a34] ;  /* 0x001a340001047983 */ /* 0x000e280000100800 */
[----:B------:R-:W0:Y:S02]  /*24400*/  LDL R5, [R1+0x1a38] ;  /* 0x001a380001057983 */ /* 0x000e240000100800 */
[----:B0-----:R-:W-:-:S04]  /*24410*/  @!P0 LOP3.LUT R5, R5, R4, RZ, 0x3c, !PT ;  /* 0x0000000405058212 */ /* 0x001fc800078e3cff */
[----:B------:R-:W-:-:S04]  /*24420*/  @!P0 LOP3.LUT R4, R5, R4, RZ, 0x3c, !PT ;  /* 0x0000000405048212 */ /* 0x000fc800078e3cff */
[----:B------:R-:W-:-:S05]  /*24430*/  @!P0 LOP3.LUT R5, R5, R4, RZ, 0x3c, !PT ;  /* 0x0000000405058212 */ /* 0x000fca00078e3cff */
[----:B------:R4:W3:Y:S04]  /*24440*/  @!P0 LDG.E.U8 R200, desc[UR44][R4.64] ;  /* 0x0000002c04c88981 */ /* 0x0008e8000c1e1100 */
[----:B------:R-:W2:Y:S01]  /*24450*/  LDL R5, [R1+0x1a14] ;  /* 0x001a140001057983 */ /* 0x000ea20000100800 */
[----:B------:R-:W-:Y:S01]  /*24460*/  PRMT R199, RZ, 0x7610, R199 ;  /* 0x00007610ffc77816 */ /* 0x000fe200000000c7 */
[----:B----4-:R-:W-:Y:S01]  /*24470*/  @!P0 IMAD.MOV.U32 R4, RZ, RZ, R3 ;  /* 0x000000ffff048224 */ /* 0x010fe200078e0003 */
        /* <DEDUP_REMOVED lines=71> */
[----:B----4-:R-:W-:Y:S02]  /*248f0*/  @!P0 IMAD.MOV.U32 R4, RZ, RZ, R3 ;  /* 0x000000ffff048224 */ /* 0x010fe400078e0003 */
[----:B------:R-:W4:Y:S01]  /*24900*/  LDL R3, [R1+0x1814] ;  /* 0x0018140001037983 */ /* 0x000f220000100800 */
[----:B------:R-:W-:Y:S02]  /*24910*/  PRMT R185, RZ, 0x7610, R185 ;  /* 0x00007610ffb97816 */ /* 0x000fe400000000b9 */
[----:B------:R-:W-:-:S02]  /*24920*/  PRMT R184, RZ, 0x7610, R184 ;  /* 0x00007610ffb87816 */ /* 0x000fc400000000b8 */
[----:B------:R-:W-:Y:S01]  /*24930*/  PRMT R183, RZ, 0x7610, R183 ;  /* 0x00007610ffb77816 */ /* 0x000fe200000000b7 */
[----:B--2---:R0:W2:Y:S02]  /*24940*/  @!P0 LDG.E.U8 R186, desc[UR44][R4.64] ;  /* 0x0000002c04ba8981 */ /* 0x0040a4000c1e1100 */
[----:B0-----:R-:W-:Y:S02]  /*24950*/  @!P0 IMAD.MOV.U32 R4, RZ, RZ, R0 ;  /* 0x000000ffff048224 */ /* 0x001fe400078e0000 */
[----:B------:R-:W3:Y:S01]  /*24960*/  LDL R0, [R1+0x17f4] ;  /* 0x0017f40001007983 */ /* 0x000ee20000100800 */
[----:B------:R-:W-:-:S05]  /*24970*/  @!P0 IMAD.MOV.U32 R5, RZ, RZ, R130 ;  /* 0x000000ffff058224 */ /* 0x000fca00078e0082 */
[----:B------:R0:W2:Y:S02]  /*24980*/  @!P0 LDG.E.U8 R185, desc[UR44][R4.64] ;  /* 0x0000002c04b98981 */ /* 0x0000a4000c1e1100 */
        /* <DEDUP_REMOVED lines=9> */
[----:B----4-:R-:W-:Y:S01]  /*24a20*/  @!P0 IMAD.MOV.U32 R5, RZ, RZ, R3 ;  /* 0x000000ffff058224 */ /* 0x010fe200078e0003 */
[----:B------:R-:W-:Y:S01]  /*24a30*/  PRMT R180, RZ, 0x7610, R180 ;  /* 0x00007610ffb47816 */ /* 0x000fe200000000b4 */
[----:B------:R-:W4:Y:S04]  /*24a40*/  LDL R3, [R1+0x1798] ;  /* 0x0017980001037983 */ /* 0x000f280000100800 */
[----:B------:R0:W2:Y:S02]  /*24a50*/  @!P0 LDG.E.U8 R182, desc[UR44][R4.64] ;  /* 0x0000002c04b68981 */ /* 0x0000a4000c1e1100 */
[----:B0-----:R-:W-:-:S02]  /*24a60*/  @!P0 IMAD.MOV.U32 R4, RZ, RZ, R151 ;  /* 0x000000ffff048224 */ /* 0x001fc400078e0097 */
[----:B---3--:R-:W-:Y:S01]  /*24a70*/  @!P0 IMAD.MOV.U32 R5, RZ, RZ, R0 ;  /* 0x000000ffff058224 */ /* 0x008fe200078e0000 */
[----:B------:R-:W-:Y:S01]  /*24a80*/  PRMT R179, RZ, 0x7610, R179 ;  /* 0x00007610ffb37816 */ /* 0x000fe200000000b3 */
[----:B------:R-:W3:Y:S04]  /*24a90*/  LDL R0, [R1+0x1778] ;  /* 0x0017780001007983 */ /* 0x000ee80000100800 */
[----:B------:R0:W2:Y:S04]  /*24aa0*/  @!P0 LDG.E.U8 R181, desc[UR44][R4.64] ;  /* 0x0000002c04b58981 */ /* 0x0000a8000c1e1100 */
[----:B------:R-:W0:Y:S04]  /*24ab0*/  LDL R4, [R1+0x17d4] ;  /* 0x0017d40001047983 */ /* 0x000e280000100800 */
[----:B------:R-:W0:Y:S02]  /*24ac0*/  LDL R5, [R1+0x17d8] ;  /* 0x0017d80001057983 */ /* 0x000e240000100800 */
[----:B0-----:R-:W-:-:S04]  /*24ad0*/  @!P0 LOP3.LUT R5, R5, R4, RZ, 0x3c, !PT ;  /* 0x0000000405058212 */ /* 0x001fc800078e3cff */
[----:B------:R-:W-:-:S04]  /*24ae0*/  @!P0 LOP3.LUT R4, R5, R4, RZ, 0x3c, !PT ;  /* 0x0000000405048212 */ /* 0x000fc800078e3cff */
[----:B------:R-:W-:-:S05]  /*24af0*/  @!P0 LOP3.LUT R5, R5, R4, RZ, 0x3c, !PT ;  /* 0x0000000405058212 */ /* 0x000fca00078e3cff */
[----:B------:R0:W2:Y:S04]  /*24b00*/  @!P0 LDG.E.U8 R180, desc[UR44][R4.64] ;  /* 0x0000002c04b48981 */ /* 0x0000a8000c1e1100 */
[----:B------:R-:W0:Y:S04]  /*24b10*/  LDL R4, [R1+0x17b4] ;  /* 0x0017b40001047983 */ /* 0x000e280000100800 */
[----:B------:R-:W0:Y:S02]  /*24b20*/  LDL R5, [R1+0x17b8] ;  /* 0x0017b80001057983 */ /* 0x000e240000100800 */
[----:B0-----:R-:W-:-:S04]  /*24b30*/  @!P0 LOP3.LUT R5, R5, R4, RZ, 0x3c, !PT ;  /* 0x0000000405058212 */ /* 0x001fc800078e3cff */
[----:B------:R-:W-:-:S04]  /*24b40*/  @!P0 LOP3.LUT R4, R5, R4, RZ, 0x3c, !PT ;  /* 0x0000000405048212 */ /* 0x000fc800078e3cff */
[----:B------:R-:W-:-:S05]  /*24b50*/  @!P0 LOP3.LUT R5, R5, R4, RZ, 0x3c, !PT ;  /* 0x0000000405058212 */ /* 0x000fca00078e3cff */
[----:B------:R4:W2:Y:S04]  /*24b60*/  @!P0 LDG.E.U8 R179, desc[UR44][R4.64] ;  /* 0x0000002c04b38981 */ /* 0x0008a8000c1e1100 */
[----:B------:R-:W3:Y:S01]  /*24b70*/  LDL R5, [R1+0x1794] ;  /* 0x0017940001057983 */ /* 0x000ee20000100800 */
[----:B------:R-:W-:Y:S01]  /*24b80*/  PRMT R178, RZ, 0x7610, R178 ;  /* 0x00007610ffb27816 */ /* 0x000fe200000000b2 */
[----:B----4-:R-:W-:Y:S01]  /*24b90*/  @!P0 IMAD.MOV.U32 R4, RZ, RZ, R3 ;  /* 0x000000ffff048224 */ /* 0x010fe200078e0003 */
[----:B------:R-:W-:Y:S01]  /*24ba0*/  PRMT R177, RZ, 0x7610, R177 ;  /* 0x00007610ffb17816 */ /* 0x000fe200000000b1 */
[----:B------:R-:W4:Y:S04]  /*24bb0*/  LDL R3, [R1+0x1718] ;  /* 0x0017180001037983 */ /* 0x000f280000100800 */
[----:B---3--:R0:W3:Y:S04]  /*24bc0*/  @!P0 LDG.E.U8 R178, desc[UR44][R4.64] ;  /* 0x0000002c04b28981 */ /* 0x0080e8000c1e1100 */
[----:B------:R-:W2:Y:S01]  /*24bd0*/  LDL R5, [R1+0x1774] ;  /* 0x0017740001057983 */ /* 0x000ea20000100800 */
[----:B0-----:R-:W-:Y:S01]  /*24be0*/  @!P0 IMAD.MOV.U32 R4, RZ, RZ, R0 ;  /* 0x000000ffff048224 */ /* 0x001fe200078e0000 */
[----:B------:R-:W-:-:S02]  /*24bf0*/  PRMT R176, RZ, 0x7610, R176 ;  /* 0x00007610ffb07816 */ /* 0x000fc400000000b0 */
[----:B------:R-:W-:Y:S01]  /*24c00*/  PRMT R175, RZ, 0x7610, R175 ;  /* 0x00007610ffaf7816 */ /* 0x000fe200000000af */
[----:B------:R0:W-:Y:S04]  /*24c10*/  STS.U8 [R188+UR46+0x4200], R174 ;  /* 0x004200aebc007988 */ /* 0x0001e8000800002e */
[----:B------:R-:W3:Y:S04]  /*24c20*/  LDL R0, [R1+0x16f8] ;  /* 0x0016f80001007983 */ /* 0x000ee80000100800 */
[----:B--2---:R1:W2:Y:S04]  /*24c30*/  @!P0 LDG.E.U8 R177, desc[UR44][R4.64] ;  /* 0x0000002c04b18981 */ /* 0x0042a8000c1e1100 */
[----:B------:R-:W1:Y:S04]  /*24c40*/  LDL R4, [R1+0x1754] ;  /* 0x0017540001047983 */ /* 0x000e680000100800 */
[----:B------:R-:W1:Y:S02]  /*24c50*/  LDL R5, [R1+0x1758] ;  /* 0x0017580001057983 */ /* 0x000e640000100800 */
[----:B-1----:R-:W-:-:S04]  /*24c60*/  @!P0 LOP3.LUT R5, R5, R4, RZ, 0x3c, !PT ;  /* 0x0000000405058212 */ /* 0x002fc800078e3cff */
[----:B------:R-:W-:-:S04]  /*24c70*/  @!P0 LOP3.LUT R4, R5, R4, RZ, 0x3c, !PT ;  /* 0x0000000405048212 */ /* 0x000fc800078e3cff */
[----:B------:R-:W-:-:S05]  /*24c80*/  @!P0 LOP3.LUT R5, R5, R4, RZ, 0x3c, !PT ;  /* 0x0000000405058212 */ /* 0x000fca00078e3cff */
[----:B------:R1:W2:Y:S04]  /*24c90*/  @!P0 LDG.E.U8 R176, desc[UR44][R4.64] ;  /* 0x0000002c04b08981 */ /* 0x0002a8000c1e1100 */
[----:B------:R-:W1:Y:S04]  /*24ca0*/  LDL R4, [R1+0x1734] ;  /* 0x0017340001047983 */ /* 0x000e680000100800 */
[----:B------:R-:W1:Y:S02]  /*24cb0*/  LDL R5, [R1+0x1738] ;  /* 0x0017380001057983 */ /* 0x000e640000100800 */
[----:B-1----:R-:W-:-:S04]  /*24cc0*/  @!P0 LOP3.LUT R5, R5, R4, RZ, 0x3c, !PT ;  /* 0x0000000405058212 */ /* 0x002fc800078e3cff */
[----:B------:R-:W-:-:S04]  /*24cd0*/  @!P0 LOP3.LUT R4, R5, R4, RZ, 0x3c, !PT ;  /* 0x0000000405048212 */ /* 0x000fc800078e3cff */
[----:B------:R-:W-:-:S05]  /*24ce0*/  @!P0 LOP3.LUT R5, R5, R4, RZ, 0x3c, !PT ;  /* 0x0000000405058212 */ /* 0x000fca00078e3cff */
[----:B------:R4:W2:Y:S04]  /*24cf0*/  @!P0 LDG.E.U8 R175, desc[UR44][R4.64] ;  /* 0x0000002c04af8981 */ /* 0x0008a8000c1e1100 */
[----:B------:R-:W3:Y:S01]  /*24d00*/  LDL R5, [R1+0x1714] ;  /* 0x0017140001057983 */ /* 0x000ee20000100800 */
[----:B0-----:R-:W-:Y:S01]  /*24d10*/  PRMT R174, RZ, 0x7610, R174 ;  /* 0x00007610ffae7816 */ /* 0x001fe200000000ae */
[----:B----4-:R-:W-:Y:S02]  /*24d20*/  @!P0 IMAD.MOV.U32 R4, RZ, RZ, R3 ;  /* 0x000000ffff048224 */ /* 0x010fe400078e0003 */
[----:B------:R0:W-:Y:S04]  /*24d30*/  STS.U8 [R188+UR46+0x4000], R173 ;  /* 0x004000adbc007988 */ /* 0x0001e8000800002e */
[----:B------:R1:W-:Y:S04]  /*24d40*/  STS.U8 [R188+UR46+0x3e00], R172 ;  /* 0x003e00acbc007988 */ /* 0x0003e8000800002e */
[----:B------:R4:W-:Y:S04]  /*24d50*/  STS.U8 [R188+UR46+0x4800], R252 ;  /* 0x004800fcbc007988 */ /* 0x0009e8000800002e */
[----:B------:R-:W2:Y:S04]  /*24d60*/  LDL R3, [R1+0x1288] ;  /* 0x0012880001037983 */ /* 0x000ea80000100800 */
[----:B---3--:R3:W2:Y:S01]  /*24d70*/  @!P0 LDG.E.U8 R174, desc[UR44][R4.64] ;  /* 0x0000002c04ae8981 */ /* 0x0086a2000c1e1100 */
[----:B0-----:R-:W-:-:S02]  /*24d80*/  PRMT R173, RZ, 0x7610, R173 ;  /* 0x00007610ffad7816 */ /* 0x001fc400000000ad */
[----:B-1----:R-:W-:Y:S01]  /*24d90*/  PRMT R172, RZ, 0x7610, R172 ;  /* 0x00007610ffac7816 */ /* 0x002fe200000000ac */
[----:B----4-:R-:W4:Y:S04]  /*24da0*/  LDL R252, [R1+0x1284] ;  /* 0x0012840001fc7983 */ /* 0x010f280000100800 */
[----:B------:R-:W2:Y:S01]  /*24db0*/  LDL R5, [R1+0x16f4] ;  /* 0x0016f40001057983 */ /* 0x000ea20000100800 */
[----:B---3--:R-:W-:-:S03]  /*24dc0*/  @!P0 IMAD.MOV.U32 R4, RZ, RZ, R0 ;  /* 0x000000ffff048224 */ /* 0x008fc600078e0000 */
[----:B------:R0:W-:Y:S04]  /*24dd0*/  STS.U8 [R188+UR46+0x4400], R249 ;  /* 0x004400f9bc007988 */ /* 0x0001e8000800002e */
[----:B------:R-:W3:Y:S04]  /*24de0*/  LDL R0, [R1+0x1268] ;  /* 0x0012680001007983 */ /* 0x000ee80000100800 */
[----:B0-----:R-:W3:Y:S04]  /*24df0*/  LDL R249, [R1+0x1264] ;  /* 0x0012640001f97983 */ /* 0x001ee80000100800 */
[----:B--2---:R0:W2:Y:S04]  /*24e00*/  @!P0 LDG.E.U8 R173, desc[UR44][R4.64] ;  /* 0x0000002c04ad8981 */ /* 0x0040a8000c1e1100 */
[----:B------:R-:W0:Y:S04]  /*24e10*/  LDL R4, [R1+0x16d4] ;  /* 0x0016d40001047983 */ /* 0x000e280000100800 */
[----:B------:R-:W0:Y:S02]  /*24e20*/  LDL R5, [R1+0x16d8] ;  /* 0x0016d80001057983 */ /* 0x000e240000100800 */
[----:B0-----:R-:W-:-:S04]  /*24e30*/  @!P0 LOP3.LUT R5, R5, R4, RZ, 0x3c, !PT ;  /* 0x0000000405058212 */ /* 0x001fc800078e3cff */
[----:B------:R-:W-:-:S04]  /*24e40*/  @!P0 LOP3.LUT R4, R5, R4, RZ, 0x3c, !PT ;  /* 0x0000000405048212 */ /* 0x000fc800078e3cff */
[----:B------:R-:W-:-:S05]  /*24e50*/  @!P0 LOP3.LUT R5, R5, R4, RZ, 0x3c, !PT ;  /* 0x0000000405058212 */ /* 0x000fca00078e3cff */
[----:B------:R0:W2:Y:S04]  /*24e60*/  @!P0 LDG.E.U8 R172, desc[UR44][R4.64] ;  /* 0x0000002c04ac8981 */ /* 0x0000a8000c1e1100 */
[----:B------:R-:W0:Y:S04]  /*24e70*/  LDL R4, [R1+0x16b4] ;  /* 0x0016b40001047983 */ /* 0x000e280000100800 */
[----:B------:R-:W0:Y:S04]  /*24e80*/  LDL R5, [R1+0x16b8] ;  /* 0x0016b80001057983 */ /* 0x000e280000100800 */
[----:B------:R1:W-:Y:S04]  /*24e90*/  STS.U8 [R188+UR46+0x3c00], R171 ;  /* 0x003c00abbc007988 */ /* 0x0003e8000800002e */
[----:B------:R4:W-:Y:S01]  /*24ea0*/  STS.U8 [R188+UR46+0x3a00], R170 ;  /* 0x003a00aabc007988 */ /* 0x0009e2000800002e */
[----:B-1----:R-:W-:-:S02]  /*24eb0*/  PRMT R171, RZ, 0x7610, R171 ;  /* 0x00007610ffab7816 */ /* 0x002fc400000000ab */
[----:B----4-:R-:W-:Y:S01]  /*24ec0*/  PRMT R170, RZ, 0x7610, R170 ;  /* 0x00007610ffaa7816 */ /* 0x010fe200000000aa */
[----:B------:R1:W-:Y:S04]  /*24ed0*/  STS.U8 [R188+UR46+0x3800], R169 ;  /* 0x003800a9bc007988 */ /* 0x0003e8000800002e */
[----:B------:R4:W-:Y:S01]  /*24ee0*/  STS.U8 [R188+UR46+0x4600], R250 ;  /* 0x004600fabc007988 */ /* 0x0009e2000800002e */
[----:B-1----:R-:W-:-:S03]  /*24ef0*/  PRMT R169, RZ, 0x7610, R169 ;  /* 0x00007610ffa97816 */ /* 0x002fc600000000a9 */
[----:B------:R1:W-:Y:S04]  /*24f00*/  STS.U8 [R188+UR46+0x4a00], R81 ;  /* 0x004a0051bc007988 */ /* 0x0003e8000800002e */
[----:B----4-:R-:W4:Y:S04]  /*24f10*/  LDL R250, [R1+0x1248] ;  /* 0x0012480001fa7983 */ /* 0x010f280000100800 */
[----:B------:R3:W-:Y:S04]  /*24f20*/  STS.U8 [R188+UR46+0x4c00], R78 ;  /* 0x004c004ebc007988 */ /* 0x0007e8000800002e */
[----:B-1----:R-:W2:Y:S04]  /*24f30*/  LDL.LU R81, [R1+0x2048] ;  /* 0x0020480001517983 */ /* 0x002ea80000300800 */
[----:B---3--:R-:W3:Y:S01]  /*24f40*/  LDL.LU R78, [R1+0x2044] ;  /* 0x00204400014e7983 */ /* 0x008ee20000300800 */
[----:B0-----:R-:W-:-:S04]  /*24f50*/  @!P0 LOP3.LUT R5, R5, R4, RZ, 0x3c, !PT ;  /* 0x0000000405058212 */ /* 0x001fc800078e3cff */
[----:B------:R-:W-:-:S04]  /*24f60*/  @!P0 LOP3.LUT R4, R5, R4, RZ, 0x3c, !PT ;  /* 0x0000000405048212 */ /* 0x000fc800078e3cff */
[----:B------:R-:W-:-:S05]  /*24f70*/  @!P0 LOP3.LUT R5, R5, R4, RZ, 0x3c, !PT ;  /* 0x0000000405058212 */ /* 0x000fca00078e3cff */
[----:B------:R0:W3:Y:S02]  /*24f80*/  @!P0 LDG.E.U8 R171, desc[UR44][R4.64] ;  /* 0x0000002c04ab8981 */ /* 0x0000e4000c1e1100 */
[----:B0-----:R-:W-:Y:S02]  /*24f90*/  @!P0 IMAD.MOV.U32 R4, RZ, RZ, R3 ;  /* 0x000000ffff048224 */ /* 0x001fe400078e0003 */
[----:B------:R-:W-:Y:S01]  /*24fa0*/  @!P0 IMAD.MOV.U32 R5, RZ, RZ, R252 ;  /* 0x000000ffff058224 */ /* 0x000fe200078e00fc */
[----:B------:R0:W-:Y:S04]  /*24fb0*/  STS.U8 [R188+UR46+0x3600], R168 ;  /* 0x003600a8bc007988 */ /* 0x0001e8000800002e */
[----:B------:R1:W3:Y:S04]  /*24fc0*/  @!P0 LDG.E.U8 R170, desc[UR44][R4.64] ;  /* 0x0000002c04aa8981 */ /* 0x0002e8000c1e1100 */
[----:B------:R-:W2:Y:S04]  /*24fd0*/  LDL R252, [R1+0x1204] ;  /* 0x0012040001fc7983 */ /* 0x000ea80000100800 */
[----:B------:R-:W3:Y:S01]  /*24fe0*/  LDL R3, [R1+0x1208] ;  /* 0x0012080001037983 */ /* 0x000ee20000100800 */
[----:B-1----:R-:W-:-:S02]  /*24ff0*/  @!P0 IMAD.MOV.U32 R4, RZ, RZ, R0 ;  /* 0x000000ffff048224 */ /* 0x002fc400078e0000 */
[----:B------:R-:W-:-:S05]  /*25000*/  @!P0 IMAD.MOV.U32 R5, RZ, RZ, R249 ;  /* 0x000000ffff058224 */ /* 0x000fca00078e00f9 */
[----:B------:R4:W2:Y:S04]  /*25010*/  @!P0 LDG.E.U8 R169, desc[UR44][R4.64] ;  /* 0x0000002c04a98981 */ /* 0x0008a8000c1e1100 */
[----:B------:R-:W3:Y:S01]  /*25020*/  LDL R5, [R1+0x1244] ;  /* 0x0012440001057983 */ /* 0x000ee20000100800 */
[----:B0-----:R-:W-:Y:S01]  /*25030*/  PRMT R168, RZ, 0x7610, R168 ;  /* 0x00007610ffa87816 */ /* 0x001fe200000000a8 */
[----:B----4-:R-:W-:Y:S02]  /*25040*/  @!P0 IMAD.MOV.U32 R4, RZ, RZ, R250 ;  /* 0x000000ffff048224 */ /* 0x010fe400078e00fa */
[----:B------:R0:W-:Y:S04]  /*25050*/  STS.U8 [R188+UR46+0x4e00], R79 ;  /* 0x004e004fbc007988 */ /* 0x0001e8000800002e */
[----:B0-----:R-:W4:Y:S04]  /*25060*/  LDL.LU R79, [R1+0x2040] ;  /* 0x00204000014f7983 */ /* 0x001f280000300800 */
[----:B------:R-:W4:Y:S04]  /*25070*/  LDL R249, [R1+0x11e4] ;  /* 0x0011e40001f97983 */ /* 0x000f280000100800 */
[----:B------:R-:W4:Y:S04]  /*25080*/  LDL R0, [R1+0x11e8] ;  /* 0x0011e80001007983 */ /* 0x000f280000100800 */
[----:B---3--:R0:W3:Y:S04]  /*25090*/  @!P0 LDG.E.U8 R168, desc[UR44][R4.64] ;  /* 0x0000002c04a88981 */ /* 0x0080e8000c1e1100 */
[----:B------:R-:W0:Y:S04]  /*250a0*/  LDL R4, [R1+0x1224] ;  /* 0x0012240001047983 */ /* 0x000e280000100800 */
[----:B------:R-:W0:Y:S04]  /*250b0*/  LDL R5, [R1+0x1228] ;  /* 0x0012280001057983 */ /* 0x000e280000100800 */
[----:B------:R1:W-:Y:S04]  /*250c0*/  STS.U8 [R188+UR46+0x3400], R167 ;  /* 0x003400a7bc007988 */ /* 0x0003e8000800002e */
[----:B------:R2:W-:Y:S01]  /*250d0*/  STS.U8 [R188+UR46+0x3200], R166 ;  /* 0x003200a6bc007988 */ /* 0x0005e2000800002e */
[----:B-1----:R-:W-:-:S02]  /*250e0*/  PRMT R167, RZ, 0x7610, R167 ;  /* 0x00007610ffa77816 */ /* 0x002fc400000000a7 */
[----:B--2---:R-:W-:Y:S01]  /*250f0*/  PRMT R166, RZ, 0x7610, R166 ;  /* 0x00007610ffa67816 */ /* 0x004fe200000000a6 */
[----:B------:R1:W-:Y:S04]  /*25100*/  STS.U8 [R188+UR46+0x3000], R165 ;  /* 0x003000a5bc007988 */ /* 0x0003e8000800002e */
[----:B------:R2:W-:Y:S01]  /*25110*/  STS.U8 [R188+UR46+0x5000], R76 ;  /* 0x0050004cbc007988 */ /* 0x0005e2000800002e */
[----:B-1----:R-:W-:-:S03]  /*25120*/  PRMT R165, RZ, 0x7610, R165 ;  /* 0x00007610ffa57816 */ /* 0x002fc600000000a5 */
[----:B------:R1:W-:Y:S04]  /*25130*/  STS.U8 [R188+UR46+0x5200], R77 ;  /* 0x0052004dbc007988 */ /* 0x0003e8000800002e */
[----:B--2---:R-:W2:Y:S04]  /*25140*/  LDL.LU R76, [R1+0x203c] ;  /* 0x00203c00014c7983 */ /* 0x004ea80000300800 */
[----:B------:R-:W3:Y:S04]  /*25150*/  LDL R250, [R1+0x11c8] ;  /* 0x0011c80001fa7983 */ /* 0x000ee80000100800 */
[----:B-1----:R-:W2:Y:S04]  /*25160*/  LDL.LU R77, [R1+0x2038] ;  /* 0x00203800014d7983 */ /* 0x002ea80000300800 */
[----:B------:R1:W-:Y:S04]  /*25170*/  STS.U8 [R188+UR46+0x5400], R74 ;  /* 0x0054004abc007988 */ /* 0x0003e8000800002e */
[----:B-1----:R-:W2:Y:S01]  /*25180*/  LDL.LU R74, [R1+0x2034] ;  /* 0x00203400014a7983 */ /* 0x002ea20000300800 */
[----:B0-----:R-:W-:-:S04]  /*25190*/  @!P0 LOP3.LUT R5, R5, R4, RZ, 0x3c, !PT ;  /* 0x0000000405058212 */ /* 0x001fc800078e3cff */
[----:B------:R-:W-:-:S04]  /*251a0*/  @!P0 LOP3.LUT R4, R5, R4, RZ, 0x3c, !PT ;  /* 0x0000000405048212 */ /* 0x000fc800078e3cff */
[----:B------:R-:W-:-:S05]  /*251b0*/  @!P0 LOP3.LUT R5, R5, R4, RZ, 0x3c, !PT ;  /* 0x0000000405058212 */ /* 0x000fca00078e3cff */
[----:B------:R0:W2:Y:S02]  /*251c0*/  @!P0 LDG.E.U8 R167, desc[UR44][R4.64] ;  /* 0x0000002c04a78981 */ /* 0x0000a4000c1e1100 */
[----:B0-----:R-:W-:Y:S02]  /*251d0*/  @!P0 IMAD.MOV.U32 R4, RZ, RZ, R3 ;  /* 0x000000ffff048224 */ /* 0x001fe400078e0003 */
[----:B------:R-:W-:Y:S01]  /*251e0*/  @!P0 IMAD.MOV.U32 R5, RZ, RZ, R252 ;  /* 0x000000ffff058224 */ /* 0x000fe200078e00fc */
[----:B------:R0:W-:Y:S04]  /*251f0*/  STS.U8 [R188+UR46+0x2e00], R164 ;  /* 0x002e00a4bc007988 */ /* 0x0001e8000800002e */
[----:B------:R4:W2:Y:S04]  /*25200*/  @!P0 LDG.E.U8 R166, desc[UR44][R4.64] ;  /* 0x0000002c04a68981 */ /* 0x0008a8000c1e1100 */
[----:B------:R-:W2:Y:S04]  /*25210*/  LDL R252, [R1+0x1184] ;  /* 0x0011840001fc7983 */ /* 0x000ea80000100800 */
[----:B------:R-:W2:Y:S01]  /*25220*/  LDL R3, [R1+0x1188] ;  /* 0x0011880001037983 */ /* 0x000ea20000100800 */
[----:B----4-:R-:W-:-:S02]  /*25230*/  @!P0 IMAD.MOV.U32 R4, RZ, RZ, R0 ;  /* 0x000000ffff048224 */ /* 0x010fc400078e0000 */
[----:B------:R-:W-:-:S05]  /*25240*/  @!P0 IMAD.MOV.U32 R5, RZ, RZ, R249 ;  /* 0x000000ffff058224 */ /* 0x000fca00078e00f9 */
[----:B------:R3:W4:Y:S04]  /*25250*/  @!P0 LDG.E.U8 R165, desc[UR44][R4.64] ;  /* 0x0000002c04a58981 */ /* 0x000728000c1e1100 */
[----:B------:R-:W2:Y:S01]  /*25260*/  LDL R5, [R1+0x11c4] ;  /* 0x0011c40001057983 */ /* 0x000ea20000100800 */
[----:B0-----:R-:W-:Y:S01]  /*25270*/  PRMT R164, RZ, 0x7610, R164 ;  /* 0x00007610ffa47816 */ /* 0x001fe200000000a4 */
[----:B---3--:R-:W-:Y:S02]  /*25280*/  @!P0 IMAD.MOV.U32 R4, RZ, RZ, R250 ;  /* 0x000000ffff048224 */ /* 0x008fe400078e00fa */
[----:B------:R0:W-:Y:S04]  /*25290*/  STS.U8 [R188+UR46+0x5600], R75 ;  /* 0x0056004bbc007988 */ /* 0x0001e8000800002e */
[----:B0-----:R-:W3:Y:S04]  /*252a0*/  LDL.LU R75, [R1+0x2030] ;  /* 0x00203000014b7983 */ /* 0x001ee80000300800 */
[----:B------:R-:W4:Y:S04]  /*252b0*/  LDL R249, [R1+0x1164] ;  /* 0x0011640001f97983 */ /* 0x000f280000100800 */
[----:B------:R-:W3:Y:S04]  /*252c0*/  LDL R0, [R1+0x1168] ;  /* 0x0011680001007983 */ /* 0x000ee80000100800 */
[----:B--2---:R0:W2:Y:S04]  /*252d0*/  @!P0 LDG.E.U8 R164, desc[UR44][R4.64] ;  /* 0x0000002c04a48981 */ /* 0x0040a8000c1e1100 */
        /* <DEDUP_REMOVED lines=10> */
[----:B----4-:R-:W4:Y:S04]  /*25380*/  LDL.LU R72, [R1+0x202c] ;  /* 0x00202c0001487983 */ /* 0x010f280000300800 */
[----:B------:R-:W2:Y:S04]  /*25390*/  LDL R250, [R1+0x1148] ;  /* 0x0011480001fa7983 */ /* 0x000ea80000100800 */
[----:B-1----:R-:W4:Y:S04]  /*253a0*/  LDL.LU R73, [R1+0x2028] ;  /* 0x0020280001497983 */ /* 0x002f280000300800 */
[----:B------:R1:W-:Y:S04]  /*253b0*/  STS.U8 [R188+UR46+0x5c00], R70 ;  /* 0x005c0046bc007988 */ /* 0x0003e8000800002e */
[----:B-1----:R-:W4:Y:S01]  /*253c0*/  LDL.LU R70, [R1+0x2024] ;  /* 0x0020240001467983 */ /* 0x002f220000300800 */
[----:B0-----:R-:W-:-:S04]  /*253d0*/  @!P0 LOP3.LUT R5, R5, R4, RZ, 0x3c, !PT ;  /* 0x0000000405058212 */ /* 0x001fc800078e3cff */
[----:B------:R-:W-:-:S04]  /*253e0*/  @!P0 LOP3.LUT R4, R5, R4, RZ, 0x3c, !PT ;  /* 0x0000000405048212 */ /* 0x000fc800078e3cff */
[----:B------:R-:W-:-:S05]  /*253f0*/  @!P0 LOP3.LUT R5, R5, R4, RZ, 0x3c, !PT ;  /* 0x0000000405058212 */ /* 0x000fca00078e3cff */
[----:B------:R0:W4:Y:S02]  /*25400*/  @!P0 LDG.E.U8 R163, desc[UR44][R4.64] ;  /* 0x0000002c04a38981 */ /* 0x000124000c1e1100 */
[----:B0-----:R-:W-:Y:S02]  /*25410*/  @!P0 IMAD.MOV.U32 R4, RZ, RZ, R3 ;  /* 0x000000ffff048224 */ /* 0x001fe400078e0003 */
[----:B------:R-:W-:Y:S01]  /*25420*/  @!P0 IMAD.MOV.U32 R5, RZ, RZ, R252 ;  /* 0x000000ffff058224 */ /* 0x000fe200078e00fc */
[----:B------:R0:W-:Y:S04]  /*25430*/  STS.U8 [R188+UR46+0x2600], R160 ;  /* 0x002600a0bc007988 */ /* 0x0001e8000800002e */
[----:B------:R3:W4:Y:S04]  /*25440*/  @!P0 LDG.E.U8 R162, desc[UR44][R4.64] ;  /* 0x0000002c04a28981 */ /* 0x000728000c1e1100 */
[----:B------:R-:W4:Y:S04]  /*25450*/  LDL R252, [R1+0x1104] ;  /* 0x0011040001fc7983 */ /* 0x000f280000100800 */
[----:B------:R-:W4:Y:S01]  /*25460*/  LDL R3, [R1+0x1108] ;  /* 0x0011080001037983 */ /* 0x000f220000100800 */
[----:B---3--:R-:W-:-:S02]  /*25470*/  @!P0 IMAD.MOV.U32 R4, RZ, RZ, R0 ;  /* 0x000000ffff048224 */ /* 0x008fc400078e0000 */
[----:B------:R-:W-:Y:S01]  /*25480*/  @!P0 IMAD.MOV.U32 R5, RZ, RZ, R249 ;  /* 0x000000ffff058224 */ /* 0x000fe200078e00f9 */
[----:B0-----:R-:W-:Y:S01]  /*25490*/  PRMT R160, RZ, 0x7610, R160 ;  /* 0x00007610ffa07816 */ /* 0x001fe200000000a0 */
[----:B------:R-:W3:Y:S04]  /*254a0*/  LDL R249, [R1+0x10e4] ;  /* 0x0010e40001f97983 */ /* 0x000ee80000100800 */
[----:B------:R2:W3:Y:S04]  /*254b0*/  @!P0 LDG.E.U8 R161, desc[UR44][R4.64] ;  /* 0x0000002c04a18981 */ /* 0x0004e8000c1e1100 */
[----:B------:R-:W3:Y:S04]  /*254c0*/  LDL R0, [R1+0x10e8] ;  /* 0x0010e80001007983 */ /* 0x000ee80000100800 */
[----:B------:R-:W4:Y:S01]  /*254d0*/  LDL R5, [R1+0x1144] ;  /* 0x0011440001057983 */ /* 0x000f220000100800 */
[----:B--2---:R-:W-:-:S03]  /*254e0*/  @!P0 IMAD.MOV.U32 R4, RZ, RZ, R250 ;  /* 0x000000ffff048224 */ /* 0x004fc600078e00fa */
[----:B------:R0:W-:Y:S04]  /*254f0*/  STS.U8 [R188+UR46+0x5e00], R71 ;  /* 0x005e0047bc007988 */ /* 0x0001e8000800002e */
[----:B0-----:R-:W2:Y:S04]  /*25500*/  LDL.LU R71, [R1+0x2020] ;  /* 0x0020200001477983 */ /* 0x001ea80000300800 */
[----:B----4-:R0:W4:Y:S04]  /*25510*/  @!P0 LDG.E.U8 R160, desc[UR44][R4.64] ;  /* 0x0000002c04a08981 */ /* 0x010128000c1e1100 */
[----:B------:R-:W0:Y:S04]  /*25520*/  LDL R4, [R1+0x1124] ;  /* 0x0011240001047983 */ /* 0x000e280000100800 */
[----:B------:R-:W0:Y:S04]  /*25530*/  LDL R5, [R1+0x1128] ;  /* 0x0011280001057983 */ /* 0x000e280000100800 */
[----:B------:R1:W-:Y:S04]  /*25540*/  STS.U8 [R188+UR46+0x2400], R159 ;  /* 0x0024009fbc007988 */ /* 0x0003e8000800002e */
[----:B------:R3:W-:Y:S01]  /*25550*/  STS.U8 [R188+UR46+0x2200], R158 ;  /* 0x0022009ebc007988 */ /* 0x0007e2000800002e */
[----:B-1----:R-:W-:-:S02]  /*25560*/  PRMT R159, RZ, 0x7610, R159 ;  /* 0x00007610ff9f7816 */ /* 0x002fc4000000009f */
[----:B---3--:R-:W-:Y:S01]  /*25570*/  PRMT R158, RZ, 0x7610, R158 ;  /* 0x00007610ff9e7816 */ /* 0x008fe2000000009e */
[----:B------:R1:W-:Y:S04]  /*25580*/  STS.U8 [R188+UR46+0x2000], R157 ;  /* 0x0020009dbc007988 */ /* 0x0003e8000800002e */
[----:B------:R3:W-:Y:S01]  /*25590*/  STS.U8 [R188+UR46+0x6000], R68 ;  /* 0x00600044bc007988 */ /* 0x0007e2000800002e */
[----:B-1----:R-:W-:-:S03]  /*255a0*/  PRMT R157, RZ, 0x7610, R157 ;  /* 0x00007610ff9d7816 */ /* 0x002fc6000000009d */
[----:B------:R1:W-:Y:S04]  /*255b0*/  STS.U8 [R188+UR46+0x6200], R69 ;  /* 0x00620045bc007988 */ /* 0x0003e8000800002e */
[----:B---3--:R-:W3:Y:S04]  /*255c0*/  LDL.LU R68, [R1+0x201c] ;  /* 0x00201c0001447983 */ /* 0x008ee80000300800 */
[----:B------:R-:W2:Y:S04]  /*255d0*/  LDL R250, [R1+0x10c8] ;  /* 0x0010c80001fa7983 */ /* 0x000ea80000100800 */
[----:B-1----:R-:W3:Y:S04]  /*255e0*/  LDL.LU R69, [R1+0x2018] ;  /* 0x0020180001457983 */ /* 0x002ee80000300800 */
[----:B------:R1:W-:Y:S01]  /*255f0*/  STS.U8 [R188+UR46+0x6400], R66 ;  /* 0x00640042bc007988 */ /* 0x0003e2000800002e */
[----:B0-----:R-:W-:-:S04]  /*25600*/  @!P0 LOP3.LUT R5, R5, R4, RZ, 0x3c, !PT ;  /* 0x0000000405058212 */ /* 0x001fc800078e3cff */
[----:B------:R-:W-:-:S04]  /*25610*/  @!P0 LOP3.LUT R4, R5, R4, RZ, 0x3c, !PT ;  /* 0x0000000405048212 */ /* 0x000fc800078e3cff */
[----:B------:R-:W-:-:S05]  /*25620*/  @!P0 LOP3.LUT R5, R5, R4, RZ, 0x3c, !PT ;  /* 0x0000000405058212 */ /* 0x000fca00078e3cff */
[----:B------:R0:W4:Y:S02]  /*25630*/  @!P0 LDG.E.U8 R159, desc[UR44][R4.64] ;  /* 0x0000002c049f8981 */ /* 0x000124000c1e1100 */
[----:B0-----:R-:W-:Y:S02]  /*25640*/  @!P0 IMAD.MOV.U32 R4, RZ, RZ, R3 ;  /* 0x000000ffff048224 */ /* 0x001fe400078e0003 */
[----:B------:R-:W-:Y:S01]  /*25650*/  @!P0 IMAD.MOV.U32 R5, RZ, RZ, R252 ;  /* 0x000000ffff058224 */ /* 0x000fe200078e00fc */
[----:B------:R-:W3:Y:S04]  /*25660*/  LDL R3, [R1+0x10a8] ;  /* 0x0010a80001037983 */ /* 0x000ee80000100800 */
[----:B------:R0:W4:Y:S04]  /*25670*/  @!P0 LDG.E.U8 R158, desc[UR44][R4.64] ;  /* 0x0000002c049e8981 */ /* 0x000128000c1e1100 */
[----:B-1----:R-:W4:Y:S04]  /*25680*/  LDL.LU R66, [R1+0x2014] ;  /* 0x0020140001427983 */ /* 0x002f280000300800 */
[----:B------:R1:W-:Y:S01]  /*25690*/  STS.U8 [R188+UR46+0x1e00], R156 ;  /* 0x001e009cbc007988 */ /* 0x0003e2000800002e */
[----:B0-----:R-:W-:-:S02]  /*256a0*/  @!P0 IMAD.MOV.U32 R4, RZ, RZ, R0 ;  /* 0x000000ffff048224 */ /* 0x001fc400078e0000 */
[----:B------:R-:W-:Y:S01]  /*256b0*/  @!P0 IMAD.MOV.U32 R5, RZ, RZ, R249 ;  /* 0x000000ffff058224 */ /* 0x000fe200078e00f9 */
[----:B------:R-:W4:Y:S04]  /*256c0*/  LDL R252, [R1+0x1088] ;  /* 0x0010880001fc7983 */ /* 0x000f280000100800 */
[----:B------:R2:W4:Y:S04]  /*256d0*/  @!P0 LDG.E.U8 R157, desc[UR44][R4.64] ;  /* 0x0000002c049d8981 */ /* 0x000528000c1e1100 */
[----:B------:R-:W3:Y:S01]  /*256e0*/  LDL R5, [R1+0x10c4] ;  /* 0x0010c40001057983 */ /* 0x000ee20000100800 */
[----:B-1----:R-:W-:Y:S01]  /*256f0*/  PRMT R156, RZ, 0x7610, R156 ;  /* 0x00007610ff9c7816 */ /* 0x002fe2000000009c */
[----:B--2---:R-:W-:-:S02]  /*25700*/  @!P0 IMAD.MOV.U32 R4, RZ, RZ, R250 ;  /* 0x000000ffff048224 */ /* 0x004fc400078e00fa */
[----:B------:R0:W-:Y:S04]  /*25710*/  STS.U8 [R188+UR46+0x6600], R67 ;  /* 0x00660043bc007988 */ /* 0x0001e8000800002e */
[----:B0-----:R-:W2:Y:S04]  /*25720*/  LDL.LU R67, [R1+0x2010] ;  /* 0x0020100001437983 */ /* 0x001ea80000300800 */
[----:B------:R0:W-:Y:S04]  /*25730*/  STS.U8 [R188+UR46+0x1c00], R155 ;  /* 0x001c009bbc007988 */ /* 0x0001e8000800002e */
[----:B------:R-:W2:Y:S04]  /*25740*/  LDL R249, [R1+0x1064] ;  /* 0x0010640001f97983 */ /* 0x000ea80000100800 */
[----:B------:R-:W2:Y:S04]  /*25750*/  LDL R0, [R1+0x1068] ;  /* 0x0010680001007983 */ /* 0x000ea80000100800 */
[----:B---3--:R1:W3:Y:S04]  /*25760*/  @!P0 LDG.E.U8 R156, desc[UR44][R4.64] ;  /* 0x0000002c049c8981 */ /* 0x0082e8000c1e1100 */
[----:B------:R4:W-:Y:S04]  /*25770*/  STS.U8 [R188+UR46+0x6800], R47 ;  /* 0x0068002fbc007988 */ /* 0x0009e8000800002e */
[----:B------:R-:W3:Y:S04]  /*25780*/  LDL R250, [R1+0x1044] ;  /* 0x0010440001fa7983 */ /* 0x000ee80000100800 */
[----:B------:R-:W2:Y:S01]  /*25790*/  LDL R5, [R1+0x10a4] ;  /* 0x0010a40001057983 */ /* 0x000ea20000100800 */
[----:B0-----:R-:W-:Y:S01]  /*257a0*/  PRMT R155, RZ, 0x7610, R155 ;  /* 0x00007610ff9b7816 */ /* 0x001fe2000000009b */
[----:B-1----:R-:W-:-:S02]  /*257b0*/  @!P0 IMAD.MOV.U32 R4, RZ, RZ, R3 ;  /* 0x000000ffff048224 */ /* 0x002fc400078e0003 */
[----:B----4-:R-:W4:Y:S04]  /*257c0*/  LDL R47, [R1+0x1048] ;  /* 0x00104800012f7983 */ /* 0x010f280000100800 */
[----:B------:R0:W-:Y:S04]  /*257d0*/  STS.U8 [R188+UR46+0x1a00], R154 ;  /* 0x001a009abc007988 */ /* 0x0001e8000800002e */
[----:B------:R1:W-:Y:S04]  /*257e0*/  STS.U8 [R188+UR46+0x6a00], R13 ;  /* 0x006a000dbc007988 */ /* 0x0003e8000800002e */
[----:B------:R-:W3:Y:S04]  /*257f0*/  LDL R3, [R1+0x1028] ;  /* 0x0010280001037983 */ /* 0x000ee80000100800 */
[----:B--2---:R2:W3:Y:S01]  /*25800*/  @!P0 LDG.E.U8 R155, desc[UR44][R4.64] ;  /* 0x0000002c049b8981 */ /* 0x0044e2000c1e1100 */
[----:B0-----:R-:W-:-:S03]  /*25810*/  PRMT R154, RZ, 0x7610, R154 ;  /* 0x00007610ff9a7816 */ /* 0x001fc6000000009a */
[----:B-1----:R-:W3:Y:S04]  /*25820*/  LDL R13, [R1+0x1024] ;  /* 0x00102400010d7983 */ /* 0x002ee80000100800 */
[----:B------:R-:W4:Y:S01]  /*25830*/  LDL R5, [R1+0x1084] ;  /* 0x0010840001057983 */ /* 0x000f220000100800 */
[----:B--2---:R-:W-:-:S03]  /*25840*/  @!P0 IMAD.MOV.U32 R4, RZ, RZ, R252 ;  /* 0x000000ffff048224 */ /* 0x004fc600078e00fc */
[----:B------:R0:W-:Y:S04]  /*25850*/  STS.U8 [R188+UR46+0x1800], R153 ;  /* 0x00180099bc007988 */ /* 0x0001e8000800002e */
[----:B------:R1:W-:Y:S01]  /*25860*/  STS.U8 [R188+UR46+0x6c00], R64 ;  /* 0x006c0040bc007988 */ /* 0x0003e2000800002e */
[----:B0-----:R-:W-:-:S03]  /*25870*/  PRMT R153, RZ, 0x7610, R153 ;  /* 0x00007610ff997816 */ /* 0x001fc60000000099 */
[----:B-1----:R-:W2:Y:S04]  /*25880*/  LDL.LU R64, [R1+0x200c] ;  /* 0x00200c0001407983 */ /* 0x002ea80000300800 */
[----:B------:R0:W-:Y:S04]  /*25890*/  STS.U8 [R188+UR46+0x6e00], R65 ;  /* 0x006e0041bc007988 */ /* 0x0001e8000800002e */
[----:B----4-:R1:W4:Y:S02]  /*258a0*/  @!P0 LDG.E.U8 R154, desc[UR44][R4.64] ;  /* 0x0000002c049a8981 */ /* 0x010324000c1e1100 */
[----:B-1----:R-:W-:-:S02]  /*258b0*/  @!P0 IMAD.MOV.U32 R4, RZ, RZ, R0 ;  /* 0x000000ffff048224 */ /* 0x002fc400078e0000 */
[----:B------:R-:W-:Y:S01]  /*258c0*/  @!P0 IMAD.MOV.U32 R5, RZ, RZ, R249 ;  /* 0x000000ffff058224 */ /* 0x000fe200078e00f9 */
[----:B------:R-:W2:Y:S04]  /*258d0*/  LDL R0, [R1+0x1008] ;  /* 0x0010080001007983 */ /* 0x000ea80000100800 */
[----:B------:R-:W4:Y:S04]  /*258e0*/  LDL R249, [R1+0x1004] ;  /* 0x0010040001f97983 */ /* 0x000f280000100800 */
[----:B------:R1:W4:Y:S04]  /*258f0*/  @!P0 LDG.E.U8 R153, desc[UR44][R4.64] ;  /* 0x0000002c04998981 */ /* 0x000328000c1e1100 */
[----:B0-----:R-:W4:Y:S01]  /*25900*/  LDL.LU R65, [R1+0x2008] ;  /* 0x0020080001417983 */ /* 0x001f220000300800 */
[----:B-1----:R-:W-:-:S03]  /*25910*/  @!P0 IMAD.MOV.U32 R4, RZ, RZ, R47 ;  /* 0x000000ffff048224 */ /* 0x002fc600078e002f */
[----:B------:R-:W4:Y:S01]  /*25920*/  LDL R47, [R1+0xfe8] ;  /* 0x000fe800012f7983 */ /* 0x000f220000100800 */
[----:B---3--:R-:W-:-:S03]  /*25930*/  @!P0 IMAD.MOV.U32 R5, RZ, RZ, R250 ;  /* 0x000000ffff058224 */ /* 0x008fc600078e00fa */
[----:B------:R-:W3:Y:S04]  /*25940*/  LDL R250, [R1+0xfe4] ;  /* 0x000fe40001fa7983 */ /* 0x000ee80000100800 */
[----:B------:R0:W-:Y:S04]  /*25950*/  STS.U8 [R188+UR46+0x1600], R152 ;  /* 0x00160098bc007988 */ /* 0x0001e8000800002e */
[----:B------:R1:W-:Y:S01]  /*25960*/  STS.U8 [R188+UR46+0x7000], R24 ;  /* 0x00700018bc007988 */ /* 0x0003e2000800002e */
[----:B0-----:R-:W-:-:S03]  /*25970*/  PRMT R152, RZ, 0x7610, R152 ;  /* 0x00007610ff987816 */ /* 0x001fc60000000098 */
[----:B------:R0:W-:Y:S04]  /*25980*/  STS.U8 [R188+UR46+0x1400], R23 ;  /* 0x00140017bc007988 */ /* 0x0001e8000800002e */
[----:B-1----:R-:W3:Y:S04]  /*25990*/  LDL R24, [R1+0xfc4] ;  /* 0x000fc40001187983 */ /* 0x002ee80000100800 */
[----:B------:R1:W3:Y:S01]  /*259a0*/  @!P0 LDG.E.U8 R152, desc[UR44][R4.64] ;  /* 0x0000002c04988981 */ /* 0x0002e2000c1e1100 */
[----:B0-----:R-:W-:-:S03]  /*259b0*/  PRMT R23, RZ, 0x7610, R23 ;  /* 0x00007610ff177816 */ /* 0x001fc60000000017 */
[----:B------:R0:W-:Y:S01]  /*259c0*/  STS.U8 [R188+UR46+0x1200], R22 ;  /* 0x00120016bc007988 */ /* 0x0001e2000800002e */
[----:B-1----:R-:W-:Y:S02]  /*259d0*/  @!P0 IMAD.MOV.U32 R4, RZ, RZ, R3 ;  /* 0x000000ffff048224 */ /* 0x002fe400078e0003 */
[----:B------:R-:W-:Y:S02]  /*259e0*/  @!P0 IMAD.MOV.U32 R5, RZ, RZ, R13 ;  /* 0x000000ffff058224 */ /* 0x000fe400078e000d */
[----:B------:R-:W3:Y:S01]  /*259f0*/  LDL R13, [R1+0xfc8] ;  /* 0x000fc800010d7983 */ /* 0x000ee20000100800 */
[----:B0-----:R-:W-:-:S03]  /*25a00*/  PRMT R22, RZ, 0x7610, R22 ;  /* 0x00007610ff167816 */ /* 0x001fc60000000016 */
[----:B------:R2:W3:Y:S04]  /*25a10*/  @!P0 LDG.E.U8 R23, desc[UR44][R4.64] ;  /* 0x0000002c04178981 */ /* 0x0004e8000c1e1100 */
[----:B------:R0:W-:Y:S04]  /*25a20*/  STS.U8 [R188+UR46+0x7200], R2 ;  /* 0x00720002bc007988 */ /* 0x0001e8000800002e */
[----:B------:R-:W3:Y:S04]  /*25a30*/  LDL.LU R3, [R1+0xfa4] ;  /* 0x000fa40001037983 */ /* 0x000ee80000300800 */
[----:B0-----:R-:W3:Y:S04]  /*25a40*/  LDL.LU R2, [R1+0xf84] ;  /* 0x000f840001027983 */ /* 0x001ee80000300800 */
[----:B------:R0:W-:Y:S01]  /*25a50*/  STS.U8 [R188+UR46+0x7400], R62 ;  /* 0x0074003ebc007988 */ /* 0x0001e2000800002e */
[----:B--2---:R-:W-:-:S02]  /*25a60*/  @!P0 IMAD.MOV.U32 R4, RZ, RZ, R0 ;  /* 0x000000ffff048224 */ /* 0x004fc400078e0000 */
[----:B----4-:R-:W-:Y:S02]  /*25a70*/  @!P0 IMAD.MOV.U32 R5, RZ, RZ, R249 ;  /* 0x000000ffff058224 */ /* 0x010fe400078e00f9 */
[----:B------:R-:W2:Y:S04]  /*25a80*/  LDL R249, [R1+0xfa8] ;  /* 0x000fa80001f97983 */ /* 0x000ea80000100800 */
[----:B------:R1:W4:Y:S04]  /*25a90*/  @!P0 LDG.E.U8 R22, desc[UR44][R4.64] ;  /* 0x0000002c04168981 */ /* 0x000328000c1e1100 */
[----:B0-----:R-:W4:Y:S04]  /*25aa0*/  LDL.LU R62, [R1+0x2004] ;  /* 0x00200400013e7983 */ /* 0x001f280000300800 */
[----:B------:R-:W4:Y:S01]  /*25ab0*/  LDL.LU R0, [R1+0xf68] ;  /* 0x000f680001007983 */ /* 0x000f220000300800 */
[----:B-1----:R-:W-:-:S03]  /*25ac0*/  @!P0 IMAD.MOV.U32 R4, RZ, RZ, R47 ;  /* 0x000000ffff048224 */ /* 0x002fc600078e002f */
[----:B------:R-:W4:Y:S01]  /*25ad0*/  LDL R47, [R1+0xf88] ;  /* 0x000f8800012f7983 */ /* 0x000f220000100800 */
[----:B---3--:R-:W-:-:S03]  /*25ae0*/  @!P0 IMAD.MOV.U32 R5, RZ, RZ, R250 ;  /* 0x000000ffff058224 */ /* 0x008fc600078e00fa */
[----:B------:R0:W-:Y:S04]  /*25af0*/  STS.U8 [R188+UR46+0x1000], R21 ;  /* 0x00100015bc007988 */ /* 0x0001e8000800002e */
[----:B------:R1:W-:Y:S01]  /*25b00*/  STS.U8 [R188+UR46+0x7600], R63 ;  /* 0x0076003fbc007988 */ /* 0x0003e2000800002e */
[----:B0-----:R-:W-:-:S03]  /*25b10*/  PRMT R21, RZ, 0x7610, R21 ;  /* 0x00007610ff157816 */ /* 0x001fc60000000015 */
[----:B------:R0:W-:Y:S04]  /*25b20*/  STS.U8 [R188+UR46+0xe00], R20 ;  /* 0x000e0014bc007988 */ /* 0x0001e8000800002e */
[----:B-1----:R-:W3:Y:S04]  /*25b30*/  LDL.LU R63, [R1+0x2000] ;  /* 0x00200000013f7983 */ /* 0x002ee80000300800 */
[----:B------:R1:W3:Y:S01]  /*25b40*/  @!P0 LDG.E.U8 R21, desc[UR44][R4.64] ;  /* 0x0000002c04158981 */ /* 0x0002e2000c1e1100 */
[----:B0-----:R-:W-:-:S03]  /*25b50*/  PRMT R20, RZ, 0x7610, R20 ;  /* 0x00007610ff147816 */ /* 0x001fc60000000014 */
[----:B------:R0:W-:Y:S01]  /*25b60*/  STS.U8 [R188+UR46+0x7800], R12 ;  /* 0x0078000cbc007988 */ /* 0x0001e2000800002e */
[----:B-1----:R-:W-:-:S03]  /*25b70*/  @!P0 IMAD.MOV.U32 R5, RZ, RZ, R24 ;  /* 0x000000ffff058224 */ /* 0x002fc600078e0018 */
[----:B------:R-:W3:Y:S01]  /*25b80*/  LDL.LU R24, [R1+0xf64] ;  /* 0x000f640001187983 */ /* 0x000ee20000300800 */
[----:B------:R-:W-:-:S03]  /*25b90*/  @!P0 IMAD.MOV.U32 R4, RZ, RZ, R13 ;  /* 0x000000ffff048224 */ /* 0x000fc600078e000d */
[----:B------:R-:W3:Y:S04]  /*25ba0*/  LDL.LU R13, [R1+0xf48] ;  /* 0x000f4800010d7983 */ /* 0x000ee80000300800 */
[----:B0-----:R-:W3:Y:S04]  /*25bb0*/  LDL.LU R12, [R1+0xf44] ;  /* 0x000f4400010c7983 */ /* 0x001ee80000300800 */
[----:B------:R0:W-:Y:S04]  /*25bc0*/  STS.U8 [R188+UR46+0xc00], R19 ;  /* 0x000c0013bc007988 */ /* 0x0001e8000800002e */
[----:B------:R1:W3:Y:S04]  /*25bd0*/  @!P0 LDG.E.U8 R20, desc[UR44][R4.64] ;  /* 0x0000002c04148981 */ /* 0x0002e8000c1e1100 */
[----:B------:R-:W-:Y:S01]  /*25be0*/  STL [R1+0x1ad8], R3 ;  /* 0x001ad80301007387 */ /* 0x000fe20000100800 */
[----:B0-----:R-:W-:-:S03]  /*25bf0*/  PRMT R19, RZ, 0x7610, R19 ;  /* 0x00007610ff137816 */ /* 0x001fc60000000013 */
[----:B------:R0:W-:Y:S01]  /*25c00*/  STS.U8 [R188+UR46+0x7a00], R28 ;  /* 0x007a001cbc007988 */ /* 0x0001e2000800002e */
[----:B-1----:R-:W-:Y:S02]  /*25c10*/  @!P0 IMAD.MOV.U32 R5, RZ, RZ, R3 ;  /* 0x000000ffff058224 */ /* 0x002fe400078e0003 */
[----:B------:R-:W-:Y:S01]  /*25c20*/  IMAD.MOV.U32 R250, RZ, RZ, R40 ;  /* 0x000000fffffa7224 */ /* 0x000fe200078e0028 */
[----:B0-----:R-:W3:Y:S04]  /*25c30*/  LDL.LU R28, [R1+0xf28] ;  /* 0x000f2800011c7983 */ /* 0x001ee80000300800 */
[----:B------:R-:W3:Y:S04]  /*25c40*/  LDL R3, [R1+0xf24] ;  /* 0x000f240001037983 */ /* 0x000ee80000100800 */
[----:B------:R0:W-:Y:S01]  /*25c50*/  STS.U8 [R188+UR46+0x7c00], R38 ;  /* 0x007c0026bc007988 */ /* 0x0001e2000800002e */
[----:B--2---:R-:W-:-:S02]  /*25c60*/  @!P0 IMAD.MOV.U32 R4, RZ, RZ, R249 ;  /* 0x000000ffff048224 */ /* 0x004fc400078e00f9 */
[----:B------:R-:W-:Y:S02]  /*25c70*/  IMAD.MOV.U32 R249, RZ, RZ, R35 ;  /* 0x000000fffff97224 */ /* 0x000fe400078e0023 */
[----:B------:R-:W2:Y:S04]  /*25c80*/  LDL.LU R35, [R1+0xf08] ;  /* 0x000f080001237983 */ /* 0x000ea80000300800 */
[----:B------:R4:W2:Y:S04]  /*25c90*/  @!P0 LDG.E.U8 R19, desc[UR44][R4.64] ;  /* 0x0000002c04138981 */ /* 0x0008a8000c1e1100 */
[----:B------:R-:W-:Y:S01]  /*25ca0*/  STL [R1+0x1adc], R2 ;  /* 0x001adc0201007387 */ /* 0x000fe20000100800 */
[----:B----4-:R-:W-:-:S03]  /*25cb0*/  @!P0 IMAD.MOV.U32 R4, RZ, RZ, R47 ;  /* 0x000000ffff048224 */ /* 0x010fc600078e002f */
[----:B------:R-:W4:Y:S04]  /*25cc0*/  LDL.LU R47, [R1+0xee4] ;  /* 0x000ee400012f7983 */ /* 0x000f280000300800 */
[----:B------:R-:W4:Y:S04]  /*25cd0*/  LDL.LU R40, [R1+0xf04] ;  /* 0x000f040001287983 */ /* 0x000f280000300800 */
[----:B0-----:R-:W4:Y:S04]  /*25ce0*/  LDL.LU R38, [R1+0xee8] ;  /* 0x000ee80001267983 */ /* 0x001f280000300800 */
[----:B------:R0:W-:Y:S02]  /*25cf0*/  STS.U8 [R188+UR46+0x7e00], R18 ;  /* 0x007e0012bc007988 */ /* 0x0001e4000800002e */
[----:B0-----:R-:W0:Y:S01]  /*25d00*/  S2R R18, SR_TID.X ;  /* 0x0000000000127919 */ /* 0x001e220000002100 */
[----:B------:R-:W-:Y:S01]  /*25d10*/  @!P0 IMAD.MOV.U32 R5, RZ, RZ, R2 ;  /* 0x000000ffff058224 */ /* 0x000fe200078e0002 */
[----:B------:R1:W-:Y:S04]  /*25d20*/  STS.U8 [R188+UR46+0x600], R11 ;  /* 0x0006000bbc007988 */ /* 0x0003e8000800002e */
[----:B------:R1:W-:Y:S02]  /*25d30*/  STS.U8 [R188+UR46+0xa00], R10 ;  /* 0x000a000abc007988 */ /* 0x0003e4000800002e */
[----:B-1----:R-:W-:-:S02]  /*25d40*/  PRMT R11, RZ, 0x7610, R11 ;  /* 0x00007610ff0b7816 */ /* 0x002fc4000000000b */
[----:B------:R-:W-:-:S04]  /*25d50*/  PRMT R10, RZ, 0x7610, R10 ;  /* 0x00007610ff0a7816 */ /* 0x000fc8000000000a */
[----:B------:R1:W4:Y:S04]  /*25d60*/  @!P0 LDG.E.U8 R11, desc[UR44][R4.64] ;  /* 0x0000002c040b8981 */ /* 0x000328000c1e1100 */
[----:B------:R3:W-:Y:S01]  /*25d70*/  STS.U8 [R188+UR46], R9 ;  /* 0x00000009bc007988 */ /* 0x0007e2000800002e */
[----:B0-----:R-:W-:Y:S01]  /*25d80*/  LOP3.LUT R18, R18, 0x7f, RZ, 0xc0, !PT ;  /* 0x0000007f12127812 */ /* 0x001fe200078ec0ff */
[----:B-1----:R-:W-:Y:S02]  /*25d90*/  @!P0 IMAD.MOV.U32 R4, RZ, RZ, R0 ;  /* 0x000000ffff048224 */ /* 0x002fe400078e0000 */
[----:B---3--:R-:W-:Y:S01]  /*25da0*/  @!P0 IMAD.MOV.U32 R5, RZ, RZ, R24 ;  /* 0x000000ffff058224 */ /* 0x008fe200078e0018 */
[----:B------:R-:W-:Y:S01]  /*25db0*/  LOP3.LUT R18, R18, 0x10, RZ, 0x3c, !PT ;  /* 0x0000001012127812 */ /* 0x000fe200078e3cff */
[----:B------:R-:W-:Y:S01]  /*25dc0*/  STS.U8 [R188+UR46+0x200], R6 ;  /* 0x00020006bc007988 */ /* 0x000fe2000800002e */
[----:B------:R-:W-:-:S03]  /*25dd0*/  PRMT R9, RZ, 0x7610, R9 ;  /* 0x00007610ff097816 */ /* 0x000fc60000000009 */
[----:B------:R0:W-:Y:S04]  /*25de0*/  STS.U8 [R188+UR46+0x400], R8 ;  /* 0x00040008bc007988 */ /* 0x0001e8000800002e */
[----:B------:R-:W-:Y:S04]  /*25df0*/  STS.U8 [R188+UR46+0x800], R7 ;  /* 0x00080007bc007988 */ /* 0x000fe8000800002e */
[----:B------:R1:W3:Y:S04]  /*25e00*/  @!P0 LDG.E.U8 R10, desc[UR44][R4.64] ;  /* 0x0000002c040a8981 */ /* 0x0002e8000c1e1100 */
[----:B------:R-:W-:Y:S04]  /*25e10*/  STL [R1+0x1ae0], R0 ;  /* 0x001ae00001007387 */ /* 0x000fe80000100800 */
[----:B------:R0:W-:Y:S01]  /*25e20*/  STS.U8 [R18+UR46+0x80], R60 ;  /* 0x0000803c12007988 */ /* 0x0001e2000800002e */
[----:B-1----:R-:W-:-:S02]  /*25e30*/  @!P0 IMAD.MOV.U32 R4, RZ, RZ, R13 ;  /* 0x000000ffff048224 */ /* 0x002fc400078e000d */
[----:B------:R-:W-:Y:S01]  /*25e40*/  @!P0 IMAD.MOV.U32 R5, RZ, RZ, R12 ;  /* 0x000000ffff058224 */ /* 0x000fe200078e000c */
[----:B------:R1:W-:Y:S01]  /*25e50*/  STS.U8 [R18+UR46+0x280], R61 ;  /* 0x0002803d12007988 */ /* 0x0003e2000800002e */
[----:B0-----:R-:W-:-:S03]  /*25e60*/  PRMT R8, RZ, 0x7610, R8 ;  /* 0x00007610ff087816 */ /* 0x001fc60000000008 */
[----:B------:R0:W-:Y:S04]  /*25e70*/  STS.U8 [R18+UR46+0x480], R58 ;  /* 0x0004803a12007988 */ /* 0x0001e8000800002e */
[----:B------:R-:W3:Y:S04]  /*25e80*/  LDL.LU R60, [R1+0x1ffc] ;  /* 0x001ffc00013c7983 */ /* 0x000ee80000300800 */
[----:B-1----:R-:W3:Y:S04]  /*25e90*/  LDL.LU R61, [R1+0x1ff8] ;  /* 0x001ff800013d7983 */ /* 0x002ee80000300800 */
[----:B0-----:R-:W3:Y:S04]  /*25ea0*/  LDL.LU R58, [R1+0x1ff4] ;  /* 0x001ff400013a7983 */ /* 0x001ee80000300800 */
[----:B------:R0:W-:Y:S04]  /*25eb0*/  STS.U8 [R18+UR46+0x680], R59 ;  /* 0x0006803b12007988 */ /* 0x0001e8000800002e */
[----:B------:R1:W-:Y:S04]  /*25ec0*/  STS.U8 [R18+UR46+0x880], R56 ;  /* 0x0008803812007988 */ /* 0x0003e8000800002e */
[----:B------:R1:W3:Y:S04]  /*25ed0*/  @!P0 LDG.E.U8 R9, desc[UR44][R4.64] ;  /* 0x0000002c04098981 */ /* 0x0002e8000c1e1100 */
[----:B0-----:R-:W3:Y:S04]  /*25ee0*/  LDL.LU R59, [R1+0x1ff0] ;  /* 0x001ff000013b7983 */ /* 0x001ee80000300800 */
[----:B-1----:R-:W3:Y:S01]  /*25ef0*/  LDL.LU R56, [R1+0x1fec] ;  /* 0x001fec0001387983 */ /* 0x002ee20000300800 */
[----:B------:R-:W-:-:S03]  /*25f00*/  @!P0 IMAD.MOV.U32 R4, RZ, RZ, R28 ;  /* 0x000000ffff048224 */ /* 0x000fc600078e001c */
[----:B------:R0:W-:Y:S01]  /*25f10*/  STS.U8 [R18+UR46+0xa80], R57 ;  /* 0x000a803912007988 */ /* 0x0001e2000800002e */
[----:B------:R-:W-:-:S03]  /*25f20*/  @!P0 IMAD.MOV.U32 R5, RZ, RZ, R3 ;  /* 0x000000ffff058224 */ /* 0x000fc600078e0003 */
[----:B------:R1:W-:Y:S04]  /*25f30*/  STS.U8 [R18+UR46+0xc80], R54 ;  /* 0x000c803612007988 */ /* 0x0003e8000800002e */
[----:B------:R1:W-:Y:S04]  /*25f40*/  STS.U8 [R18+UR46+0xe80], R55 ;  /* 0x000e803712007988 */ /* 0x0003e8000800002e */
[----:B0-----:R-:W3:Y:S04]  /*25f50*/  LDL.LU R57, [R1+0x1fe8] ;  /* 0x001fe80001397983 */ /* 0x001ee80000300800 */
[----:B-1----:R-:W3:Y:S01]  /*25f60*/  LDL.LU R54, [R1+0x1fe4] ;  /* 0x001fe40001367983 */ /* 0x002ee20000300800 */
[----:B------:R-:W-:-:S03]  /*25f70*/  PRMT R7, RZ, 0x7610, R7 ;  /* 0x00007610ff077816 */ /* 0x000fc60000000007 */
[----:B------:R-:W3:Y:S04]  /*25f80*/  LDL.LU R55, [R1+0x1fe0] ;  /* 0x001fe00001377983 */ /* 0x000ee80000300800 */
[----:B------:R0:W-:Y:S04]  /*25f90*/  STS.U8 [R18+UR46+0x1080], R52 ;  /* 0x0010803412007988 */ /* 0x0001e8000800002e */
[----:B------:R1:W-:Y:S04]  /*25fa0*/  STS.U8 [R18+UR46+0x1280], R53 ;  /* 0x0012803512007988 */ /* 0x0003e8000800002e */
[----:B------:R1:W-:Y:S04]  /*25fb0*/  STS.U8 [R18+UR46+0x1480], R50 ;  /* 0x0014803212007988 */ /* 0x0003e8000800002e */
[----:B0-----:R-:W3:Y:S04]  /*25fc0*/  LDL.LU R52, [R1+0x1fdc] ;  /* 0x001fdc0001347983 */ /* 0x001ee80000300800 */
[----:B-1----:R-:W3:Y:S04]  /*25fd0*/  LDL.LU R53, [R1+0x1fd8] ;  /* 0x001fd80001357983 */ /* 0x002ee80000300800 */
[----:B------:R2:W3:Y:S04]  /*25fe0*/  @!P0 LDG.E.U8 R8, desc[UR44][R4.64] ;  /* 0x0000002c04088981 */ /* 0x0004e8000c1e1100 */
[----:B------:R-:W3:Y:S04]  /*25ff0*/  LDL.LU R50, [R1+0x1fd4] ;  /* 0x001fd40001327983 */ /* 0x000ee80000300800 */
[----:B------:R0:W-:Y:S04]  /*26000*/  STS.U8 [R18+UR46+0x1680], R51 ;  /* 0x0016803312007988 */ /* 0x0001e8000800002e */
[----:B------:R1:W-:Y:S01]  /*26010*/  STS.U8 [R18+UR46+0x1880], R48 ;  /* 0x0018803012007988 */ /* 0x0003e2000800002e */
[----:B------:R-:W-:-:S03]  /*26020*/  IMAD.MOV.U32 R252, RZ, RZ, R137 ;  /* 0x000000fffffc7224 */ /* 0x000fc600078e0089 */
        /* <DEDUP_REMOVED lines=10> */
[----:B------:R-:W3:Y:S04]  /*260d0*/  LDL.LU R137, [R1+0x1830] ;  /* 0x0018300001897983 */ /* 0x000ee80000300800 */
[----:B------:R0:W-:Y:S04]  /*260e0*/  STS.U8 [R18+UR46+0x1e80], R145 ;  /* 0x001e809112007988 */ /* 0x0001e8000800002e */
[----:B------:R-:W3:Y:S04]  /*260f0*/  LDL.LU R140, [R1+0x184c] ;  /* 0x00184c00018c7983 */ /* 0x000ee80000300800 */
[----:B------:R1:W-:Y:S04]  /*26100*/  STS.U8 [R18+UR46+0x1c80], R148 ;  /* 0x001c809412007988 */ /* 0x0003e8000800002e */
[----:B0-----:R-:W3:Y:S04]  /*26110*/  LDL.LU R145, [R1+0x1810] ;  /* 0x0018100001917983 */ /* 0x001ee80000300800 */
[----:B-1----:R-:W3:Y:S04]  /*26120*/  LDL.LU R148, [R1+0x182c] ;  /* 0x00182c0001947983 */ /* 0x002ee80000300800 */
[----:B------:R-:W3:Y:S04]  /*26130*/  LDL.LU R0, [R1+0xfc0] ;  /* 0x000fc00001007983 */ /* 0x000ee80000300800 */
[----:B------:R-:W3:Y:S04]  /*26140*/  LDL.LU R2, [R1+0xfdc] ;  /* 0x000fdc0001027983 */ /* 0x000ee80000300800 */
[----:B------:R-:W3:Y:S04]  /*26150*/  LDL.LU R3, [R1+0xfa0] ;  /* 0x000fa00001037983 */ /* 0x000ee80000300800 */
[----:B------:R-:W3:Y:S04]  /*26160*/  LDL.LU R188, [R1+0xf80] ;  /* 0x000f800001bc7983 */ /* 0x000ee80000300800 */
[----:B------:R0:W-:Y:S04]  /*26170*/  STS.U8 [R18+UR46+0x2680], R251 ;  /* 0x002680fb12007988 */ /* 0x0001e8000800002e */
[----:B------:R-:W-:Y:S01]  /*26180*/  STS.U8 [R18+UR46+0x2880], R248 ;  /* 0x002880f812007988 */ /* 0x000fe2000800002e */
[----:B--2---:R-:W-:-:S03]  /*26190*/  @!P0 IMAD.MOV.U32 R4, RZ, RZ, R35 ;  /* 0x000000ffff048224 */ /* 0x004fc600078e0023 */
[----:B------:R1:W-:Y:S01]  /*261a0*/  STS.U8 [R18+UR46+0x2a80], R247 ;  /* 0x002a80f712007988 */ /* 0x0003e2000800002e */
[----:B0-----:R-:W-:Y:S02]  /*261b0*/  IMAD.MOV.U32 R251, RZ, RZ, R46 ;  /* 0x000000fffffb7224 */ /* 0x001fe400078e002e */
[----:B----4-:R-:W-:-:S05]  /*261c0*/  @!P0 IMAD.MOV.U32 R5, RZ, RZ, R40 ;  /* 0x000000ffff058224 */ /* 0x010fca00078e0028 */
[----:B------:R0:W2:Y:S02]  /*261d0*/  @!P0 LDG.E.U8 R7, desc[UR44][R4.64] ;  /* 0x0000002c04078981 */ /* 0x0000a4000c1e1100 */
[----:B0-----:R-:W-:Y:S02]  /*261e0*/  @!P0 IMAD.MOV.U32 R4, RZ, RZ, R38 ;  /* 0x000000ffff048224 */ /* 0x001fe400078e0026 */
[----:B------:R-:W-:-:S05]  /*261f0*/  @!P0 IMAD.MOV.U32 R5, RZ, RZ, R47 ;  /* 0x000000ffff058224 */ /* 0x000fca00078e002f */
[----:B------:R0:W4:Y:S01]  /*26200*/  @!P0 LDG.E.U8 R6, desc[UR44][R4.64] ;  /* 0x0000002c04068981 */ /* 0x000122000c1e1100 */
[----:B-1----:R-:W-:-:S03]  /*26210*/  IMAD.MOV.U32 R247, RZ, RZ, R47 ;  /* 0x000000fffff77224 */ /* 0x002fc600078e002f */
[----:B------:R1:W-:Y:S01]  /*26220*/  STS.U8 [R18+UR46+0x2c80], R246 ;  /* 0x002c80f612007988 */ /* 0x0003e2000800002e */
[----:B0-----:R-:W-:Y:S02]  /*26230*/  IMAD.MOV.U32 R5, RZ, RZ, R250 ;  /* 0x000000ffff057224 */ /* 0x001fe400078e00fa */
[----:B------:R-:W-:Y:S01]  /*26240*/  IMAD.MOV.U32 R4, RZ, RZ, R249 ;  /* 0x000000ffff047224 */ /* 0x000fe200078e00f9 */
[----:B------:R-:W2:Y:S04]  /*26250*/  LDL.LU R250, [R1+0xec4] ;  /* 0x000ec40001fa7983 */ /* 0x000ea80000300800 */
[----:B------:R-:W4:Y:S04]  /*26260*/  LDL.LU R249, [R1+0xebc] ;  /* 0x000ebc0001f97983 */ /* 0x000f280000300800 */
[----:B------:R-:W2:Y:S04]  /*26270*/  LDL.LU R46, [R1+0x1fc4] ;  /* 0x001fc400012e7983 */ /* 0x000ea80000300800 */
[----:B------:R-:W4:Y:S04]  /*26280*/  LDL.LU R248, [R1+0xedc] ;  /* 0x000edc0001f87983 */ /* 0x000f280000300800 */
[----:B------:R-:W2:Y:S04]  /*26290*/  LDL.LU R47, [R1+0x1fc0] ;  /* 0x001fc000012f7983 */ /* 0x000ea80000300800 */
[----:B------:R0:W-:Y:S04]  /*262a0*/  STS.U8 [R18+UR46+0x2e80], R245 ;  /* 0x002e80f512007988 */ /* 0x0001e8000800002e */
[----:B-1----:R-:W4:Y:S04]  /*262b0*/  LDL.LU R246, [R1+0xec0] ;  /* 0x000ec00001f67983 */ /* 0x002f280000300800 */
[----:B------:R1:W-:Y:S01]  /*262c0*/  STS.U8 [R18+UR46+0x3080], R244 ;  /* 0x003080f412007988 */ /* 0x0003e2000800002e */
[----:B0-----:R-:W-:-:S03]  /*262d0*/  IMAD.MOV.U32 R245, RZ, RZ, R44 ;  /* 0x000000fffff57224 */ /* 0x001fc600078e002c */
[----:B------:R-:W4:Y:S04]  /*262e0*/  LDL.LU R44, [R1+0x1fbc] ;  /* 0x001fbc00012c7983 */ /* 0x000f280000300800 */
[----:B------:R0:W-:Y:S04]  /*262f0*/  STS.U8 [R18+UR46+0x3280], R243 ;  /* 0x003280f312007988 */ /* 0x0001e8000800002e */
[----:B-1----:R-:W4:Y:S04]  /*26300*/  LDL.LU R244, [R1+0xec8] ;  /* 0x000ec80001f47983 */ /* 0x002f280000300800 */
[----:B------:R1:W-:Y:S01]  /*26310*/  STS.U8 [R18+UR46+0x3480], R242 ;  /* 0x003480f212007988 */ /* 0x0003e2000800002e */
[----:B0-----:R-:W-:-:S03]  /*26320*/  IMAD.MOV.U32 R243, RZ, RZ, R45 ;  /* 0x000000fffff37224 */ /* 0x001fc600078e002d */
[----:B------:R-:W4:Y:S04]  /*26330*/  LDL.LU R45, [R1+0x1fb8] ;  /* 0x001fb800012d7983 */ /* 0x000f280000300800 */
[----:B------:R0:W-:Y:S01]  /*26340*/  STS.U8 [R18+UR46+0x3680], R241 ;  /* 0x003680f112007988 */ /* 0x0001e2000800002e */
[----:B-1----:R-:W-:-:S03]  /*26350*/  IMAD.MOV.U32 R242, RZ, RZ, R42 ;  /* 0x000000fffff27224 */ /* 0x002fc600078e002a */
[----:B------:R-:W4:Y:S04]  /*26360*/  LDL.LU R42, [R1+0x1fb4] ;  /* 0x001fb400012a7983 */ /* 0x000f280000300800 */
[----:B------:R1:W-:Y:S04]  /*26370*/  STS.U8 [R18+UR46+0x3880], R240 ;  /* 0x003880f012007988 */ /* 0x0003e8000800002e */
[----:B0-----:R-:W4:Y:S04]  /*26380*/  LDL.LU R241, [R1+0xefc] ;  /* 0x000efc0001f17983 */ /* 0x001f280000300800 */
[----:B------:R0:W-:Y:S01]  /*26390*/  STS.U8 [R18+UR46+0x3a80], R239 ;  /* 0x003a80ef12007988 */ /* 0x0001e2000800002e */
[----:B-1----:R-:W-:-:S03]  /*263a0*/  IMAD.MOV.U32 R240, RZ, RZ, R43 ;  /* 0x000000fffff07224 */ /* 0x002fc600078e002b */
[----:B------:R-:W4:Y:S04]  /*263b0*/  LDL.LU R43, [R1+0x1fb0] ;  /* 0x001fb000012b7983 */ /* 0x000f280000300800 */
        /* <DEDUP_REMOVED lines=51> */
[----:B------:R0:W-:Y:S04]  /*266f0*/  STS.U8 [R18+UR46+0x6e80], R213 ;  /* 0x006e80d512007988 */ /* 0x0001e8000800002e */
[----:B------:R-:W4:Y:S01]  /*26700*/  LDL.LU R29, [R1+0x1f78] ;  /* 0x001f7800011d7983 */ /* 0x000f220000300800 */
[----:B-1----:R-:W-:-:S03]  /*26710*/  IMAD.MOV.U32 R220, RZ, RZ, R26 ;  /* 0x000000ffffdc7224 */ /* 0x002fc600078e001a */
[----:B------:R1:W-:Y:S01]  /*26720*/  STS.U8 [R18+UR46+0x6280], R219 ;  /* 0x006280db12007988 */ /* 0x0003e2000800002e */
[----:B0-----:R-:W-:-:S03]  /*26730*/  IMAD.MOV.U32 R213, RZ, RZ, R17 ;  /* 0x000000ffffd57224 */ /* 0x001fc600078e0011 */
[----:B------:R0:W-:Y:S04]  /*26740*/  STS.U8 [R18+UR46+0x6a80], R215 ;  /* 0x006a80d712007988 */ /* 0x0001e8000800002e */
[----:B------:R-:W4:Y:S01]  /*26750*/  LDL.LU R26, [R1+0x1f74] ;  /* 0x001f7400011a7983 */ /* 0x000f220000300800 */
[----:B-1----:R-:W-:-:S03]  /*26760*/  IMAD.MOV.U32 R219, RZ, RZ, R27 ;  /* 0x000000ffffdb7224 */ /* 0x002fc600078e001b */
[----:B------:R-:W4:Y:S01]  /*26770*/  LDL.LU R27, [R1+0x1f70] ;  /* 0x001f7000011b7983 */ /* 0x000f220000300800 */
[----:B0-----:R-:W-:-:S03]  /*26780*/  IMAD.MOV.U32 R215, RZ, RZ, R25 ;  /* 0x000000ffffd77224 */ /* 0x001fc600078e0019 */
[----:B------:R0:W-:Y:S04]  /*26790*/  STS.U8 [R18+UR46+0x6480], R218 ;  /* 0x006480da12007988 */ /* 0x0001e8000800002e */
[----:B------:R-:W-:Y:S04]  /*267a0*/  STS.U8 [R18+UR46+0x6680], R217 ;  /* 0x006680d912007988 */ /* 0x000fe8000800002e */
[----:B------:R1:W-:Y:S04]  /*267b0*/  STS.U8 [R18+UR46+0x6880], R216 ;  /* 0x006880d812007988 */ /* 0x0003e8000800002e */
[----:B0-----:R-:W4:Y:S04]  /*267c0*/  LDL.LU R218, [R1+0xeb8] ;  /* 0x000eb80001da7983 */ /* 0x001f280000300800 */
[----:B------:R0:W-:Y:S01]  /*267d0*/  STS.U8 [R18+UR46+0x7480], R210 ;  /* 0x007480d212007988 */ /* 0x0001e2000800002e */
[----:B-1----:R-:W-:-:S03]  /*267e0*/  IMAD.MOV.U32 R216, RZ, RZ, R24 ;  /* 0x000000ffffd87224 */ /* 0x002fc600078e0018 */
[----:B------:R-:W4:Y:S04]  /*267f0*/  LDL.LU R217, [R1+0xf5c] ;  /* 0x000f5c0001d97983 */ /* 0x000f280000300800 */
[----:B------:R1:W-:Y:S01]  /*26800*/  STS.U8 [R18+UR46+0x7280], R211 ;  /* 0x007280d312007988 */ /* 0x0003e2000800002e */
[----:B0-----:R-:W-:-:S03]  /*26810*/  IMAD.MOV.U32 R210, RZ, RZ, R213 ;  /* 0x000000ffffd27224 */ /* 0x001fc600078e00d5 */
[----:B------:R-:W4:Y:S01]  /*26820*/  LDL.LU R24, [R1+0x1f6c] ;  /* 0x001f6c0001187983 */ /* 0x000f220000300800 */
[----:B------:R-:W-:Y:S02]  /*26830*/  IMAD.MOV.U32 R213, RZ, RZ, R231 ;  /* 0x000000ffffd57224 */ /* 0x000fe400078e00e7 */
[----:B------:R-:W-:Y:S01]  /*26840*/  IMAD.MOV.U32 R231, RZ, RZ, R235 ;  /* 0x000000ffffe77224 */ /* 0x000fe200078e00eb */
[----:B------:R-:W4:Y:S01]  /*26850*/  LDL.LU R25, [R1+0x1f68] ;  /* 0x001f680001197983 */ /* 0x000f220000300800 */
[----:B-1----:R-:W-:-:S03]  /*26860*/  IMAD.MOV.U32 R211, RZ, RZ, R215 ;  /* 0x000000ffffd37224 */ /* 0x002fc600078e00d7 */
[----:B------:R0:W-:Y:S01]  /*26870*/  STS.U8 [R18+UR46+0x6c80], R214 ;  /* 0x006c80d612007988 */ /* 0x0001e2000800002e */
[----:B------:R-:W-:Y:S02]  /*26880*/  IMAD.MOV.U32 R215, RZ, RZ, R232 ;  /* 0x000000ffffd77224 */ /* 0x000fe400078e00e8 */
[----:B------:R-:W-:Y:S02]  /*26890*/  IMAD.MOV.U32 R235, RZ, RZ, R4 ;  /* 0x000000ffffeb7224 */ /* 0x000fe400078e0004 */
[----:B------:R-:W-:Y:S01]  /*268a0*/  IMAD.MOV.U32 R232, RZ, RZ, R5 ;  /* 0x000000ffffe87224 */ /* 0x000fe200078e0005 */
[----:B0-----:R-:W4:Y:S04]  /*268b0*/  LDL.LU R214, [R1+0xf40] ;  /* 0x000f400001d67983 */ /* 0x001f280000300800 */
[----:B------:R-:W3:Y:S04]  /*268c0*/  LDL R5, [R1+0x1698] ;  /* 0x0016980001057983 */ /* 0x000ee80000100800 */
[----:B------:R-:W3:Y:S04]  /*268d0*/  LDL R4, [R1+0x1a9c] ;  /* 0x001a9c0001047983 */ /* 0x000ee80000100800 */
[----:B------:R0:W-:Y:S04]  /*268e0*/  STS.U8 [R18+UR46+0x7c80], R206 ;  /* 0x007c80ce12007988 */ /* 0x0001e8000800002e */
[----:B------:R1:W-:Y:S01]  /*268f0*/  STS.U8 [R18+UR46+0x7680], R209 ;  /* 0x007680d112007988 */ /* 0x0003e2000800002e */
[----:B0-----:R-:W-:-:S03]  /*26900*/  PRMT R206, RZ, 0x7610, R206 ;  /* 0x00007610ffce7816 */ /* 0x001fc600000000ce */
[----:B------:R0:W-:Y:S04]  /*26910*/  STS.U8 [R18+UR46+0x7880], R208 ;  /* 0x007880d012007988 */ /* 0x0001e8000800002e */
[----:B-1----:R-:W4:Y:S04]  /*26920*/  LDL.LU R209, [R1+0xf7c] ;  /* 0x000f7c0001d17983 */ /* 0x002f280000300800 */
[----:B------:R1:W-:Y:S04]  /*26930*/  STS.U8 [R18+UR46+0x7a80], R207 ;  /* 0x007a80cf12007988 */ /* 0x0003e8000800002e */
[----:B0-----:R-:W4:Y:S04]  /*26940*/  LDL.LU R208, [R1+0xf60] ;  /* 0x000f600001d07983 */ /* 0x001f280000300800 */
[----:B------:R-:W-:Y:S04]  /*26950*/  STS.U8 [R18+UR46+0x7080], R212 ;  /* 0x007080d412007988 */ /* 0x000fe8000800002e */
[----:B-1----:R-:W4:Y:S04]  /*26960*/  LDL.LU R207, [R1+0xf9c] ;  /* 0x000f9c0001cf7983 */ /* 0x002f280000300800 */
[----:B------:R0:W-:Y:S04]  /*26970*/  STS.U8 [R18+UR46+0x7e80], R205 ;  /* 0x007e80cd12007988 */ /* 0x0001e8000800002e */
[----:B0-----:R-:W4:Y:S04]  /*26980*/  LDL.LU R18, [R1+0xfbc] ;  /* 0x000fbc0001127983 */ /* 0x001f280000300800 */
[----:B---3--:R0:W3:Y:S04]  /*26990*/  @!P0 LDG.E.U8 R206, desc[UR44][R4.64] ;  /* 0x0000002c04ce8981 */ /* 0x0080e8000c1e1100 */
[----:B------:R-:W0:Y:S04]  /*269a0*/  LDL R4, [R1+0x1688] ;  /* 0x0016880001047983 */ /* 0x000e280000100800 */
[----:B------:R-:W0:Y:S01]  /*269b0*/  LDL R5, [R1+0x1a8c] ;  /* 0x001a8c0001057983 */ /* 0x000e220000100800 */
[----:B------:R-:W-:Y:S01]  /*269c0*/  PRMT R205, RZ, 0x7610, R205 ;  /* 0x00007610ffcd7816 */ /* 0x000fe200000000cd */
[----:B------:R-:W1:Y:S01]  /*269d0*/  S2R R17, SR_TID.X ;  /* 0x0000000000117919 */ /* 0x000e620000002100 */
[----:B0-----:R-:W-:-:S04]  /*269e0*/  @!P0 LOP3.LUT R5, R5, R4, RZ, 0x3c, !PT ;  /* 0x0000000405058212 */ /* 0x001fc800078e3cff */
[----:B------:R-:W-:-:S04]  /*269f0*/  @!P0 LOP3.LUT R4, R5, R4, RZ, 0x3c, !PT ;  /* 0x0000000405048212 */ /* 0x000fc800078e3cff */
[----:B------:R-:W-:-:S05]  /*26a00*/  @!P0 LOP3.LUT R5, R5, R4, RZ, 0x3c, !PT ;  /* 0x0000000405058212 */ /* 0x000fca00078e3cff */
[----:B------:R0:W3:Y:S04]  /*26a10*/  @!P0 LDG.E.U8 R205, desc[UR44][R4.64] ;  /* 0x0000002c04cd8981 */ /* 0x0000e8000c1e1100 */
[----:B------:R-:W0:Y:S04]  /*26a20*/  LDL R4, [R1+0x1a6c] ;  /* 0x001a6c0001047983 */ /* 0x000e280000100800 */
[----:B------:R-:W0:Y:S01]  /*26a30*/  LDL R5, [R1+0x1a70] ;  /* 0x001a700001057983 */ /* 0x000e220000100800 */
[----:B-1----:R-:W-:-:S04]  /*26a40*/  LOP3.LUT R17, R17, 0x7f, RZ, 0xc0, !PT ;  /* 0x0000007f11117812 */ /* 0x002fc800078ec0ff */
[----:B------:R-:W-:-:S05]  /*26a50*/  LOP3.LUT R17, R17, 0x20, RZ, 0x3c, !PT ;  /* 0x0000002011117812 */ /* 0x000fca00078e3cff */
[----:B------:R1:W-:Y:S02]  /*26a60*/  STS.U8 [R17+UR46+0x100], R204 ;  /* 0x000100cc11007988 */ /* 0x0003e4000800002e */
[----:B-1----:R-:W-:Y:S02]  /*26a70*/  PRMT R204, RZ, 0x7610, R204 ;  /* 0x00007610ffcc7816 */ /* 0x002fe400000000cc */
[----:B0-----:R-:W-:-:S04]  /*26a80*/  @!P0 LOP3.LUT R5, R5, R4, RZ, 0x3c, !PT ;  /* 0x0000000405058212 */ /* 0x001fc800078e3cff */
[----:B------:R-:W-:-:S04]  /*26a90*/  @!P0 LOP3.LUT R4, R5, R4, RZ, 0x3c, !PT ;  /* 0x0000000405048212 */ /* 0x000fc800078e3cff */
[----:B------:R-:W-:-:S05]  /*26aa0*/  @!P0 LOP3.LUT R5, R5, R4, RZ, 0x3c, !PT ;  /* 0x0000000405058212 */ /* 0x000fca00078e3cff */
[----:B------:R0:W3:Y:S04]  /*26ab0*/  @!P0 LDG.E.U8 R204, desc[UR44][R4.64] ;  /* 0x0000002c04cc8981 */ /* 0x0000e8000c1e1100 */
[----:B------:R-:W0:Y:S04]  /*26ac0*/  LDL R4, [R1+0x1a4c] ;  /* 0x001a4c0001047983 */ /* 0x000e280000100800 */
[----:B------:R-:W0:Y:S04]  /*26ad0*/  LDL R5, [R1+0x1a50] ;  /* 0x001a500001057983 */ /* 0x000e280000100800 */
[----:B------:R1:W-:Y:S02]  /*26ae0*/  STS.U8 [R17+UR46+0x300], R203 ;  /* 0x000300cb11007988 */ /* 0x0003e4000800002e */
[----:B-1----:R-:W-:-:S02]  /*26af0*/  PRMT R203, RZ, 0x7610, R203 ;  /* 0x00007610ffcb7816 */ /* 0x002fc400000000cb */
        /* <DEDUP_REMOVED lines=117> */
[----:B------:R1:W-:Y:S04]  /*27250*/  STS.U8 [R17+UR46+0x2100], R187 ;  /* 0x002100bb11007988 */ /* 0x0003e8000800002e */
[----:B------:R2:W-:Y:S01]  /*27260*/  STS.U8 [R17+UR46+0x2300], R186 ;  /* 0x002300ba11007988 */ /* 0x0005e2000800002e */
[----:B-1----:R-:W-:-:S02]  /*27270*/  PRMT R187, RZ, 0x7610, R187 ;  /* 0x00007610ffbb7816 */ /* 0x002fc400000000bb */
[----:B--2---:R-:W-:Y:S01]  /*27280*/  PRMT R186, RZ, 0x7610, R186 ;  /* 0x00007610ffba7816 */ /* 0x004fe200000000ba */
[----:B------:R1:W-:Y:S02]  /*27290*/  STS.U8 [R17+UR46+0x2500], R185 ;  /* 0x002500b911007988 */ /* 0x0003e4000800002e */
[----:B-1----:R-:W-:Y:S01]  /*272a0*/  PRMT R185, RZ, 0x7610, R185 ;  /* 0x00007610ffb97816 */ /* 0x002fe200000000b9 */
[----:B0-----:R-:W-:Y:S02]  /*272b0*/  @!P0 IMAD.MOV.U32 R4, RZ, RZ, R5 ;  /* 0x000000ffff048224 */ /* 0x001fe400078e0005 */
[----:B------:R-:W-:-:S05]  /*272c0*/  @!P0 IMAD.MOV.U32 R5, RZ, RZ, R132 ;  /* 0x000000ffff058224 */ /* 0x000fca00078e0084 */
[----:B------:R0:W2:Y:S02]  /*272d0*/  @!P0 LDG.E.U8 R187, desc[UR44][R4.64] ;  /* 0x0000002c04bb8981 */ /* 0x0000a4000c1e1100 */
[----:B0-----:R-:W-:Y:S02]  /*272e0*/  @!P0 IMAD.MOV.U32 R4, RZ, RZ, R129 ;  /* 0x000000ffff048224 */ /* 0x001fe400078e0081 */
[----:B------:R-:W-:-:S05]  /*272f0*/  @!P0 IMAD.MOV.U32 R5, RZ, RZ, R140 ;  /* 0x000000ffff058224 */ /* 0x000fca00078e008c */
[----:B------:R0:W2:Y:S02]  /*27300*/  @!P0 LDG.E.U8 R186, desc[UR44][R4.64] ;  /* 0x0000002c04ba8981 */ /* 0x0000a4000c1e1100 */
[----:B0-----:R-:W-:Y:S02]  /*27310*/  @!P0 IMAD.MOV.U32 R4, RZ, RZ, R137 ;  /* 0x000000ffff048224 */ /* 0x001fe400078e0089 */
[----:B------:R-:W-:-:S05]  /*27320*/  @!P0 IMAD.MOV.U32 R5, RZ, RZ, R148 ;  /* 0x000000ffff058224 */ /* 0x000fca00078e0094 */
[----:B------:R0:W2:Y:S04]  /*27330*/  @!P0 LDG.E.U8 R185, desc[UR44][R4.64] ;  /* 0x0000002c04b98981 */ /* 0x0000a8000c1e1100 */
[----:B------:R-:W3:Y:S04]  /*27340*/  LDL R5, [R1+0x180c] ;  /* 0x00180c0001057983 */ /* 0x000ee80000100800 */
[----:B------:R1:W-:Y:S04]  /*27350*/  STL.64 [R1+0x1d50], R150 ;  /* 0x001d509601007387 */ /* 0x0003e80000100a00 */
[----:B-1----:R-:W2:Y:S04]  /*27360*/  LDL R150, [R1+0x17ec] ;  /* 0x0017ec0001967983 */ /* 0x002ea80000100800 */
[----:B------:R-:W2:Y:S04]  /*27370*/  LDL R151, [R1+0x17f0] ;  /* 0x0017f00001977983 */ /* 0x000ea80000100800 */
[----:B------:R-:W-:Y:S04]  /*27380*/  STL.64 [R1+0x1d48], R148 ;  /* 0x001d489401007387 */ /* 0x000fe80000100a00 */
        /* <DEDUP_REMOVED lines=51> */
[----:B----4-:R-:W-:Y:S04]  /*276c0*/  STL.64 [R1+0x1ba8], R44 ;  /* 0x001ba82c01007387 */ /* 0x010fe80000100a00 */
        /* <DEDUP_REMOVED lines=9> */
[----:B------:R1:W-:Y:S04]  /*27760*/  STL.64 [R1+0x1b58], R24 ;  /* 0x001b581801007387 */ /* 0x0003e80000100a00 */
[----:B-1----:R-:W4:Y:S04]  /*27770*/  LDL R25, [R1+0x17cc] ;  /* 0x0017cc0001197983 */ /* 0x002f280000100800 */
[----:B------:R-:W4:Y:S01]  /*27780*/  LDL R24, [R1+0x17d0] ;  /* 0x0017d00001187983 */ /* 0x000f220000100800 */
[----:B0-----:R-:W-:-:S03]  /*27790*/  @!P0 IMAD.MOV.U32 R4, RZ, RZ, R145 ;  /* 0x000000ffff048224 */ /* 0x001fc600078e0091 */
[----:B------:R0:W-:Y:S04]  /*277a0*/  STS.U8 [R17+UR46+0x2700], R184 ;  /* 0x002700b811007988 */ /* 0x0001e8000800002e */
[----:B------:R1:W-:Y:S01]  /*277b0*/  STS.U8 [R17+UR46+0x2900], R183 ;  /* 0x002900b711007988 */ /* 0x0003e2000800002e */
[----:B0-----:R-:W-:Y:S02]  /*277c0*/  PRMT R184, RZ, 0x7610, R184 ;  /* 0x00007610ffb87816 */ /* 0x001fe400000000b8 */
[----:B-1----:R-:W-:-:S04]  /*277d0*/  PRMT R183, RZ, 0x7610, R183 ;  /* 0x00007610ffb77816 */ /* 0x002fc800000000b7 */
[----:B---3--:R2:W3:Y:S02]  /*277e0*/  @!P0 LDG.E.U8 R184, desc[UR44][R4.64] ;  /* 0x0000002c04b88981 */ /* 0x0084e4000c1e1100 */
[----:B--2---:R-:W-:Y:S02]  /*277f0*/  @!P0 IMAD.MOV.U32 R5, RZ, RZ, R150 ;  /* 0x000000ffff058224 */ /* 0x004fe400078e0096 */
[----:B------:R-:W-:-:S05]  /*27800*/  @!P0 IMAD.MOV.U32 R4, RZ, RZ, R151 ;  /* 0x000000ffff048224 */ /* 0x000fca00078e0097 */
[----:B------:R4:W2:Y:S02]  /*27810*/  @!P0 LDG.E.U8 R183, desc[UR44][R4.64] ;  /* 0x0000002c04b78981 */ /* 0x0008a4000c1e1100 */
[----:B----4-:R-:W-:Y:S02]  /*27820*/  @!P0 IMAD.MOV.U32 R5, RZ, RZ, R25 ;  /* 0x000000ffff058224 */ /* 0x010fe400078e0019 */
[----:B------:R-:W4:Y:S01]  /*27830*/  LDL R25, [R1+0x17ac] ;  /* 0x0017ac0001197983 */ /* 0x000f220000100800 */
[----:B------:R-:W-:-:S03]  /*27840*/  @!P0 IMAD.MOV.U32 R4, RZ, RZ, R24 ;  /* 0x000000ffff048224 */ /* 0x000fc600078e0018 */
[----:B------:R-:W3:Y:S04]  /*27850*/  LDL R24, [R1+0x17b0] ;  /* 0x0017b00001187983 */ /* 0x000ee80000100800 */
[----:B------:R0:W-:Y:S02]  /*27860*/  STS.U8 [R17+UR46+0x2b00], R182 ;  /* 0x002b00b611007988 */ /* 0x0001e4000800002e */
[----:B0-----:R-:W-:-:S06]  /*27870*/  PRMT R182, RZ, 0x7610, R182 ;  /* 0x00007610ffb67816 */ /* 0x001fcc00000000b6 */
[----:B------:R4:W2:Y:S02]  /*27880*/  @!P0 LDG.E.U8 R182, desc[UR44][R4.64] ;  /* 0x0000002c04b68981 */ /* 0x0008a4000c1e1100 */
[----:B----4-:R-:W-:Y:S02]  /*27890*/  @!P0 IMAD.MOV.U32 R5, RZ, RZ, R25 ;  /* 0x000000ffff058224 */ /* 0x010fe400078e0019 */
[----:B------:R-:W4:Y:S01]  /*278a0*/  LDL R25, [R1+0x178c] ;  /* 0x00178c0001197983 */ /* 0x000f220000100800 */
[----:B---3--:R-:W-:-:S03]  /*278b0*/  @!P0 IMAD.MOV.U32 R4, RZ, RZ, R24 ;  /* 0x000000ffff048224 */ /* 0x008fc600078e0018 */
        /* <DEDUP_REMOVED lines=190> */
[----:B------:R0:W-:Y:S04]  /*284a0*/  STS.U8 [R17+UR46+0x6300], R154 ;  /* 0x0063009a11007988 */ /* 0x0001e8000800002e */
[----:B------:R1:W-:Y:S01]  /*284b0*/  STS.U8 [R17+UR46+0x6500], R153 ;  /* 0x0065009911007988 */ /* 0x0003e2000800002e */
[----:B0-----:R-:W-:Y:S02]  /*284c0*/  PRMT R154, RZ, 0x7610, R154 ;  /* 0x00007610ff9a7816 */ /* 0x001fe4000000009a */
[----:B-1----:R-:W-:-:S04]  /*284d0*/  PRMT R153, RZ, 0x7610, R153 ;  /* 0x00007610ff997816 */ /* 0x002fc80000000099 */
[----:B------:R4:W2:Y:S02]  /*284e0*/  @!P0 LDG.E.U8 R154, desc[UR44][R4.64] ;  /* 0x0000002c049a8981 */ /* 0x0008a4000c1e1100 */
[----:B----4-:R-:W-:Y:S02]  /*284f0*/  @!P0 IMAD.MOV.U32 R5, RZ, RZ, R25 ;  /* 0x000000ffff058224 */ /* 0x010fe400078e0019 */
[----:B------:R-:W4:Y:S01]  /*28500*/  LDL R25, [R1+0xffc] ;  /* 0x000ffc0001197983 */ /* 0x000f220000100800 */
[----:B---3--:R-:W-:-:S03]  /*28510*/  @!P0 IMAD.MOV.U32 R4, RZ, RZ, R24 ;  /* 0x000000ffff048224 */ /* 0x008fc600078e0018 */
[----:B------:R-:W3:Y:S04]  /*28520*/  LDL R24, [R1+0x1000] ;  /* 0x0010000001187983 */ /* 0x000ee80000100800 */
[----:B------:R0:W2:Y:S04]  /*28530*/  @!P0 LDG.E.U8 R153, desc[UR44][R4.64] ;  /* 0x0000002c04998981 */ /* 0x0000a8000c1e1100 */
[----:B------:R1:W-:Y:S01]  /*28540*/  STL [R1+0x1ae4], R250 ;  /* 0x001ae4fa01007387 */ /* 0x0003e20000100800 */
[----:B0-----:R-:W-:-:S03]  /*28550*/  @!P0 IMAD.MOV.U32 R5, RZ, RZ, R250 ;  /* 0x000000ffff058224 */ /* 0x001fc600078e00fa */
[----:B-1----:R-:W2:Y:S01]  /*28560*/  LDL.LU R250, [R1+0xfe0] ;  /* 0x000fe00001fa7983 */ /* 0x002ea20000300800 */
[----:B------:R-:W-:-:S03]  /*28570*/  @!P0 IMAD.MOV.U32 R4, RZ, RZ, R244 ;  /* 0x000000ffff048224 */ /* 0x000fc600078e00f4 */
[----:B------:R0:W-:Y:S04]  /*28580*/  STS.U8 [R17+UR46+0x6700], R152 ;  /* 0x0067009811007988 */ /* 0x0001e8000800002e */
[----:B------:R1:W-:Y:S01]  /*28590*/  STS.U8 [R17+UR46+0x6900], R23 ;  /* 0x0069001711007988 */ /* 0x0003e2000800002e */
[----:B0-----:R-:W-:Y:S02]  /*285a0*/  PRMT R152, RZ, 0x7610, R152 ;  /* 0x00007610ff987816 */ /* 0x001fe40000000098 */
[----:B-1----:R-:W-:-:S04]  /*285b0*/  PRMT R23, RZ, 0x7610, R23 ;  /* 0x00007610ff177816 */ /* 0x002fc80000000017 */
[----:B------:R4:W2:Y:S04]  /*285c0*/  @!P0 LDG.E.U8 R152, desc[UR44][R4.64] ;  /* 0x0000002c04988981 */ /* 0x0008a8000c1e1100 */
[----:B------:R0:W-:Y:S04]  /*285d0*/  STS.U8 [R17+UR46+0x6b00], R22 ;  /* 0x006b001611007988 */ /* 0x0001e8000800002e */
[----:B------:R1:W-:Y:S01]  /*285e0*/  STS.U8 [R17+UR46+0x6d00], R21 ;  /* 0x006d001511007988 */ /* 0x0003e2000800002e */
[----:B0-----:R-:W-:Y:S02]  /*285f0*/  PRMT R22, RZ, 0x7610, R22 ;  /* 0x00007610ff167816 */ /* 0x001fe40000000016 */
[----:B-1----:R-:W-:Y:S01]  /*28600*/  PRMT R21, RZ, 0x7610, R21 ;  /* 0x00007610ff157816 */ /* 0x002fe20000000015 */
[----:B------:R0:W-:Y:S04]  /*28610*/  STS.U8 [R17+UR46+0x6f00], R20 ;  /* 0x006f001411007988 */ /* 0x0001e8000800002e */
[----:B------:R1:W-:Y:S01]  /*28620*/  STS.U8 [R17+UR46+0x7100], R19 ;  /* 0x0071001311007988 */ /* 0x0003e2000800002e */
[----:B0-----:R-:W-:-:S02]  /*28630*/  PRMT R20, RZ, 0x7610, R20 ;  /* 0x00007610ff147816 */ /* 0x001fc40000000014 */
[----:B-1----:R-:W-:Y:S01]  /*28640*/  PRMT R19, RZ, 0x7610, R19 ;  /* 0x00007610ff137816 */ /* 0x002fe20000000013 */
        /* <DEDUP_REMOVED lines=12> */
[----:B----4-:R-:W-:Y:S02]  /*28710*/  @!P0 IMAD.MOV.U32 R5, RZ, RZ, R25 ;  /* 0x000000ffff058224 */ /* 0x010fe400078e0019 */
[----:B---3--:R-:W-:-:S02]  /*28720*/  @!P0 IMAD.MOV.U32 R4, RZ, RZ, R24 ;  /* 0x000000ffff048224 */ /* 0x008fc400078e0018 */
[----:B------:R-:W3:Y:S04]  /*28730*/  LDL.LU.64 R24, [R1+0xc00] ;  /* 0x000c000001187983 */ /* 0x000ee80000300a00 */
[----:B------:R0:W4:Y:S04]  /*28740*/  @!P0 LDG.E.U8 R23, desc[UR44][R4.64] ;  /* 0x0000002c04178981 */ /* 0x000128000c1e1100 */
[----:B------:R-:W3:Y:S04]  /*28750*/  LDL.LU.64 R26, [R1+0xc08] ;  /* 0x000c0800011a7983 */ /* 0x000ee80000300a00 */
[----:B------:R-:W3:Y:S01]  /*28760*/  LDL.LU.64 R28, [R1+0xc10] ;  /* 0x000c1000011c7983 */ /* 0x000ee20000300a00 */
[----:B0-----:R-:W-:-:S02]  /*28770*/  @!P0 IMAD.MOV.U32 R5, RZ, RZ, R2 ;  /* 0x000000ffff058224 */ /* 0x001fc400078e0002 */
[----:B--2---:R-:W-:Y:S01]  /*28780*/  @!P0 IMAD.MOV.U32 R4, RZ, RZ, R250 ;  /* 0x000000ffff048224 */ /* 0x004fe200078e00fa */
[----:B------:R-:W3:Y:S04]  /*28790*/  LDL.LU.64 R30, [R1+0xc18] ;  /* 0x000c1800011e7983 */ /* 0x000ee80000300a00 */
[----:B------:R0:W2:Y:S04]  /*287a0*/  @!P0 LDG.E.U8 R22, desc[UR44][R4.64] ;  /* 0x0000002c04168981 */ /* 0x0000a8000c1e1100 */
[----:B------:R-:W3:Y:S04]  /*287b0*/  LDL.LU.64 R32, [R1+0xc20] ;  /* 0x000c200001207983 */ /* 0x000ee80000300a00 */
[----:B------:R-:W3:Y:S01]  /*287c0*/  LDL.LU.64 R34, [R1+0xc28] ;  /* 0x000c280001227983 */ /* 0x000ee20000300a00 */
[----:B0-----:R-:W-:-:S02]  /*287d0*/  @!P0 IMAD.MOV.U32 R4, RZ, RZ, R0 ;  /* 0x000000ffff048224 */ /* 0x001fc400078e0000 */
[----:B------:R-:W-:Y:S01]  /*287e0*/  @!P0 IMAD.MOV.U32 R5, RZ, RZ, R18 ;  /* 0x000000ffff058224 */ /* 0x000fe200078e0012 */
[----:B------:R-:W3:Y:S04]  /*287f0*/  LDL.LU.64 R36, [R1+0xc30] ;  /* 0x000c300001247983 */ /* 0x000ee80000300a00 */
[----:B------:R0:W3:Y:S04]  /*28800*/  @!P0 LDG.E.U8 R21, desc[UR44][R4.64] ;  /* 0x0000002c04158981 */ /* 0x0000e8000c1e1100 */
        /* <DEDUP_REMOVED lines=47> */
[----:B------:R-:W3:Y:S04]  /*28b00*/  @!P0 LDG.E.U8 R6, desc[UR44][R4.64] ;  /* 0x0000002c04068981 */ /* 0x000ee8000c1e1100 */
[----:B------:R-:W3:Y:S04]  /*28b10*/  LDL.LU.64 R86, [R1+0xcf8] ;  /* 0x000cf80001567983 */ /* 0x000ee80000300a00 */
        /* <DEDUP_REMOVED lines=31> */
[----:B------:R-:W3:Y:S01]  /*28d10*/  LDL.LU.64 R150, [R1+0xdf8] ;  /* 0x000df80001967983 */ /* 0x000ee20000300a00 */
[----:B------:R-:W-:-:S02]  /*28d20*/  IMAD.MOV.U32 R212, RZ, RZ, R16 ;  /* 0x000000ffffd47224 */ /* 0x000fc400078e0010 */
[----:B------:R-:W0:Y:S01]  /*28d30*/  S2R R16, SR_TID.X ;  /* 0x0000000000107919 */ /* 0x000e220000002100 */
[----:B------:R-:W-:Y:S01]  /*28d40*/  STS.U8 [R17+UR46+0x7f00], R152 ;  /* 0x007f009811007988 */ /* 0x000fe2000800002e */
[----:B0-----:R-:W-:-:S04]  /*28d50*/  LOP3.LUT R16, R16, 0x7f, RZ, 0xc0, !PT ;  /* 0x0000007f10107812 */ /* 0x001fc800078ec0ff */
[----:B------:R-:W-:-:S05]  /*28d60*/  LOP3.LUT R16, R16, 0x30, RZ, 0x3c, !PT ;  /* 0x0000003010107812 */ /* 0x000fca00078e3cff */
[----:B------:R-:W-:Y:S04]  /*28d70*/  STS.U8 [R16+UR46+0x180], R206 ;  /* 0x000180ce10007988 */ /* 0x000fe8000800002e */
        /* <DEDUP_REMOVED lines=52> */
[----:B----4-:R-:W-:Y:S04]  /*290c0*/  STS.U8 [R16+UR46+0x6b80], R23 ;  /* 0x006b801710007988 */ /* 0x010fe8000800002e */
[----:B--2---:R-:W-:Y:S04]  /*290d0*/  STS.U8 [R16+UR46+0x6d80], R22 ;  /* 0x006d801610007988 */ /* 0x004fe8000800002e */
[----:B---3--:R-:W-:Y:S04]  /*290e0*/  STS.U8 [R16+UR46+0x6f80], R21 ;  /* 0x006f801510007988 */ /* 0x008fe8000800002e */
[----:B------:R-:W-:Y:S04]  /*290f0*/  STS.U8 [R16+UR46+0x7180], R20 ;  /* 0x0071801410007988 */ /* 0x000fe8000800002e */
[----:B------:R-:W-:Y:S04]  /*29100*/  STS.U8 [R16+UR46+0x7380], R19 ;  /* 0x0073801310007988 */ /* 0x000fe8000800002e */
[----:B------:R-:W-:Y:S04]  /*29110*/  STS.U8 [R16+UR46+0x7580], R11 ;  /* 0x0075800b10007988 */ /* 0x000fe8000800002e */
[----:B------:R-:W-:Y:S04]  /*29120*/  STS.U8 [R16+UR46+0x7780], R10 ;  /* 0x0077800a10007988 */ /* 0x000fe8000800002e */
[----:B------:R-:W-:Y:S04]  /*29130*/  STS.U8 [R16+UR46+0x7980], R9 ;  /* 0x0079800910007988 */ /* 0x000fe8000800002e */
[----:B------:R-:W-:Y:S04]  /*29140*/  STS.U8 [R16+UR46+0x7b80], R8 ;  /* 0x007b800810007988 */ /* 0x000fe8000800002e */
[----:B------:R-:W-:Y:S04]  /*29150*/  STS.U8 [R16+UR46+0x7d80], R7 ;  /* 0x007d800710007988 */ /* 0x000fe8000800002e */
[----:B------:R-:W-:Y:S01]  /*29160*/  STS.U8 [R16+UR46+0x7f80], R6 ;  /* 0x007f800610007988 */ /* 0x000fe2000800002e */
[----:B------:R0:W-:Y:S06]  /*29170*/  MEMBAR.ALL.CTA ;  /* 0x0000000000007992 */ /* 0x0001ec0000008000 */
[----:B0-----:R-:W0:Y:S02]  /*29180*/  FENCE.VIEW.ASYNC.S ;  /* 0x00000000000073c6 */ /* 0x001e240000000000 */
[----:B0-----:R-:W-:Y:S06]  /*29190*/  BAR.SYNC.DEFER_BLOCKING 0x0 ;  /* 0x0000000000007b1d */ /* 0x001fec0000010000 */
[----:B------:R-:W-:-:S06]  /*291a0*/  WARPGROUP.ARRIVE ;  /* 0x00000000000079c5 */ /* 0x000fcc0000000000 */
[----:B------:R-:W-:Y:S03]  /*291b0*/  QGMMA.64x256x32.F32.E5M2.E5M2 R24, gdesc[UR28], R24, gsb0 ;  /* 0x03e000001c1879f3 */ /* 0x000fe60008003818 */
[----:B------:R-:W-:Y:S02]  /*291c0*/  WARPGROUP.DEPBAR.LE gsb0, 0x0 ;  /* 0x00008000000079c5 */ /* 0x000fe40000010000 */
[----:B------:R-:W-:-:S15]  /*291d0*/  WARPGROUP.ARRIVE ;  /* 0x00000000000079c5 */ /* 0x000fde0000000000 */
[----:B------:R-:W-:-:S08]  /*291e0*/  NOP ;  /* 0x0000000000007918 */ /* 0x000fd00000000000 */
[----:B------:R-:W-:Y:S03]  /*291f0*/  QGMMA.64x256x32.F32.E5M2.E5M2 R24, gdesc[UR8], R24, gsb0 ;  /* 0x03e00000081879f3 */ /* 0x000fe60008003818 */
[----:B------:R-:W-:Y:S02]  /*29200*/  WARPGROUP.DEPBAR.LE gsb0, 0x0 ;  /* 0x00008000000079c5 */ /* 0x000fe40000010000 */
[----:B------:R0:W-:Y:S04]  /*29210*/  STL.64 [R1+0xc00], R24 ;  /* 0x000c001801007387 */ /* 0x0001e80000100a00 */
        /* <DEDUP_REMOVED lines=63> */
[----:B0-----:R-:W4:Y:S04]  /*29610*/  LDL.LU.64 R24, [R1+0x400] ;  /* 0x0004000001187983 */ /* 0x001f280000300a00 */
[----:B-1----:R-:W4:Y:S04]  /*29620*/  LDL.LU.64 R26, [R1+0x408] ;  /* 0x00040800011a7983 */ /* 0x002f280000300a00 */
[----:B--2---:R-:W2:Y:S04]  /*29630*/  LDL.LU.64 R28, [R1+0x410] ;  /* 0x00041000011c7983 */ /* 0x004ea80000300a00 */
[----:B---3--:R-:W3:Y:S04]  /*29640*/  LDL.LU.64 R30, [R1+0x418] ;  /* 0x00041800011e7983 */ /* 0x008ee80000300a00 */
[----:B----4-:R-:W4:Y:S04]  /*29650*/  LDL.LU.64 R32, [R1+0x420] ;  /* 0x0004200001207983 */ /* 0x010f280000300a00 */
[----:B------:R-:W2:Y:S04]  /*29660*/  LDL.LU.64 R34, [R1+0x428] ;  /* 0x0004280001227983 */ /* 0x000ea80000300a00 */
[----:B------:R-:W3:Y:S04]  /*29670*/  LDL.LU.64 R36, [R1+0x430] ;  /* 0x0004300001247983 */ /* 0x000ee80000300a00 */
[----:B------:R-:W4:Y:S04]  /*29680*/  LDL.LU.64 R38, [R1+0x438] ;  /* 0x0004380001267983 */ /* 0x000f280000300a00 */
        /* <DEDUP_REMOVED lines=56> */
[----:B---3--:R-:W-:Y:S04]  /*29a10*/  STL.64 [R1+0x1f60], R150 ;  /* 0x001f609601007387 */ /* 0x008fe80000100a00 */
[----:B--2---:R-:W-:Y:S04]  /*29a20*/  STL.64 [R1+0x1f58], R148 ;  /* 0x001f589401007387 */ /* 0x004fe80000100a00 */
        /* <DEDUP_REMOVED lines=44> */
[----:B0-----:R-:W2:Y:S04]  /*29cf0*/  LDL.LU.64 R60, [R1+0xa00] ;  /* 0x000a0000013c7983 */ /* 0x001ea80000300a00 */
[----:B------:R-:W2:Y:S04]  /*29d00*/  LDL.LU.64 R62, [R1+0xa08] ;  /* 0x000a0800013e7983 */ /* 0x000ea80000300a00 */
        /* <DEDUP_REMOVED lines=61> */
[----:B------:R-:W2:Y:S01]  /*2a0e0*/  LDL.LU.64 R186, [R1+0xbf8] ;  /* 0x000bf80001ba7983 */ /* 0x000ea20000300a00 */
[----:B------:R-:W-:Y:S01]  /*2a0f0*/  UMOV UR36, UR28 ;  /* 0x0000001c00247c82 */ /* 0x000fe20008000000 */
[----:B------:R-:W-:Y:S01]  /*2a100*/  UMOV UR37, UR29 ;  /* 0x0000001d00257c82 */ /* 0x000fe20008000000 */
[----:B------:R-:W-:Y:S01]  /*2a110*/  UMOV UR32, UR8 ;  /* 0x0000000800207c82 */ /* 0x000fe20008000000 */
[----:B------:R-:W-:Y:S01]  /*2a120*/  UMOV UR33, UR9 ;  /* 0x0000000900217c82 */ /* 0x000fe20008000000 */
[----:B--2---:R-:W-:-:S06]  /*2a130*/  WARPGROUP.ARRIVE ;  /* 0x00000000000079c5 */ /* 0x004fcc0000000000 */
[----:B------:R-:W-:Y:S01]  /*2a140*/  QGMMA.64x256x32.F32.E5M2.E5M2 R60, gdesc[UR36], R60, gsb0 ;  /* 0x03e00000243c79f3 */ /* 0x000fe2000800383c */
        /* <DEDUP_REMOVED lines=17> */
[----:B------:R0:W-:Y:S01]  /*2a260*/  STL.64 [R1+0x1d68], R24 ;  /* 0x001d681801007387 */ /* 0x0001e20000100a00 */
[----:B------:R-:W-:-:S02]  /*2a270*/  WARPGROUP.DEPBAR.LE gsb0, 0x0 ;  /* 0x00008000000079c5 */ /* 0x000fc40000010000 */
[----:B------:R-:W-:-:S06]  /*2a280*/  WARPGROUP.ARRIVE ;  /* 0x00000000000079c5 */ /* 0x000fcc0000000000 */
        /* <DEDUP_REMOVED lines=66> */
[----:B0-----:R-:W4:Y:S04]  /*2a6b0*/  LDL.LU.64 R24, [R1+0x800] ;  /* 0x0008000001187983 */ /* 0x001f280000300a00 */
[----:B------:R-:W4:Y:S04]  /*2a6c0*/  LDL.LU.64 R26, [R1+0x808] ;  /* 0x00080800011a7983 */ /* 0x000f280000300a00 */
        /* <DEDUP_REMOVED lines=16> */
[----:B-1----:R-:W4:Y:S04]  /*2a7d0*/  LDL.LU.64 R60, [R1+0x890] ;  /* 0x00089000013c7983 */ /* 0x002f280000300a00 */
[----:B--2---:R-:W2:Y:S04]  /*2a7e0*/  LDL.LU.64 R62, [R1+0x898] ;  /* 0x00089800013e7983 */ /* 0x004ea80000300a00 */
[----:B---3--:R-:W2:Y:S04]  /*2a7f0*/  LDL.LU.64 R64, [R1+0x8a0] ;  /* 0x0008a00001407983 */ /* 0x008ea80000300a00 */
[----:B----4-:R-:W2:Y:S04]  /*2a800*/  LDL.LU.64 R66, [R1+0x8a8] ;  /* 0x0008a80001427983 */ /* 0x010ea80000300a00 */
        /* <DEDUP_REMOVED lines=190> */
[----:B------:R-:W-:Y:S01]  /*2b3f0*/  QGMMA.64x256x32.F32.E5M2.E5M2 R24, gdesc[UR12], R24, gsb0 ;  /* 0x03e000000c1879f3 */ /* 0x000fe20008003818 */
[----:B------:R-:W-:Y:S02]  /*2b400*/  IMAD.MOV.U32 R5, RZ, RZ, R218 ;  /* 0x000000ffff057224 */ /* 0x000fe400078e00da */
[----:B------:R-:W-:Y:S02]  /*2b410*/  IMAD.MOV.U32 R218, RZ, RZ, R228 ;  /* 0x000000ffffda7224 */ /* 0x000fe400078e00e4 */
[----:B------:R-:W-:Y:S01]  /*2b420*/  IMAD.MOV.U32 R228, RZ, RZ, R13 ;  /* 0x000000ffffe47224 */ /* 0x000fe200078e000d */
[----:B------:R-:W-:Y:S02]  /*2b430*/  WARPGROUP.DEPBAR.LE gsb0, 0x0 ;  /* 0x00008000000079c5 */ /* 0x000fe40000010000 */
        /* <DEDUP_REMOVED lines=128> */
[----:B------:R-:W3:Y:S04]  /*2bc40*/  LDL.LU R13, [R1+0x1d64] ;  /* 0x001d6400010d7983 */ /* 0x000ee80000300800 */
[----:B------:R-:W4:Y:S01]  /*2bc50*/  LDL R4, [R1+0x1abc] ;  /* 0x001abc0001047983 */ /* 0x000f220000100800 */
[----:B------:R-:W-:-:S05]  /*2bc60*/  VIADD R5, R5, 0x1 ;  /* 0x0000000105057836 */ /* 0x000fca0000000000 */
[----:B------:R0:W-:Y:S01]  /*2bc70*/  STL [R1+0xeb8], R5 ;  /* 0x000eb80501007387 */ /* 0x0001e20000100800 */
[----:B----4-:R-:W-:Y:S01]  /*2bc80*/  ISETP.NE.U32.AND P0, PT, R5, R4, PT ;  /* 0x000000040500720c */ /* 0x010fe20003f05070 */
[----:B0-----:R-:W-:Y:S02]  /*2bc90*/  IMAD.MOV.U32 R5, RZ, RZ, R210 ;  /* 0x000000ffff057224 */ /* 0x001fe400078e00d2 */
[----:B------:R-:W-:Y:S02]  /*2bca0*/  IMAD.MOV.U32 R210, RZ, RZ, R211 ;  /* 0x000000ffffd27224 */ /* 0x000fe400078e00d3 */
[----:B------:R-:W-:Y:S02]  /*2bcb0*/  IMAD.MOV.U32 R211, RZ, RZ, R212 ;  /* 0x000000ffffd37224 */ /* 0x000fe400078e00d4 */
[----:B------:R-:W-:Y:S02]  /*2bcc0*/  IMAD.MOV.U32 R212, RZ, RZ, R213 ;  /* 0x000000ffffd47224 */ /* 0x000fe400078e00d5 */
[----:B------:R-:W-:-:S02]  /*2bcd0*/  IMAD.MOV.U32 R213, RZ, RZ, R215 ;  /* 0x000000ffffd57224 */ /* 0x000fc400078e00d7 */
[----:B------:R-:W-:Y:S02]  /*2bce0*/  IMAD.MOV.U32 R215, RZ, RZ, R216 ;  /* 0x000000ffffd77224 */ /* 0x000fe400078e00d8 */
[----:B------:R-:W-:Y:S02]  /*2bcf0*/  IMAD.MOV.U32 R216, RZ, RZ, R218 ;  /* 0x000000ffffd87224 */ /* 0x000fe400078e00da */
[----:B------:R-:W-:Y:S02]  /*2bd00*/  IMAD.MOV.U32 R218, RZ, RZ, R219 ;  /* 0x000000ffffda7224 */ /* 0x000fe400078e00db */
[----:B------:R-:W-:Y:S01]  /*2bd10*/  IMAD.MOV.U32 R219, RZ, RZ, R220 ;  /* 0x000000ffffdb7224 */ /* 0x000fe200078e00dc */
[----:B------:R-:W-:Y:S01]  /*2bd20*/  IADD3 R5, P6, R5, UR6, RZ ;  /* 0x0000000605057c10 */ /* 0x000fe2000ffde0ff */
[----:B------:R-:W-:Y:S02]  /*2bd30*/  IMAD.MOV.U32 R220, RZ, RZ, R221 ;  /* 0x000000ffffdc7224 */ /* 0x000fe400078e00dd */
[----:B------:R-:W-:-:S02]  /*2bd40*/  IMAD.MOV.U32 R221, RZ, RZ, R223 ;  /* 0x000000ffffdd7224 */ /* 0x000fc400078e00df */
[----:B------:R-:W-:Y:S02]  /*2bd50*/  IMAD.MOV.U32 R223, RZ, RZ, R224 ;  /* 0x000000ffffdf7224 */ /* 0x000fe400078e00e0 */
[----:B------:R-:W-:Y:S02]  /*2bd60*/  IMAD.MOV.U32 R224, RZ, RZ, R226 ;  /* 0x000000ffffe07224 */ /* 0x000fe400078e00e2 */
[----:B------:R-:W-:Y:S02]  /*2bd70*/  IMAD.MOV.U32 R226, RZ, RZ, R12 ;  /* 0x000000ffffe27224 */ /* 0x000fe400078e000c */
[----:B------:R-:W4:Y:S04]  /*2bd80*/  LDL.LU R12, [R1+0x1d60] ;  /* 0x001d6000010c7983 */ /* 0x000f280000300800 */
[----:B------:R0:W-:Y:S04]  /*2bd90*/  STL [R1+0x1680], R5 ;  /* 0x0016800501007387 */ /* 0x0001e80000100800 */
[----:B0-----:R-:W3:Y:S01]  /*2bda0*/  LDL.LU R5, [R1+0x1678] ;  /* 0x0016780001057983 */ /* 0x001ee20000300800 */
[----:B--2---:R-:W-:Y:S01]  /*2bdb0*/  WARPGROUP.ARRIVE ;  /* 0x00000000000079c5 */ /* 0x004fe20000000000 */
[----:B------:R-:W-:Y:S01]  /*2bdc0*/  UMOV UR18, UR30 ;  /* 0x0000001e00127c82 */ /* 0x000fe20008000000 */
[----:B------:R-:W-:-:S04]  /*2bdd0*/  UMOV UR19, UR31 ;  /* 0x0000001f00137c82 */ /* 0x000fc80008000000 */
[----:B------:R-:W-:Y:S01]  /*2bde0*/  QGMMA.64x256x32.F32.E5M2.E5M2 R24, gdesc[UR16], R24, gsb0 ;  /* 0x03e00000101879f3 */ /* 0x000fe20008003818 */
[----:B---3--:R-:W-:-:S05]  /*2bdf0*/  IADD3 R5, P1, R5, UR6, RZ ;  /* 0x0000000605057c10 */ /* 0x008fca000ff3e0ff */
[----:B------:R0:W-:Y:S04]  /*2be00*/  STL [R1+0x1678], R5 ;  /* 0x0016780501007387 */ /* 0x0001e80000100800 */
[----:B0-----:R-:W2:Y:S01]  /*2be10*/  LDL.LU R5, [R1+0x1670] ;  /* 0x0016700001057983 */ /* 0x001ea20000300800 */
[----:B----4-:R-:W-:Y:S01]  /*2be20*/  IADD3 R12, P3, R12, UR6, RZ ;  /* 0x000000060c0c7c10 */ /* 0x010fe2000ff7e0ff */
[----:B------:R-:W-:Y:S02]  /*2be30*/  WARPGROUP.DEPBAR.LE gsb0, 0x0 ;  /* 0x00008000000079c5 */ /* 0x000fe40000010000 */
[----:B------:R-:W-:Y:S01]  /*2be40*/  WARPGROUP.ARRIVE ;  /* 0x00000000000079c5 */ /* 0x000fe20000000000 */
[----:B------:R-:W-:Y:S01]  /*2be50*/  UMOV UR54, UR10 ;  /* 0x0000000a00367c82 */ /* 0x000fe20008000000 */
[----:B------:R-:W-:-:S12]  /*2be60*/  UMOV UR55, UR11 ;  /* 0x0000000b00377c82 */ /* 0x000fd80008000000 */
[----:B------:R-:W-:Y:S01]  /*2be70*/  QGMMA.64x256x32.F32.E5M2.E5M2 R24, gdesc[UR52], R24, gsb0 ;  /* 0x03e00000341879f3 */ /* 0x000fe20008003818 */
[----:B--2---:R-:W-:-:S05]  /*2be80*/  IADD3 R5, P2, R5, UR6, RZ ;  /* 0x0000000605057c10 */ /* 0x004fca000ff5e0ff */
[----:B------:R-:W-:Y:S04]  /*2be90*/  STL [R1+0x1670], R5 ;  /* 0x0016700501007387 */ /* 0x000fe80000100800 */
[----:B------:R0:W-:Y:S04]  /*2bea0*/  STL [R1+0x1668], R12 ;  /* 0x0016680c01007387 */ /* 0x0001e80000100800 */
[----:B0-----:R-:W2:Y:S01]  /*2beb0*/  LDL.LU R12, [R1+0x1d5c] ;  /* 0x001d5c00010c7983 */ /* 0x001ea20000300800 */
[----:B------:R-:W-:Y:S02]  /*2bec0*/  IMAD.MOV.U32 R5, RZ, RZ, R211 ;  /* 0x000000ffff057224 */ /* 0x000fe400078e00d3 */
[----:B------:R-:W-:-:S02]  /*2bed0*/  IMAD.MOV.U32 R211, RZ, RZ, R212 ;  /* 0x000000ffffd37224 */ /* 0x000fc400078e00d4 */
[----:B------:R-:W-:Y:S01]  /*2bee0*/  IMAD.MOV.U32 R212, RZ, RZ, R213 ;  /* 0x000000ffffd47224 */ /* 0x000fe200078e00d5 */
[----:B------:R-:W-:Y:S01]  /*2bef0*/  IADD3 R13, P4, R13, UR6, RZ ;  /* 0x000000060d0d7c10 */ /* 0x000fe2000ff9e0ff */
[----:B------:R-:W-:Y:S02]  /*2bf00*/  IMAD.MOV.U32 R213, RZ, RZ, R218 ;  /* 0x000000ffffd57224 */ /* 0x000fe400078e00da */
[----:B------:R-:W-:Y:S02]  /*2bf10*/  IMAD.MOV.U32 R218, RZ, RZ, R219 ;  /* 0x000000ffffda7224 */ /* 0x000fe400078e00db */
[----:B------:R-:W-:Y:S02]  /*2bf20*/  IMAD.MOV.U32 R219, RZ, RZ, R220 ;  /* 0x000000ffffdb7224 */ /* 0x000fe400078e00dc */
[----:B------:R-:W-:Y:S02]  /*2bf30*/  IMAD.MOV.U32 R220, RZ, RZ, R221 ;  /* 0x000000ffffdc7224 */ /* 0x000fe400078e00dd */
[----:B------:R-:W-:-:S02]  /*2bf40*/  IMAD.MOV.U32 R221, RZ, RZ, R223 ;  /* 0x000000ffffdd7224 */ /* 0x000fc400078e00df */
[----:B------:R-:W-:Y:S02]  /*2bf50*/  IMAD.MOV.U32 R223, RZ, RZ, R224 ;  /* 0x000000ffffdf7224 */ /* 0x000fe400078e00e0 */
[----:B------:R-:W-:Y:S02]  /*2bf60*/  IMAD.MOV.U32 R224, RZ, RZ, R226 ;  /* 0x000000ffffe07224 */ /* 0x000fe400078e00e2 */
[----:B------:R-:W-:Y:S02]  /*2bf70*/  IMAD.MOV.U32 R226, RZ, RZ, R227 ;  /* 0x000000ffffe27224 */ /* 0x000fe400078e00e3 */
[----:B------:R-:W-:Y:S02]  /*2bf80*/  IMAD.MOV.U32 R227, RZ, RZ, R228 ;  /* 0x000000ffffe37224 */ /* 0x000fe400078e00e4 */
[----:B------:R-:W-:Y:S02]  /*2bf90*/  IMAD.MOV.U32 R228, RZ, RZ, R14 ;  /* 0x000000ffffe47224 */ /* 0x000fe400078e000e */
[----:B------:R-:W3:Y:S01]  /*2bfa0*/  LDL.LU R14, [R1+0x1d58] ;  /* 0x001d5800010e7983 */ /* 0x000ee20000300800 */
[----:B------:R-:W-:-:S02]  /*2bfb0*/  WARPGROUP.DEPBAR.LE gsb0, 0x0 ;  /* 0x00008000000079c5 */ /* 0x000fc40000010000 */
[----:B--2---:R-:W-:Y:S02]  /*2bfc0*/  IADD3.X R12, R12, UR5, RZ, P4, !PT ;  /* 0x000000050c0c7c10 */ /* 0x004fe4000a7fe4ff */
[----:B------:R-:W-:-:S05]  /*2bfd0*/  IADD3 R5, P4, R5, UR6, RZ ;  /* 0x0000000605057c10 */ /* 0x000fca000ff9e0ff */
[----:B------:R-:W-:Y:S04]  /*2bfe0*/  STL [R1+0x1660], R5 ;  /* 0x0016600501007387 */ /* 0x000fe80000100800 */
        /* <DEDUP_REMOVED lines=64> */
[----:B0-----:R-:W2:Y:S01]  /*2c3f0*/  LDL.LU R151, [R1+0x1658] ;  /* 0x0016580001977983 */ /* 0x001ea20000300800 */
[----:B------:R-:W-:-:S04]  /*2c400*/  IADD3 R15, P5, R15, UR6, RZ ;  /* 0x000000060f0f7c10 */ /* 0x000fc8000ffbe0ff */
[----:B---3--:R-:W-:Y:S02]  /*2c410*/  IADD3.X R14, R14, UR5, RZ, P5, !PT ;  /* 0x000000050e0e7c10 */ /* 0x008fe4000affe4ff */
[----:B--2---:R-:W-:-:S05]  /*2c420*/  IADD3 R151, P5, R151, UR6, RZ ;  /* 0x0000000697977c10 */ /* 0x004fca000ffbe0ff */
[----:B------:R0:W-:Y:S04]  /*2c430*/  STL [R1+0x1658], R151 ;  /* 0x0016589701007387 */ /* 0x0001e80000100800 */
[----:B0-----:R-:W2:Y:S02]  /*2c440*/  LDL.LU R151, [R1+0x167c] ;  /* 0x00167c0001977983 */ /* 0x001ea40000300800 */
[----:B--2---:R-:W-:-:S05]  /*2c450*/  IADD3.X R151, R151, UR5, RZ, P6, !PT ;  /* 0x0000000597977c10 */ /* 0x004fca000b7fe4ff */
[----:B------:R0:W-:Y:S04]  /*2c460*/  STL [R1+0x167c], R151 ;  /* 0x00167c9701007387 */ /* 0x0001e80000100800 */
[----:B0-----:R-:W2:Y:S02]  /*2c470*/  LDL.LU R151, [R1+0x1650] ;  /* 0x0016500001977983 */ /* 0x001ea40000300800 */
        /* <DEDUP_REMOVED lines=29> */
[----:B------:R-:W2:Y:S04]  /*2c650*/  LDL.LU R5, [R1+0x1628] ;  /* 0x0016280001057983 */ /* 0x000ea80000300800 */
        /* <DEDUP_REMOVED lines=63> */
[----:B0-----:R-:W3:Y:S01]  /*2ca50*/  LDL.LU.64 R150, [R1+0x3f8] ;  /* 0x0003f80001967983 */ /* 0x001ee20000300a00 */
        /* <DEDUP_REMOVED lines=43> */
[----:B------:R0:W-:Y:S02]  /*2cd10*/  STL [R1+0x15f0], R5 ;  /* 0x0015f00501007387 */ /* 0x0001e40000100800 */
[----:B0-----:R-:W-:Y:S02]  /*2cd20*/  IMAD.MOV.U32 R5, RZ, RZ, R210 ;  /* 0x000000ffff057224 */ /* 0x001fe400078e00d2 */
[----:B------:R-:W2:Y:S03]  /*2cd30*/  LDL.LU R210, [R1+0x12fc] ;  /* 0x0012fc0001d27983 */ /* 0x000ea60000300800 */
[----:B------:R-:W-:-:S05]  /*2cd40*/  IADD3.X R5, R5, UR5, RZ, P1, !PT ;  /* 0x0000000505057c10 */ /* 0x000fca0008ffe4ff */
[----:B------:R0:W-:Y:S04]  /*2cd50*/  STL [R1+0x1614], R5 ;  /* 0x0016140501007387 */ /* 0x0001e80000100800 */
[----:B0-----:R-:W4:Y:S02]  /*2cd60*/  LDL.LU R5, [R1+0x15e8] ;  /* 0x0015e80001057983 */ /* 0x001f240000300800 */
[----:B----4-:R-:W-:-:S05]  /*2cd70*/  IADD3 R5, P1, R5, UR6, RZ ;  /* 0x0000000605057c10 */ /* 0x010fca000ff3e0ff */
[----:B------:R0:W-:Y:S04]  /*2cd80*/  STL [R1+0x15e8], R5 ;  /* 0x0015e80501007387 */ /* 0x0001e80000100800 */
[----:B0-----:R-:W4:Y:S02]  /*2cd90*/  LDL.LU R5, [R1+0x160c] ;  /* 0x00160c0001057983 */ /* 0x001f240000300800 */
[----:B----4-:R-:W-:-:S05]  /*2cda0*/  IADD3.X R5, R5, UR5, RZ, P2, !PT ;  /* 0x0000000505057c10 */ /* 0x010fca00097fe4ff */
        /* <DEDUP_REMOVED lines=496> */
[----:B0-----:R-:W4:Y:S01]  /*2ecb0*/  LDL.LU R5, [R1+0x1374] ;  /* 0x0013740001057983 */ /* 0x001f220000300800 */
[----:B---3--:R-:W-:Y:S01]  /*2ecc0*/  WARPGROUP.ARRIVE ;  /* 0x00000000000079c5 */ /* 0x008fe20000000000 */
[----:B------:R-:W-:Y:S01]  /*2ecd0*/  UMOV UR18, UR38 ;  /* 0x0000002600127c82 */ /* 0x000fe20008000000 */
[----:B------:R-:W-:-:S04]  /*2ece0*/  UMOV UR19, UR39 ;  /* 0x0000002700137c82 */ /* 0x000fc80008000000 */
[----:B------:R-:W-:Y:S01]  /*2ecf0*/  QGMMA.64x256x32.F32.E5M2.E5M2 R24, gdesc[UR16], R24, gsb0 ;  /* 0x03e00000101879f3 */ /* 0x000fe20008003818 */
[----:B----4-:R-:W-:-:S05]  /*2ed00*/  IADD3.X R5, R5, UR5, RZ, P1, !PT ;  /* 0x0000000505057c10 */ /* 0x010fca0008ffe4ff */
[----:B------:R0:W-:Y:S04]  /*2ed10*/  STL [R1+0x1374], R5 ;  /* 0x0013740501007387 */ /* 0x0001e80000100800 */
[----:B0-----:R-:W3:Y:S01]  /*2ed20*/  LDL.LU R5, [R1+0x1348] ;  /* 0x0013480001057983 */ /* 0x001ee20000300800 */
[----:B------:R-:W-:Y:S02]  /*2ed30*/  WARPGROUP.DEPBAR.LE gsb0, 0x0 ;  /* 0x00008000000079c5 */ /* 0x000fe40000010000 */
[----:B------:R-:W-:Y:S01]  /*2ed40*/  WARPGROUP.ARRIVE ;  /* 0x00000000000079c5 */ /* 0x000fe20000000000 */
[----:B------:R-:W-:Y:S01]  /*2ed50*/  UMOV UR32, UR52 ;  /* 0x0000003400207c82 */ /* 0x000fe20008000000 */
[----:B------:R-:W-:-:S13]  /*2ed60*/  UMOV UR33, UR53 ;  /* 0x0000003500217c82 */ /* 0x000fda0008000000 */
[----:B------:R-:W-:Y:S01]  /*2ed70*/  QGMMA.64x256x32.F32.E5M2.E5M2 R24, gdesc[UR32], R24, gsb0 ;  /* 0x03e00000201879f3 */ /* 0x000fe20008003818 */
[----:B---3--:R-:W-:-:S05]  /*2ed80*/  IADD3 R5, P1, R5, UR6, RZ ;  /* 0x0000000605057c10 */ /* 0x008fca000ff3e0ff */
[----:B------:R0:W-:Y:S04]  /*2ed90*/  STL [R1+0x1348], R5 ;  /* 0x0013480501007387 */ /* 0x0001e80000100800 */
[----:B0-----:R-:W3:Y:S01]  /*2eda0*/  LDL.LU R5, [R1+0x136c] ;  /* 0x00136c0001057983 */ /* 0x001ee20000300800 */
[----:B------:R-:W-:Y:S02]  /*2edb0*/  WARPGROUP.DEPBAR.LE gsb0, 0x0 ;  /* 0x00008000000079c5 */ /* 0x000fe40000010000 */
[----:B---3--:R-:W-:-:S05]  /*2edc0*/  IADD3.X R5, R5, UR5, RZ, P2, !PT ;  /* 0x0000000505057c10 */ /* 0x008fca00097fe4ff */
        /* <DEDUP_REMOVED lines=65> */
[----:B0-----:R-:W3:Y:S02]  /*2f1e0*/  LDL.LU R151, [R1+0x1340] ;  /* 0x0013400001977983 */ /* 0x001ee40000300800 */
[----:B---3--:R-:W-:-:S05]  /*2f1f0*/  IADD3 R151, P2, R151, UR6, RZ ;  /* 0x0000000697977c10 */ /* 0x008fca000ff5e0ff */
[----:B------:R0:W-:Y:S04]  /*2f200*/  STL [R1+0x1340], R151 ;  /* 0x0013409701007387 */ /* 0x0001e80000100800 */
[----:B0-----:R-:W3:Y:S02]  /*2f210*/  LDL.LU R151, [R1+0x1364] ;  /* 0x0013640001977983 */ /* 0x001ee40000300800 */
[----:B---3--:R-:W-:-:S05]  /*2f220*/  IADD3.X R151, R151, UR5, RZ, P3, !PT ;  /* 0x0000000597977c10 */ /* 0x008fca0009ffe4ff */
[----:B------:R0:W-:Y:S04]  /*2f230*/  STL [R1+0x1364], R151 ;  /* 0x0013649701007387 */ /* 0x0001e80000100800 */
        /* <DEDUP_REMOVED lines=30> */
[----:B------:R-:W3:Y:S04]  /*2f420*/  LDL.LU R5, [R1+0x1310] ;  /* 0x0013100001057983 */ /* 0x000ee80000300800 */
[----:B------:R-:W4:Y:S04]  /*2f430*/  LDL.LU.64 R24, [R1] ;  /* 0x0000000001187983 */ /* 0x000f280000300a00 */
        /* <DEDUP_REMOVED lines=62> */
[----:B0-----:R-:W4:Y:S01]  /*2f820*/  LDL.LU.64 R150, [R1+0x1f8] ;  /* 0x0001f80001967983 */ /* 0x001f220000300a00 */
        /* <DEDUP_REMOVED lines=43> */
[----:B------:R2:W-:Y:S02]  /*2fae0*/  STL [R1+0x12d8], R5 ;  /* 0x0012d80501007387 */ /* 0x0005e40000100800 */
[----:B--2---:R-:W-:Y:S02]  /*2faf0*/  IMAD.MOV.U32 R5, RZ, RZ, R210 ;  /* 0x000000ffff057224 */ /* 0x004fe400078e00d2 */
[----:B------:R-:W-:Y:S02]  /*2fb00*/  IMAD.MOV.U32 R210, RZ, RZ, R211 ;  /* 0x000000ffffd27224 */ /* 0x000fe400078e00d3 */
[----:B------:R-:W-:Y:S02]  /*2fb10*/  IMAD.MOV.U32 R211, RZ, RZ, R212 ;  /* 0x000000ffffd37224 */ /* 0x000fe400078e00d4 */
[----:B------:R-:W-:Y:S02]  /*2fb20*/  IMAD.MOV.U32 R212, RZ, RZ, R213 ;  /* 0x000000ffffd47224 */ /* 0x000fe400078e00d5 */
[----:B------:R-:W-:-:S02]  /*2fb30*/  IMAD.MOV.U32 R213, RZ, RZ, R223 ;  /* 0x000000ffffd57224 */ /* 0x000fc400078e00df */
[----:B------:R-:W-:Y:S01]  /*2fb40*/  IMAD.MOV.U32 R223, RZ, RZ, R224 ;  /* 0x000000ffffdf7224 */ /* 0x000fe200078e00e0 */
[----:B------:R-:W-:Y:S01]  /*2fb50*/  IADD3.X R5, R5, UR5, RZ, P4, !PT ;  /* 0x0000000505057c10 */ /* 0x000fe2000a7fe4ff */
[----:B------:R-:W-:Y:S02]  /*2fb60*/  IMAD.MOV.U32 R224, RZ, RZ, R226 ;  /* 0x000000ffffe07224 */ /* 0x000fe400078e00e2 */
[----:B------:R-:W-:Y:S02]  /*2fb70*/  IMAD.MOV.U32 R226, RZ, RZ, R227 ;  /* 0x000000ffffe27224 */ /* 0x000fe400078e00e3 */
[----:B------:R-:W-:Y:S02]  /*2fb80*/  IMAD.MOV.U32 R227, RZ, RZ, R228 ;  /* 0x000000ffffe37224 */ /* 0x000fe400078e00e4 */
[----:B------:R-:W2:Y:S04]  /*2fb90*/  LDL.LU R228, [R1+0xf34] ;  /* 0x000f340001e47983 */ /* 0x000ea80000300800 */
        /* <DEDUP_REMOVED lines=502> */
[----:B0-----:R-:W3:Y:S01]  /*31b00*/  LDL.LU R5, [R1+0x1894] ;  /* 0x0018940001057983 */ /* 0x001ee20000300800 */
[----:B----4-:R-:W-:Y:S01]  /*31b10*/  WARPGROUP.ARRIVE ;  /* 0x00000000000079c5 */ /* 0x010fe20000000000 */
[----:B------:R-:W-:Y:S01]  /*31b20*/  UMOV UR22, UR30 ;  /* 0x0000001e00167c82 */ /* 0x000fe20008000000 */
[----:B------:R-:W-:-:S04]  /*31b30*/  UMOV UR23, UR31 ;  /* 0x0000001f00177c82 */ /* 0x000fc80008000000 */
[----:B------:R-:W-:Y:S01]  /*31b40*/  QGMMA.64x256x32.F32.E5M2.E5M2 R24, gdesc[UR20], R24, gsb0 ;  /* 0x03e00000141879f3 */ /* 0x000fe20008003818 */
[----:B---3--:R-:W-:-:S05]  /*31b50*/  IADD3.X R5, R5, UR4, RZ, P4, !PT ;  /* 0x0000000405057c10 */ /* 0x008fca000a7fe4ff */
        /* <DEDUP_REMOVED lines=13> */
[----:B------:R-:W-:Y:S04]  /*31c30*/  STL.64 [R1], R24 ;  /* 0x0000001801007387 */ /* 0x000fe80000100a00 */
        /* <DEDUP_REMOVED lines=63> */
[----:B0-----:R-:W3:Y:S04]  /*32030*/  LDL.LU.64 R150, [R1+0x1d50] ;  /* 0x001d500001967983 */ /* 0x001ee80000300a00 */
[----:B------:R-:W4:Y:S04]  /*32040*/  LDL.LU.64 R148, [R1+0x1d48] ;  /* 0x001d480001947983 */ /* 0x000f280000300a00 */
[----:B------:R-:W3:Y:S04]  /*32050*/  LDL.LU.64 R146, [R1+0x1d40] ;  /* 0x001d400001927983 */ /* 0x000ee80000300a00 */
        /* <DEDUP_REMOVED lines=62> */
[----:B------:R-:W-:Y:S02]  /*32440*/  IMAD.MOV.U32 R210, RZ, RZ, R211 ;  /* 0x000000ffffd27224 */ /* 0x000fe400078e00d3 */
[----:B------:R-:W-:Y:S02]  /*32450*/  IMAD.MOV.U32 R211, RZ, RZ, R212 ;  /* 0x000000ffffd37224 */ /* 0x000fe400078e00d4 */
[----:B------:R-:W-:Y:S02]  /*32460*/  IMAD.MOV.U32 R212, RZ, RZ, R213 ;  /* 0x000000ffffd47224 */ /* 0x000fe400078e00d5 */
[----:B------:R-:W-:Y:S02]  /*32470*/  IMAD.MOV.U32 R213, RZ, RZ, R226 ;  /* 0x000000ffffd57224 */ /* 0x000fe400078e00e2 */
[----:B------:R-:W-:Y:S02]  /*32480*/  IMAD.MOV.U32 R226, RZ, RZ, R227 ;  /* 0x000000ffffe27224 */ /* 0x000fe400078e00e3 */
[----:B--2---:R-:W-:-:S02]  /*32490*/  IMAD.MOV.U32 R227, RZ, RZ, R228 ;  /* 0x000000ffffe37224 */ /* 0x004fc400078e00e4 */
[----:B------:R-:W-:Y:S01]  /*324a0*/  IMAD.MOV.U32 R228, RZ, RZ, R229 ;  /* 0x000000ffffe47224 */ /* 0x000fe200078e00e5 */
[----:B----4-:R-:W-:Y:S02]  /*324b0*/  IADD3 R125, P5, R125, UR7, RZ ;  /* 0x000000077d7d7c10 */ /* 0x010fe4000ffbe0ff */
[----:B---3--:R-:W-:Y:S02]  /*324c0*/  IADD3.X R126, R126, UR4, RZ, P6, !PT ;  /* 0x000000047e7e7c10 */ /* 0x008fe4000b7fe4ff */
[----:B------:R-:W-:Y:S02]  /*324d0*/  IADD3 R127, P6, R127, UR7, RZ ;  /* 0x000000077f7f7c10 */ /* 0x000fe4000ffde0ff */
[----:B------:R-:W-:Y:S01]  /*324e0*/  IADD3.X R128, R128, UR4, RZ, P1, !PT ;  /* 0x0000000480807c10 */ /* 0x000fe20008ffe4ff */
[----:B------:R0:W-:Y:S01]  /*324f0*/  STL [R1+0x1860], R125 ;  /* 0x0018607d01007387 */ /* 0x0001e20000100800 */
[----:B------:R-:W-:Y:S02]  /*32500*/  IADD3 R129, P1, R129, UR7, RZ ;  /* 0x0000000781817c10 */ /* 0x000fe4000ff3e0ff */
[----:B------:R-:W-:-:S02]  /*32510*/  IADD3.X R130, R130, UR4, RZ, P2, !PT ;  /* 0x0000000482827c10 */ /* 0x000fc400097fe4ff */
[----:B------:R-:W-:Y:S01]  /*32520*/  IADD3 R131, P2, R131, UR7, RZ ;  /* 0x0000000783837c10 */ /* 0x000fe2000ff5e0ff */
[----:B0-----:R-:W2:Y:S04]  /*32530*/  LDL.LU R125, [R1+0x1b50] ;  /* 0x001b5000017d7983 */ /* 0x001ea80000300800 */
[----:B------:R0:W-:Y:S01]  /*32540*/  STL [R1+0x1884], R126 ;  /* 0x0018847e01007387 */ /* 0x0001e20000100800 */
[----:B------:R-:W-:Y:S02]  /*32550*/  IADD3.X R132, R132, UR4, RZ, P3, !PT ;  /* 0x0000000484847c10 */ /* 0x000fe40009ffe4ff */
[----:B------:R-:W-:Y:S01]  /*32560*/  IADD3 R133, P3, R133, UR7, RZ ;  /* 0x0000000785857c10 */ /* 0x000fe2000ff7e0ff */
[----:B0-----:R-:W2:Y:S04]  /*32570*/  LDL.LU R126, [R1+0x1b4c] ;  /* 0x001b4c00017e7983 */ /* 0x001ea80000300800 */
[----:B------:R0:W-:Y:S01]  /*32580*/  STL [R1+0x1858], R127 ;  /* 0x0018587f01007387 */ /* 0x0001e20000100800 */
[----:B------:R-:W-:-:S03]  /*32590*/  IADD3.X R134, R134, UR4, RZ, P4, !PT ;  /* 0x0000000486867c10 */ /* 0x000fc6000a7fe4ff */
[----:B0-----:R-:W2:Y:S04]  /*325a0*/  LDL.LU R127, [R1+0x1b48] ;  /* 0x001b4800017f7983 */ /* 0x001ea80000300800 */
[----:B------:R0:W-:Y:S01]  /*325b0*/  STL [R1+0x187c], R128 ;  /* 0x00187c8001007387 */ /* 0x0001e20000100800 */
[----:B------:R-:W-:-:S03]  /*325c0*/  IADD3 R135, P4, R135, UR7, RZ ;  /* 0x0000000787877c10 */ /* 0x000fc6000ff9e0ff */
        /* <DEDUP_REMOVED lines=52> */
[----:B------:R0:W-:Y:S04]  /*32910*/  STL [R1+0x1834], R146 ;  /* 0x0018349201007387 */ /* 0x0001e80000100800 */
        /* <DEDUP_REMOVED lines=11> */
[----:B------:R-:W3:Y:S04]  /*329d0*/  LDL.LU R229, [R1+0xf2c] ;  /* 0x000f2c0001e57983 */ /* 0x000ee80000300800 */
        /* <DEDUP_REMOVED lines=510> */
[----:B------:R0:W-:Y:S02]  /*349c0*/  STL [R1+0x1164], R5 ;  /* 0x0011640501007387 */ /* 0x0001e40000100800 */
[----:B0-----:R-:W-:Y:S02]  /*349d0*/  IMAD.MOV.U32 R5, RZ, RZ, R210 ;  /* 0x000000ffff057224 */ /* 0x001fe400078e00d2 */
[----:B------:R-:W-:Y:S02]  /*349e0*/  IMAD.MOV.U32 R210, RZ, RZ, R211 ;  /* 0x000000ffffd27224 */ /* 0x000fe400078e00d3 */
[----:B------:R-:W-:Y:S02]  /*349f0*/  IMAD.MOV.U32 R211, RZ, RZ, R212 ;  /* 0x000000ffffd37224 */ /* 0x000fe400078e00d4 */
[----:B------:R-:W-:Y:S01]  /*34a00*/  IMAD.MOV.U32 R212, RZ, RZ, R213 ;  /* 0x000000ffffd47224 */ /* 0x000fe200078e00d5 */
[----:B------:R-:W-:Y:S01]  /*34a10*/  IADD3 R5, P2, R5, UR7, RZ ;  /* 0x0000000705057c10 */ /* 0x000fe2000ff5e0ff */
[----:B------:R-:W-:-:S02]  /*34a20*/  IMAD.MOV.U32 R213, RZ, RZ, R231 ;  /* 0x000000ffffd57224 */ /* 0x000fc400078e00e7 */
[----:B------:R-:W4:Y:S04]  /*34a30*/  LDL.LU R231, [R1+0xf24] ;  /* 0x000f240001e77983 */ /* 0x000f280000300800 */
        /* <DEDUP_REMOVED lines=254> */
[----:B--2---:R-:W-:Y:S02]  /*35a20*/  IADD3.X R5, R5, UR4, RZ, P3, !PT ;  /* 0x0000000405057c10 */ /* 0x004fe40009ffe4ff */
[----:B------:R-:W-:-:S03]  /*35a30*/  IADD3 R250, P3, R250, UR7, RZ ;  /* 0x00000007fafa7c10 */ /* 0x000fc6000ff7e0ff */
[----:B------:R-:W-:Y:S04]  /*35a40*/  STL [R1+0x100c], R5 ;  /* 0x00100c0501007387 */ /* 0x000fe80000100800 */
[----:B------:R0:W-:Y:S04]  /*35a50*/  STL [R1+0xfe0], R250 ;  /* 0x000fe0fa01007387 */ /* 0x0001e80000100800 */
[----:B0-----:R-:W2:Y:S04]  /*35a60*/  LDL.LU R250, [R1+0x1ae4] ;  /* 0x001ae40001fa7983 */ /* 0x001ea80000300800 */
[----:B------:R-:W3:Y:S02]  /*35a70*/  LDL.LU R5, [R1+0x1004] ;  /* 0x0010040001057983 */ /* 0x000ee40000300800 */
        /* <DEDUP_REMOVED lines=18> */
[----:B---3--:R-:W-:Y:S02]  /*35ba0*/  IADD3.X R5, R5, UR4, RZ, P1, !PT ;  /* 0x0000000405057c10 */ /* 0x008fe40008ffe4ff */
[----:B------:R-:W-:-:S03]  /*35bb0*/  IADD3 R0, P1, R0, UR7, RZ ;  /* 0x0000000700007c10 */ /* 0x000fc6000ff3e0ff */
[----:B------:R-:W-:Y:S04]  /*35bc0*/  STL [R1+0xfec], R5 ;  /* 0x000fec0501007387 */ /* 0x000fe80000100800 */
[----:B------:R0:W-:Y:S04]  /*35bd0*/  STL [R1+0xfc0], R0 ;  /* 0x000fc00001007387 */ /* 0x0001e80000100800 */
[----:B0-----:R-:W3:Y:S04]  /*35be0*/  LDL.LU R0, [R1+0x1ae0] ;  /* 0x001ae00001007983 */ /* 0x001ee80000300800 */
[----:B------:R-:W4:Y:S02]  /*35bf0*/  LDL.LU R5, [R1+0xfe4] ;  /* 0x000fe40001057983 */ /* 0x000f240000300800 */
[----:B----4-:R-:W-:-:S05]  /*35c00*/  IADD3.X R5, R5, UR4, RZ, P2, !PT ;  /* 0x0000000405057c10 */ /* 0x010fca00097fe4ff */
[----:B------:R0:W-:Y:S04]  /*35c10*/  STL [R1+0xfe4], R5 ;  /* 0x000fe40501007387 */ /* 0x0001e80000100800 */
[----:B0-----:R-:W4:Y:S01]  /*35c20*/  LDL.LU R5, [R1+0xfb8] ;  /* 0x000fb80001057983 */ /* 0x001f220000300800 */
[----:B------:R-:W-:Y:S02]  /*35c30*/  IADD3.X R2, R2, UR4, RZ, P3, !PT ;  /* 0x0000000402027c10 */ /* 0x000fe40009ffe4ff */
[----:B----4-:R-:W-:-:S05]  /*35c40*/  IADD3 R5, P2, R5, UR7, RZ ;  /* 0x0000000705057c10 */ /* 0x010fca000ff5e0ff */
[----:B------:R-:W-:Y:S04]  /*35c50*/  STL [R1+0xfb8], R5 ;  /* 0x000fb80501007387 */ /* 0x000fe80000100800 */
[----:B------:R0:W-:Y:S04]  /*35c60*/  STL [R1+0xfdc], R2 ;  /* 0x000fdc0201007387 */ /* 0x0001e80000100800 */
[----:B0-----:R-:W4:Y:S04]  /*35c70*/  LDL.LU R2, [R1+0x1adc] ;  /* 0x001adc0001027983 */ /* 0x001f280000300800 */
[----:B------:R-:W2:Y:S02]  /*35c80*/  LDL.LU R5, [R1+0xfb0] ;  /* 0x000fb00001057983 */ /* 0x000ea40000300800 */
        /* <DEDUP_REMOVED lines=17> */
[----:B0-----:R-:W3:Y:S01]  /*35da0*/  LDL.LU R5, [R1+0xf98] ;  /* 0x000f980001057983 */ /* 0x001ee20000300800 */
[----:B------:R-:W-:Y:S02]  /*35db0*/  IADD3.X R18, R18, UR4, RZ, P1, !PT ;  /* 0x0000000412127c10 */ /* 0x000fe40008ffe4ff */
[----:B---3--:R-:W-:-:S05]  /*35dc0*/  IADD3 R5, P6, R5, UR7, RZ ;  /* 0x0000000705057c10 */ /* 0x008fca000ffde0ff */
[----:B------:R0:W-:Y:S04]  /*35dd0*/  STL [R1+0xf98], R5 ;  /* 0x000f980501007387 */ /* 0x0001e80000100800 */
[----:B------:R-:W-:Y:S04]  /*35de0*/  STL [R1+0xfbc], R18 ;  /* 0x000fbc1201007387 */ /* 0x000fe80000100800 */
        /* <DEDUP_REMOVED lines=10> */
[----:B--2---:R-:W-:Y:S02]  /*35e90*/  IADD3.X R3, R3, UR4, RZ, P4, !PT ;  /* 0x0000000403037c10 */ /* 0x004fe4000a7fe4ff */
[----:B---3--:R-:W-:Y:S02]  /*35ea0*/  IADD3.X R5, R5, UR4, RZ, P3, !PT ;  /* 0x0000000405057c10 */ /* 0x008fe40009ffe4ff */
[----:B------:R-:W-:-:S03]  /*35eb0*/  IADD3 R188, P3, R188, UR7, RZ ;  /* 0x00000007bcbc7c10 */ /* 0x000fc6000ff7e0ff */
[----:B------:R-:W-:Y:S04]  /*35ec0*/  STL [R1+0xfac], R5 ;  /* 0x000fac0501007387 */ /* 0x000fe80000100800 */
[----:B------:R-:W-:Y:S04]  /*35ed0*/  STL [R1+0xf80], R188 ;  /* 0x000f80bc01007387 */ /* 0x000fe80000100800 */
[----:B------:R0:W-:Y:S04]  /*35ee0*/  STL [R1+0xfa4], R3 ;  /* 0x000fa40301007387 */ /* 0x0001e80000100800 */
[----:B0-----:R-:W2:Y:S04]  /*35ef0*/  LDL.LU R3, [R1+0x1ad4] ;  /* 0x001ad40001037983 */ /* 0x001ea80000300800 */
[----:B------:R-:W3:Y:S01]  /*35f00*/  LDL.LU R5, [R1+0xf78] ;  /* 0x000f780001057983 */ /* 0x000ee20000300800 */
[----:B------:R-:W-:-:S02]  /*35f10*/  IADD3.X R207, R207, UR4, RZ, P5, !PT ;  /* 0x00000004cfcf7c10 */ /* 0x000fc4000affe4ff */
[----:B---3--:R-:W-:-:S05]  /*35f20*/  IADD3 R5, P4, R5, UR7, RZ ;  /* 0x0000000705057c10 */ /* 0x008fca000ff9e0ff */
[----:B------:R-:W-:Y:S04]  /*35f30*/  STL [R1+0xf78], R5 ;  /* 0x000f780501007387 */ /* 0x000fe80000100800 */
[----:B------:R0:W-:Y:S04]  /*35f40*/  STL [R1+0xf9c], R207 ;  /* 0x000f9ccf01007387 */ /* 0x0001e80000100800 */
[----:B0-----:R-:W3:Y:S02]  /*35f50*/  LDL.LU R207, [R1+0xf70] ;  /* 0x000f700001cf7983 */ /* 0x001ee40000300800 */
[----:B---3--:R-:W-:-:S05]  /*35f60*/  IADD3 R207, P5, R207, UR7, RZ ;  /* 0x00000007cfcf7c10 */ /* 0x008fca000ffbe0ff */
[----:B------:R0:W-:Y:S04]  /*35f70*/  STL [R1+0xf70], R207 ;  /* 0x000f70cf01007387 */ /* 0x0001e80000100800 */
[----:B0-----:R-:W3:Y:S01]  /*35f80*/  LDL.LU R207, [R1+0xf94] ;  /* 0x000f940001cf7983 */ /* 0x001ee20000300800 */
[----:B------:R-:W-:Y:S01]  /*35f90*/  WARPGROUP.ARRIVE ;  /* 0x00000000000079c5 */ /* 0x000fe20000000000 */
[----:B------:R-:W-:Y:S01]  /*35fa0*/  UMOV UR36, UR20 ;  /* 0x0000001400247c82 */ /* 0x000fe20008000000 */
[----:B------:R-:W-:-:S04]  /*35fb0*/  UMOV UR37, UR21 ;  /* 0x0000001500257c82 */ /* 0x000fc80008000000 */
[----:B------:R-:W-:Y:S01]  /*35fc0*/  QGMMA.64x256x32.F32.E5M2.E5M2 R24, gdesc[UR36], R24, gsb0 ;  /* 0x03e00000241879f3 */ /* 0x000fe20008003818 */
[----:B------:R-:W-:Y:S01]  /*35fd0*/  UMOV UR40, UR24 ;  /* 0x0000001800287c82 */ /* 0x000fe20008000000 */
[----:B------:R-:W-:Y:S01]  /*35fe0*/  UMOV UR41, UR25 ;  /* 0x0000001900297c82 */ /* 0x000fe20008000000 */
[----:B------:R-:W-:Y:S01]  /*35ff0*/  UMOV UR42, UR34 ;  /* 0x00000022002a7c82 */ /* 0x000fe20008000000 */
[----:B------:R-:W-:Y:S01]  /*36000*/  UMOV UR43, UR35 ;  /* 0x00000023002b7c82 */ /* 0x000fe20008000000 */
[----:B---3--:R-:W-:Y:S02]  /*36010*/  IADD3.X R207, R207, UR4, RZ, P6, !PT ;  /* 0x00000004cfcf7c10 */ /* 0x008fe4000b7fe4ff */
[----:B------:R-:W-:-:S03]  /*36020*/  IADD3 R0, P6, R0, UR7, RZ ;  /* 0x0000000700007c10 */ /* 0x000fc6000ffde0ff */
[----:B------:R-:W-:Y:S04]  /*36030*/  STL [R1+0xf94], R207 ;  /* 0x000f94cf01007387 */ /* 0x000fe80000100800 */
[----:B------:R0:W-:Y:S04]  /*36040*/  STL [R1+0xf68], R0 ;  /* 0x000f680001007387 */ /* 0x0001e80000100800 */
[----:B0-----:R-:W3:Y:S01]  /*36050*/  LDL.LU R0, [R1+0x1ad0] ;  /* 0x001ad00001007983 */ /* 0x001ee20000300800 */
[----:B------:R-:W-:Y:S02]  /*36060*/  WARPGROUP.DEPBAR.LE gsb0, 0x0 ;  /* 0x00008000000079c5 */ /* 0x000fe40000010000 */
[----:B------:R-:W-:-:S07]  /*36070*/  WARPGROUP.ARRIVE ;  /* 0x00000000000079c5 */ /* 0x000fce0000000000 */
[----:B------:R-:W-:Y:S01]  /*36080*/  QGMMA.64x256x32.F32.E5M2.E5M2 R24, gdesc[UR40], R24, gsb0 ;  /* 0x03e00000281879f3 */ /* 0x000fe20008003818 */
[----:B--2---:R-:W-:Y:S02]  /*36090*/  IADD3.X R3, R3, UR4, RZ, P1, !PT ;  /* 0x0000000403037c10 */ /* 0x004fe40008ffe4ff */
[----:B------:R-:W-:Y:S02]  /*360a0*/  IADD3 R208, P1, R208, UR7, RZ ;  /* 0x00000007d0d07c10 */ /* 0x000fe4000ff3e0ff */
[----:B----4-:R-:W-:Y:S02]  /*360b0*/  IADD3.X R2, R2, UR4, RZ, P2, !PT ;  /* 0x0000000402027c10 */ /* 0x010fe400097fe4ff */
[----:B------:R-:W-:Y:S01]  /*360c0*/  IADD3.X R209, R209, UR4, RZ, P3, !PT ;  /* 0x00000004d1d17c10 */ /* 0x000fe20009ffe4ff */
[----:B------:R0:W-:Y:S01]  /*360d0*/  STL [R1+0xf8c], R3 ;  /* 0x000f8c0301007387 */ /* 0x0001e20000100800 */
[----:B------:R-:W-:Y:S02]  /*360e0*/  IADD3 R210, P3, R210, UR7, RZ ;  /* 0x00000007d2d27c10 */ /* 0x000fe4000ff7e0ff */
[----:B------:R-:W-:-:S02]  /*360f0*/  IADD3.X R211, R211, UR4, RZ, P4, !PT ;  /* 0x00000004d3d37c10 */ /* 0x000fc4000a7fe4ff */
[----:B------:R-:W-:Y:S02]  /*36100*/  IADD3 R212, P4, R212, UR7, RZ ;  /* 0x00000007d4d47c10 */ /* 0x000fe4000ff9e0ff */
[----:B------:R-:W-:Y:S01]  /*36110*/  IADD3.X R213, R213, UR4, RZ, P5, !PT ;  /* 0x00000004d5d57c10 */ /* 0x000fe2000affe4ff */
[----:B0-----:R0:W5:Y:S04]  /*36120*/  LDL.LU R3, [R1+0x1acc] ;  /* 0x001acc0001037983 */ /* 0x0011680000300800 */
[----:B------:R-:W-:Y:S04]  /*36130*/  STL [R1+0xf60], R208 ;  /* 0x000f60d001007387 */ /* 0x000fe80000100800 */
[----:B------:R1:W-:Y:S01]  /*36140*/  STL [R1+0xf84], R2 ;  /* 0x000f840201007387 */ /* 0x0003e20000100800 */
[----:B------:R-:W-:-:S02]  /*36150*/  IADD3 R214, P5, R214, UR7, RZ ;  /* 0x00000007d6d67c10 */ /* 0x000fc4000ffbe0ff */
[----:B------:R-:W-:Y:S02]  /*36160*/  IADD3.X R215, R215, UR4, RZ, P6, !PT ;  /* 0x00000004d7d77c10 */ /* 0x000fe4000b7fe4ff */
[----:B------:R-:W-:Y:S02]  /*36170*/  IADD3 R216, P6, R216, UR7, RZ ;  /* 0x00000007d8d87c10 */ /* 0x000fe4000ffde0ff */
[----:B------:R-:W-:Y:S01]  /*36180*/  IADD3.X R217, R217, UR4, RZ, P1, !PT ;  /* 0x00000004d9d97c10 */ /* 0x000fe20008ffe4ff */
[----:B-1----:R0:W5:Y:S01]  /*36190*/  LDL.LU R2, [R1+0x1ac8] ;  /* 0x001ac80001027983 */ /* 0x0021620000300800 */
[----:B------:R-:W-:Y:S02]  /*361a0*/  IADD3 R218, P1, R218, UR7, RZ ;  /* 0x00000007dada7c10 */ /* 0x000fe4000ff3e0ff */
[----:B------:R-:W-:Y:S02]  /*361b0*/  IADD3.X R221, R221, UR4, RZ, P3, !PT ;  /* 0x00000004dddd7c10 */ /* 0x000fe40009ffe4ff */
[----:B------:R-:W-:-:S02]  /*361c0*/  IADD3 R222, P3, R222, UR7, RZ ;  /* 0x00000007dede7c10 */ /* 0x000fc4000ff7e0ff */
[----:B------:R-:W-:Y:S02]  /*361d0*/  IADD3.X R223, R223, UR4, RZ, P4, !PT ;  /* 0x00000004dfdf7c10 */ /* 0x000fe4000a7fe4ff */
[----:B------:R-:W-:Y:S02]  /*361e0*/  IADD3 R224, P4, R224, UR7, RZ ;  /* 0x00000007e0e07c10 */ /* 0x000fe4000ff9e0ff */
[----:B------:R-:W-:Y:S02]  /*361f0*/  IADD3.X R225, R225, UR4, RZ, P5, !PT ;  /* 0x00000004e1e17c10 */ /* 0x000fe4000affe4ff */
        /* <DEDUP_REMOVED lines=12> */
[----:B------:R-:W-:Y:S01]  /*362c0*/  IADD3 R240, P6, R240, UR7, RZ ;  /* 0x00000007f0f07c10 */ /* 0x000fe2000ffde0ff */
[----:B------:R-:W1:Y:S01]  /*362d0*/  S2R R18, SR_TID.X ;  /* 0x0000000000127919 */ /* 0x000e620000002100 */
[----:B------:R-:W-:Y:S02]  /*362e0*/  IADD3.X R241, R241, UR4, RZ, P1, !PT ;  /* 0x00000004f1f17c10 */ /* 0x000fe40008ffe4ff */
[----:B------:R-:W-:Y:S01]  /*362f0*/  IADD3 R242, P1, R242, UR7, RZ ;  /* 0x00000007f2f27c10 */ /* 0x000fe2000ff3e0ff */
[----:B------:R-:W2:Y:S01]  /*36300*/  S2R R188, SR_TID.X ;  /* 0x0000000000bc7919 */ /* 0x000ea20000002100 */
[----:B------:R-:W-:-:S02]  /*36310*/  IADD3.X R245, R245, UR4, RZ, P3, !PT ;  /* 0x00000004f5f57c10 */ /* 0x000fc40009ffe4ff */
[----:B------:R-:W-:Y:S02]  /*36320*/  IADD3 R246, P3, R246, UR7, RZ ;  /* 0x00000007f6f67c10 */ /* 0x000fe4000ff7e0ff */
[----:B------:R-:W-:Y:S02]  /*36330*/  IADD3.X R247, R247, UR4, RZ, P4, !PT ;  /* 0x00000004f7f77c10 */ /* 0x000fe4000a7fe4ff */
[----:B------:R-:W-:Y:S02]  /*36340*/  IADD3.X R248, R248, UR4, RZ, P5, !PT ;  /* 0x00000004f8f87c10 */ /* 0x000fe4000affe4ff */
[----:B------:R-:W-:Y:S02]  /*36350*/  IADD3.X R251, R251, UR4, RZ, P6, !PT ;  /* 0x00000004fbfb7c10 */ /* 0x000fe4000b7fe4ff */
[----:B------:R-:W-:Y:S02]  /*36360*/  IADD3.X R249, R249, UR4, RZ, P3, !PT ;  /* 0x00000004f9f97c10 */ /* 0x000fe40009ffe4ff */
[----:B------:R-:W-:-:S02]  /*36370*/  IADD3.X R252, R252, UR4, RZ, P1, !PT ;  /* 0x00000004fcfc7c10 */ /* 0x000fc40008ffe4ff */
[----:B-1----:R-:W-:Y:S02]  /*36380*/  LOP3.LUT R18, R18, 0x7f, RZ, 0xc0, !PT ;  /* 0x0000007f12127812 */ /* 0x002fe400078ec0ff */
[----:B--2---:R-:W-:Y:S02]  /*36390*/  LOP3.LUT R188, R188, 0x7f, RZ, 0xc0, !PT ;  /* 0x0000007fbcbc7812 */ /* 0x004fe400078ec0ff */
[----:B------:R-:W-:Y:S02]  /*363a0*/  LOP3.LUT R18, R18, 0x10, RZ, 0x3c, !PT ;  /* 0x0000001012127812 */ /* 0x000fe400078e3cff */
[----:B---3--:R-:W-:-:S05]  /*363b0*/  IADD3 R0, P2, R0, UR7, RZ ;  /* 0x0000000700007c10 */ /* 0x008fca000ff5e0ff */
[----:B------:R1:W-:Y:S01]  /*363c0*/  STL [R1+0xf58], R0 ;  /* 0x000f580001007387 */ /* 0x0003e20000100800 */
[----:B------:R-:W-:Y:S02]  /*363d0*/  IADD3.X R219, R219, UR4, RZ, P2, !PT ;  /* 0x00000004dbdb7c10 */ /* 0x000fe400097fe4ff */
[----:B------:R-:W-:Y:S01]  /*363e0*/  IADD3 R220, P2, R220, UR7, RZ ;  /* 0x00000007dcdc7c10 */ /* 0x000fe2000ff5e0ff */
[----:B-1----:R0:W5:Y:S04]  /*363f0*/  LDL.LU R0, [R1+0x1ac4] ;  /* 0x001ac40001007983 */ /* 0x0021680000300800 */
[----:B------:R0:W-:Y:S04]  /*36400*/  STL [R1+0xf7c], R209 ;  /* 0x000f7cd101007387 */ /* 0x0001e80000100800 */
        /* <DEDUP_REMOVED lines=16> */
[----:B------:R0:W-:Y:S01]  /*36510*/  STL [R1+0xf10], R226 ;  /* 0x000f10e201007387 */ /* 0x0001e20000100800 */
[----:B------:R-:W-:-:S03]  /*36520*/  IADD3.X R231, R231, UR4, RZ, P2, !PT ;  /* 0x00000004e7e77c10 */ /* 0x000fc600097fe4ff */
[----:B------:R0:W-:Y:S01]  /*36530*/  STL [R1+0xf34], R227 ;  /* 0x000f34e301007387 */ /* 0x0001e20000100800 */
[----:B------:R-:W-:-:S03]  /*36540*/  IADD3 R232, P2, R232, UR7, RZ ;  /* 0x00000007e8e87c10 */ /* 0x000fc6000ff5e0ff */
        /* <DEDUP_REMOVED lines=23> */
[----:B------:R0:W-:Y:S04]  /*366c0*/  STL [R1+0xedc], R248 ;  /* 0x000edcf801007387 */ /* 0x0001e80000100800 */
[----:B------:R0:W-:Y:S04]  /*366d0*/  STL [R1+0xed4], R251 ;  /* 0x000ed4fb01007387 */ /* 0x0001e80000100800 */
[----:B------:R0:W-:Y:S04]  /*366e0*/  STL [R1+0xebc], R249 ;  /* 0x000ebcf901007387 */ /* 0x0001e80000100800 */
[----:B------:R0:W-:Y:S04]  /*366f0*/  STL [R1+0xecc], R252 ;  /* 0x000eccfc01007387 */ /* 0x0001e80000100800 */
[----:B------:R0:W-:Y:S01]  /*36700*/  STL [R1+0xec4], R250 ;  /* 0x000ec4fa01007387 */ /* 0x0001e20000100800 */
[----:B------:R-:W-:-:S02]  /*36710*/  WARPGROUP.DEPBAR.LE gsb0, 0x0 ;  /* 0x00008000000079c5 */ /* 0x000fc40000010000 */
[----:B------:R-:W-:Y:S05]  /*36720*/  @P0 BRA `(.L_x_2) ;  /* 0xfffffe6000780947 */ /* 0x000fea000383ffff */
.L_x_1:
[----:B------:R-:W2:Y:S01]  /*36730*/  LDL.LU R167, [R1+0xc28] ;  /* 0x000c280001a77983 */ /* 0x000ea20000300800 */
[----:B------:R-:W-:Y:S01]  /*36740*/  ULDC.64 UR6, c[0x0][0x228] ;  /* 0x00008a0000067ab9 */ /* 0x000fe20000000a00 */
[----:B------:R-:W-:Y:S01]  /*36750*/  ULDC.64 UR8, c[0x0][0x228] ;  /* 0x00008a0000087ab9 */ /* 0x000fe20000000a00 */
[----:B------:R-:W-:Y:S01]  /*36760*/  ULDC.64 UR10, c[0x0][0x220] ;  /* 0x00008800000a7ab9 */ /* 0x000fe20000000a00 */
[----:B------:R-:W3:Y:S01]  /*36770*/  LDL.LU R166, [R1+0xc2c] ;  /* 0x000c2c0001a67983 */ /* 0x000ee20000300800 */
[----:B------:R-:W-:Y:S01]  /*36780*/  ULDC.64 UR12, c[0x0][0x228] ;  /* 0x00008a00000c7ab9 */ /* 0x000fe20000000a00 */
[----:B------:R-:W-:Y:S01]  /*36790*/  MOV R13, UR46 ;  /* 0x0000002e000d7c02 */ /* 0x000fe20008000f00 */
[----:B------:R-:W-:Y:S01]  /*367a0*/  ULDC.64 UR14, c[0x0][0x228] ;  /* 0x00008a00000e7ab9 */ /* 0x000fe20000000a00 */
[----:B------:R-:W4:Y:S01]  /*367b0*/  LDL.LU R165, [R1+0xc30] ;  /* 0x000c300001a57983 */ /* 0x000f220000300800 */
[----:B------:R-:W-:Y:S01]  /*367c0*/  MOV R12, UR45 ;  /* 0x0000002d000c7c02 */ /* 0x000fe20008000f00 */
[----:B------:R-:W-:Y:S01]  /*367d0*/  ULDC.64 UR16, c[0x0][0x228] ;  /* 0x00008a0000107ab9 */ /* 0x000fe20000000a00 */
[----:B------:R-:W-:Y:S01]  /*367e0*/  MOV R188, UR44 ;  /* 0x0000002c00bc7c02 */ /* 0x000fe20008000f00 */
[----:B------:R-:W4:Y:S01]  /*367f0*/  LDL.LU R164, [R1+0xc34] ;  /* 0x000c340001a47983 */ /* 0x000f220000300800 */
[----:B0-----:R-:W-:Y:S01]  /*36800*/  LOP3.LUT R250, R250, 0xfffffdff, RZ, 0xc0, !PT ;  /* 0xfffffdfffafa7812 */ /* 0x001fe200078ec0ff */
[----:B------:R-:W-:Y:S01]  /*36810*/  ULDC.64 UR34, c[0x0][0x228] ;  /* 0x00008a0000227ab9 */ /* 0x000fe20000000a00 */
[----:B------:R-:W-:Y:S01]  /*36820*/  ULDC.64 UR26, c[0x0][0x228] ;  /* 0x00008a00001a7ab9 */ /* 0x000fe20000000a00 */
[----:B------:R-:W4:Y:S01]  /*36830*/  LDL.LU R163, [R1+0xc38] ;  /* 0x000c380001a37983 */ /* 0x000f220000300800 */
[C---:B-----5:R-:W-:Y:S01]  /*36840*/  VIADD R184, R0.reuse, 0x13c ;  /* 0x0000013c00b87836 */ /* 0x060fe20000000000 */
[----:B------:R-:W-:Y:S01]  /*36850*/  ULDC.64 UR20, c[0x0][0x228] ;  /* 0x00008a0000147ab9 */ /* 0x000fe20000000a00 */
[C---:B------:R-:W-:Y:S01]  /*36860*/  VIADD R183, R0.reuse, 0x13a ;  /* 0x0000013a00b77836 */ /* 0x040fe20000000000 */
[----:B------:R-:W4:Y:S01]  /*36870*/  LDL.LU R162, [R1+0xc3c] ;  /* 0x000c3c0001a27983 */ /* 0x000f220000300800 */
[C---:B------:R-:W-:Y:S01]  /*36880*/  VIADD R182, R0.reuse, 0x138 ;  /* 0x0000013800b67836 */ /* 0x040fe20000000000 */
        /* <DEDUP_REMOVED lines=11> */
[----:B------:R-:W-:Y:S01]  /*36940*/  ULDC.64 UR18, c[0x0][0x228] ;  /* 0x00008a0000127ab9 */ /* 0x000fe20000000a00 */
[C---:B------:R-:W-:Y:S01]  /*36950*/  VIADD R176, R0.reuse, 0x12c ;  /* 0x0000012c00b07836 */ /* 0x040fe20000000000 */
[----:B------:R-:W-:Y:S01]  /*36960*/  ULDC.64 UR22, c[0x0][0x228] ;  /* 0x00008a0000167ab9 */ /* 0x000fe20000000a00 */
[----:B------:R-:W4:Y:S01]  /*36970*/  LDL.LU R158, [R1+0xc4c] ;  /* 0x000c4c00019e7983 */ /* 0x000f220000300800 */
[----:B------:R-:W-:Y:S01]  /*36980*/  VIADD R175, R0, 0x12a ;  /* 0x0000012a00af7836 */ /* 0x000fe20000000000 */
[----:B------:R-:W-:-:S02]  /*36990*/  ULDC.64 UR28, c[0x0][0x228] ;  /* 0x00008a00001c7ab9 */ /* 0x000fc40000000a00 */
        /* <DEDUP_REMOVED lines=18> */
[----:B-1----:R-:W4:Y:S01]  /*36ac0*/  LDL.LU R4, [R1+0xc24] ;  /* 0x000c240001047983 */ /* 0x002f220000300800 */
[----:B------:R-:W-:Y:S01]  /*36ad0*/  UMOV UR4, UR7 ;  /* 0x0000000700047c82 */ /* 0x000fe20008000000 */
[----:B------:R-:W-:Y:S01]  /*36ae0*/  UMOV UR60, UR6 ;  /* 0x00000006003c7c82 */ /* 0x000fe20008000000 */
[----:B------:R-:W-:Y:S01]  /*36af0*/  ULDC.64 UR6, c[0x0][0x228] ;  /* 0x00008a0000067ab9 */ /* 0x000fe20000000a00 */
[----:B------:R-:W-:Y:S01]  /*36b00*/  STL [R1+0x1be0], R137 ;  /* 0x001be08901007387 */ /* 0x000fe20000100800 */
[----:B------:R-:W-:Y:S01]  /*36b10*/  LOP3.LUT R236, R236, 0x7fffffff, RZ, 0xc0, !PT ;  /* 0x7fffffffecec7812 */ /* 0x000fe200078ec0ff */
[----:B------:R-:W-:Y:S01]  /*36b20*/  UMOV UR48, UR17 ;  /* 0x0000001100307c82 */ /* 0x000fe20008000000 */
[----:B------:R-:W-:Y:S01]  /*36b30*/  LOP3.LUT R235, R235, 0x7fffffff, RZ, 0xc0, !PT ;  /* 0x7fffffffebeb7812 */ /* 0x000fe200078ec0ff */
[----:B------:R-:W-:Y:S01]  /*36b40*/  STL [R1+0x1bdc], R138 ;  /* 0x001bdc8a01007387 */ /* 0x000fe20000100800 */
[----:B------:R-:W-:Y:S01]  /*36b50*/  VIADD R174, R0, 0x128 ;  /* 0x0000012800ae7836 */ /* 0x000fe20000000000 */
[----:B------:R-:W-:Y:S01]  /*36b60*/  LOP3.LUT R234, R234, 0x7fffffff, RZ, 0xc0, !PT ;  /* 0x7fffffffeaea7812 */ /* 0x000fe200078ec0ff */
[C---:B------:R-:W-:Y:S01]  /*36b70*/  VIADD R173, R0.reuse, 0x126 ;  /* 0x0000012600ad7836 */ /* 0x040fe20000000000 */
[----:B------:R-:W-:Y:S01]  /*36b80*/  STL [R1+0x1bd8], R139 ;  /* 0x001bd88b01007387 */ /* 0x000fe20000100800 */
[C---:B------:R-:W-:Y:S01]  /*36b90*/  VIADD R172, R0.reuse, 0x124 ;  /* 0x0000012400ac7836 */ /* 0x040fe20000000000 */
[----:B------:R-:W-:Y:S01]  /*36ba0*/  MOV R185, UR60 ;  /* 0x0000003c00b97c02 */ /* 0x000fe20008000f00 */
[C---:B------:R-:W-:Y:S01]  /*36bb0*/  VIADD R171, R0.reuse, 0x122 ;  /* 0x0000012200ab7836 */ /* 0x040fe20000000000 */
[----:B------:R-:W-:Y:S01]  /*36bc0*/  STL [R1+0x1bd4], R140 ;  /* 0x001bd48c01007387 */ /* 0x000fe20000100800 */
[C---:B------:R-:W-:Y:S01]  /*36bd0*/  VIADD R170, R0.reuse, 0x120 ;  /* 0x0000012000aa7836 */ /* 0x040fe20000000000 */
[----:B------:R-:W-:Y:S01]  /*36be0*/  LOP3.LUT R233, R233, 0xbfffffff, RZ, 0xc0, !PT ;  /* 0xbfffffffe9e97812 */ /* 0x000fe200078ec0ff */
[C---:B------:R-:W-:Y:S01]  /*36bf0*/  VIADD R169, R0.reuse, 0x11e ;  /* 0x0000011e00a97836 */ /* 0x040fe20000000000 */
[----:B------:R-:W-:Y:S01]  /*36c00*/  STL [R1+0x1bd0], R141 ;  /* 0x001bd08d01007387 */ /* 0x000fe20000100800 */
[----:B------:R-:W-:Y:S01]  /*36c10*/  VIADD R168, R0, 0x11c ;  /* 0x0000011c00a87836 */ /* 0x000fe20000000000 */
[----:B------:R-:W-:Y:S01]  /*36c20*/  LOP3.LUT R232, R232, 0xbfffffff, RZ, 0xc0, !PT ;  /* 0xbfffffffe8e87812 */ /* 0x000fe200078ec0ff */
[C---:B------:R-:W-:Y:S01]  /*36c30*/  VIADD R18, R0.reuse, 0xf0 ;  /* 0x000000f000127836 */ /* 0x040fe20000000000 */
[----:B------:R-:W-:Y:S01]  /*36c40*/  STL [R1+0x1bcc], R143 ;  /* 0x001bcc8f01007387 */ /* 0x000fe20000100800 */
[----:B------:R-:W-:Y:S01]  /*36c50*/  LOP3.LUT R231, R231, 0xbfffffff, RZ, 0xc0, !PT ;  /* 0xbfffffffe7e77812 */ /* 0x000fe200078ec0ff */
[----:B------:R-:W-:Y:S01]  /*36c60*/  VIADD R17, R0, 0xee ;  /* 0x000000ee00117836 */ /* 0x000fe20000000000 */
[----:B------:R-:W-:Y:S01]  /*36c70*/  LOP3.LUT R230, R230, 0xbfffffff, RZ, 0xc0, !PT ;  /* 0xbfffffffe6e67812 */ /* 0x000fe200078ec0ff */
[----:B------:R-:W-:Y:S01]  /*36c80*/  STL [R1+0x1bc8], R142 ;  /* 0x001bc88e01007387 */ /* 0x000fe20000100800 */
[C---:B------:R-:W-:Y:S01]  /*36c90*/  VIADD R16, R0.reuse, 0xec ;  /* 0x000000ec00107836 */ /* 0x040fe20000000000 */
[----:B------:R-:W-:Y:S01]  /*36ca0*/  LOP3.LUT R229, R229, 0xbfffffff, RZ, 0xc0, !PT ;  /* 0xbfffffffe5e57812 */ /* 0x000fe200078ec0ff */
[C---:B------:R-:W-:Y:S01]  /*36cb0*/  VIADD R15, R0.reuse, 0xea ;  /* 0x000000ea000f7836 */ /* 0x040fe20000000000 */
[----:B------:R-:W-:Y:S01]  /*36cc0*/  STL [R1+0x1bc4], R144 ;  /* 0x001bc49001007387 */ /* 0x000fe20000100800 */
[----:B------:R-:W-:Y:S01]  /*36cd0*/  VIADD R14, R0, 0xe8 ;  /* 0x000000e8000e7836 */ /* 0x000fe20000000000 */
[----:B------:R-:W-:-:S02]  /*36ce0*/  LOP3.LUT R228, R228, 0xffbfffff, RZ, 0xc0, !PT ;  /* 0xffbfffffe4e47812 */ /* 0x000fc400078ec0ff */
[----:B------:R-:W-:Y:S04]  /*36cf0*/  STL [R1+0x1bc0], R145 ;  /* 0x001bc09101007387 */ /* 0x000fe80000100800 */
[----:B------:R-:W-:Y:S04]  /*36d00*/  STL [R1+0x1bbc], R147 ;  /* 0x001bbc9301007387 */ /* 0x000fe80000100800 */
[----:B------:R-:W-:Y:S04]  /*36d10*/  STL [R1+0x1bb8], R146 ;  /* 0x001bb89201007387 */ /* 0x000fe80000100800 */
[----:B------:R-:W-:Y:S04]  /*36d20*/  STL [R1+0x1bb4], R148 ;  /* 0x001bb49401007387 */ /* 0x000fe80000100800 */
[----:B------:R-:W-:Y:S04]  /*36d30*/  STL [R1+0x1bb0], R149 ;  /* 0x001bb09501007387 */ /* 0x000fe80000100800 */
[----:B------:R-:W-:Y:S04]  /*36d40*/  STL [R1+0x1bac], R151 ;  /* 0x001bac9701007387 */ /* 0x000fe80000100800 */
[----:B------:R-:W-:Y:S04]  /*36d50*/  STL [R1+0x1ba8], R150 ;  /* 0x001ba89601007387 */ /* 0x000fe80000100800 */
[----:B------:R0:W-:Y:S04]  /*36d60*/  STL [R1+0xeec], R13 ;  /* 0x000eec0d01007387 */ /* 0x0001e80000100800 */
[----:B------:R1:W-:Y:S04]  /*36d70*/  STL [R1+0xef0], R12 ;  /* 0x000ef00c01007387 */ /* 0x0003e80000100800 */
[----:B------:R-:W-:Y:S01]  /*36d80*/  STL [R1+0x1ac8], R188 ;  /* 0x001ac8bc01007387 */ /* 0x000fe20000100800 */
[----:B0-----:R-:W-:-:S02]  /*36d90*/  VIADD R13, R0, 0xe6 ;  /* 0x000000e6000d7836 */ /* 0x001fc40000000000 */
[C---:B-1----:R-:W-:Y:S02]  /*36da0*/  VIADD R12, R0.reuse, 0xe4 ;  /* 0x000000e4000c7836 */ /* 0x042fe40000000000 */
[----:B--2---:R-:W-:Y:S02]  /*36db0*/  IMAD.MOV.U32 R218, RZ, RZ, R167 ;  /* 0x000000ffffda7224 */ /* 0x004fe400078e00a7 */
[C---:B------:R-:W-:Y:S02]  /*36dc0*/  VIADD R167, R0.reuse, 0x11a ;  /* 0x0000011a00a77836 */ /* 0x040fe40000000000 */
[----:B---3--:R-:W-:Y:S02]  /*36dd0*/  IMAD.MOV.U32 R217, RZ, RZ, R166 ;  /* 0x000000ffffd97224 */ /* 0x008fe400078e00a6 */
[----:B------:R-:W-:Y:S02]  /*36de0*/  VIADD R166, R0, 0x118 ;  /* 0x0000011800a67836 */ /* 0x000fe40000000000 */
[----:B----4-:R-:W-:-:S02]  /*36df0*/  IMAD.MOV.U32 R216, RZ, RZ, R165 ;  /* 0x000000ffffd87224 */ /* 0x010fc400078e00a5 */
[C---:B------:R-:W-:Y:S02]  /*36e00*/  VIADD R165, R0.reuse, 0x116 ;  /* 0x0000011600a57836 */ /* 0x040fe40000000000 */
[----:B------:R-:W-:Y:S02]  /*36e10*/  IMAD.MOV.U32 R215, RZ, RZ, R164 ;  /* 0x000000ffffd77224 */ /* 0x000fe400078e00a4 */
[C---:B------:R-:W-:Y:S02]  /*36e20*/  VIADD R164, R0.reuse, 0x114 ;  /* 0x0000011400a47836 */ /* 0x040fe40000000000 */
[----:B------:R-:W-:Y:S02]  /*36e30*/  IMAD.MOV.U32 R214, RZ, RZ, R163 ;  /* 0x000000ffffd67224 */ /* 0x000fe400078e00a3 */
[----:B------:R-:W-:Y:S02]  /*36e40*/  VIADD R163, R0, 0x112 ;  /* 0x0000011200a37836 */ /* 0x000fe40000000000 */
[----:B------:R-:W-:-:S02]  /*36e50*/  IMAD.MOV.U32 R213, RZ, RZ, R162 ;  /* 0x000000ffffd57224 */ /* 0x000fc400078e00a2 */
        /* <DEDUP_REMOVED lines=38> */
[----:B------:R-:W-:Y:S02]  /*370c0*/  VIADD R8, R0, 0xdc ;  /* 0x000000dc00087836 */ /* 0x000fe40000000000 */
[----:B------:R-:W-:Y:S02]  /*370d0*/  IMAD.MOV.U32 R222, RZ, RZ, R7 ;  /* 0x000000ffffde7224 */ /* 0x000fe400078e0007 */
[----:B------:R-:W-:Y:S02]  /*370e0*/  IMAD.MOV.U32 R221, RZ, RZ, R6 ;  /* 0x000000ffffdd7224 */ /* 0x000fe400078e0006 */
[----:B------:R-:W0:Y:S01]  /*370f0*/  LDC R6, c[0x0][0x244] ;  /* 0x00009100ff067b82 */ /* 0x000e220000000800 */
[----:B------:R-:W-:-:S02]  /*37100*/  IMAD.MOV.U32 R223, RZ, RZ, R222 ;  /* 0x000000ffffdf7224 */ /* 0x000fc400078e00de */
[----:B------:R-:W-:Y:S02]  /*37110*/  IMAD.MOV.U32 R220, RZ, RZ, R5 ;  /* 0x000000ffffdc7224 */ /* 0x000fe400078e0005 */
[C---:B------:R-:W-:Y:S02]  /*37120*/  VIADD R5, R0.reuse, 0x140 ;  /* 0x0000014000057836 */ /* 0x040fe40000000000 */
[----:B------:R-:W-:Y:S02]  /*37130*/  IMAD.MOV.U32 R219, RZ, RZ, R4 ;  /* 0x000000ffffdb7224 */ /* 0x000fe400078e0004 */
[C---:B------:R-:W-:Y:S01]  /*37140*/  VIADD R4, R0.reuse, 0x13f ;  /* 0x0000013f00047836 */ /* 0x040fe20000000000 */
[----:B------:R-:W-:Y:S01]  /*37150*/  ISETP.GE.AND P5, PT, R5, UR4, PT ;  /* 0x0000000405007c0c */ /* 0x000fe2000bfa6270 */
[----:B------:R-:W-:Y:S01]  /*37160*/  ULDC UR4, c[0x0][0x244] ;  /* 0x0000910000047ab9 */ /* 0x000fe20000000800 */
[----:B------:R-:W-:Y:S02]  /*37170*/  VIADD R5, R0, 0x13e ;  /* 0x0000013e00057836 */ /* 0x000fe40000000000 */
[----:B------:R-:W-:Y:S01]  /*37180*/  IMAD R7, R2, UR4, RZ ;  /* 0x0000000402077c24 */ /* 0x000fe2000f8e02ff */
[----:B------:R-:W-:Y:S01]  /*37190*/  ISETP.GE.AND P3, PT, R4, UR7, PT ;  /* 0x0000000704007c0c */ /* 0x000fe2000bf66270 */
[----:B------:R-:W-:Y:S01]  /*371a0*/  VIADD R4, R0, 0x13d ;  /* 0x0000013d00047836 */ /* 0x000fe20000000000 */
[----:B------:R-:W-:Y:S01]  /*371b0*/  ISETP.GE.AND P1, PT, R5, UR9, PT ;  /* 0x0000000905007c0c */ /* 0x000fe2000bf26270 */
[----:B------:R-:W-:Y:S01]  /*371c0*/  ULDC.64 UR4, c[0x0][0x220] ;  /* 0x0000880000047ab9 */ /* 0x000fe20000000a00 */
[----:B------:R-:W-:Y:S01]  /*371d0*/  ISETP.LT.AND P6, PT, R3, UR6, !P5 ;  /* 0x0000000603007c0c */ /* 0x000fe2000efc1270 */
[----:B------:R-:W-:Y:S01]  /*371e0*/  ULDC UR6, c[0x0][0x248] ;  /* 0x0000920000067ab9 */ /* 0x000fe20000000800 */
[----:B------:R-:W-:Y:S01]  /*371f0*/  ISETP.GE.AND P0, PT, R4, UR13, PT ;  /* 0x0000000d04007c0c */ /* 0x000fe2000bf06270 */
[----:B------:R-:W-:Y:S01]  /*37200*/  UMOV UR7, UR16 ;  /* 0x0000001000077c82 */ /* 0x000fe20008000000 */
[C---:B------:R-:W-:Y:S01]  /*37210*/  IADD3 R4, P4, R7.reuse, UR4, RZ ;  /* 0x0000000407047c10 */ /* 0x040fe2000ff9e0ff */
[----:B0-----:R-:W-:Y:S01]  /*37220*/  IMAD R6, R6, 0x80, R7 ;  /* 0x0000008006067824 */ /* 0x001fe200078e0207 */
[----:B------:R-:W-:Y:S01]  /*37230*/  ULDC UR4, c[0x0][0x248] ;  /* 0x0000920000047ab9 */ /* 0x000fe20000000800 */
[----:B------:R-:W-:Y:S01]  /*37240*/  ISETP.LT.AND P5, PT, R2, UR8, !P5 ;  /* 0x0000000802007c0c */ /* 0x000fe2000efa1270 */
[----:B------:R-:W-:Y:S01]  /*37250*/  IMAD R138, R0, UR4, RZ ;  /* 0x00000004008a7c24 */ /* 0x000fe2000f8e02ff */
[----:B------:R-:W-:Y:S01]  /*37260*/  LEA.HI.X.SX32 R7, R7, UR5, 0x1, P4 ;  /* 0x0000000507077c11 */ /* 0x000fe2000a0f0eff */
[----:B------:R-:W-:Y:S01]  /*37270*/  ULDC UR5, c[0x0][0x248] ;  /* 0x0000920000057ab9 */ /* 0x000fe20000000800 */
[----:B------:R-:W-:Y:S01]  /*37280*/  IADD3 R5, P2, R6, UR10, RZ ;  /* 0x0000000a06057c10 */ /* 0x000fe2000ff5e0ff */
[----:B------:R-:W-:Y:S01]  /*37290*/  VIADD R137, R138, UR5 ;  /* 0x000000058a897c36 */ /* 0x000fe20008000000 */
[----:B------:R-:W-:Y:S01]  /*372a0*/  SHF.R.S32.HI R140, RZ, 0x1f, R138 ;  /* 0x0000001fff8c7819 */ /* 0x000fe2000001148a */
[----:B------:R-:W-:Y:S01]  /*372b0*/  ULDC.64 UR8, c[0x0][0x228] ;  /* 0x00008a0000087ab9 */ /* 0x000fe20000000a00 */
[----:B------:R-:W-:Y:S01]  /*372c0*/  LEA.HI.X.SX32 R6, R6, UR11, 0x1, P2 ;  /* 0x0000000b06067c11 */ /* 0x000fe200090f0eff */
[----:B------:R0:W-:Y:S01]  /*372d0*/  STL [R1+0x1ac4], R5 ;  /* 0x001ac40501007387 */ /* 0x0001e20000100800 */
[----:B------:R-:W-:Y:S01]  /*372e0*/  @P6 LOP3.LUT R250, R250, 0x200, RZ, 0xfc, !PT ;  /* 0x00000200fafa6812 */ /* 0x000fe200078efcff */
[----:B------:R-:W-:Y:S01]  /*372f0*/  UMOV UR47, UR8 ;  /* 0x00000008002f7c82 */ /* 0x000fe20008000000 */
[----:B------:R-:W-:Y:S01]  /*37300*/  ISETP.LT.AND P4, PT, R3, UR12, !P3 ;  /* 0x0000000c03007c0c */ /* 0x000fe2000df81270 */
[----:B------:R1:W-:Y:S01]  /*37310*/  STL [R1+0x1acc], R6 ;  /* 0x001acc0601007387 */ /* 0x0003e20000100800 */
[----:B------:R-:W-:Y:S01]  /*37320*/  LOP3.LUT R250, R250, 0xfffffeff, RZ, 0xc0, !PT ;  /* 0xfffffefffafa7812 */ /* 0x000fe200078ec0ff */
[----:B------:R-:W-:Y:S01]  /*37330*/  UMOV UR61, UR9 ;  /* 0x00000009003d7c82 */ /* 0x000fe20008000000 */
[----:B------:R-:W-:Y:S01]  /*37340*/  ISETP.LT.AND P3, PT, R2, UR14, !P3 ;  /* 0x0000000e02007c0c */ /* 0x000fe2000df61270 */
[----:B------:R2:W-:Y:S01]  /*37350*/  STL [R1+0xe90], R138 ;  /* 0x000e908a01007387 */ /* 0x0005e20000100800 */
[----:B------:R-:W-:Y:S01]  /*37360*/  @P5 LOP3.LUT R250, R250, 0x100, RZ, 0xfc, !PT ;  /* 0x00000100fafa5812 */ /* 0x000fe200078efcff */
[C---:B0-----:R-:W-:Y:S01]  /*37370*/  VIADD R5, R137.reuse, UR6 ;  /* 0x0000000689057c36 */ /* 0x041fe20008000000 */
[----:B------:R-:W-:Y:S01]  /*37380*/  ULDC.64 UR8, c[0x0][0x228] ;  /* 0x00008a0000087ab9 */ /* 0x000fe20000000a00 */
[----:B------:R-:W-:Y:S01]  /*37390*/  STL [R1+0x1058], R140 ;  /* 0x0010588c01007387 */ /* 0x000fe20000100800 */
[----:B------:R-:W-:Y:S01]  /*373a0*/  LOP3.LUT R250, R250, 0xffffff7f, RZ, 0xc0, !PT ;  /* 0xffffff7ffafa7812 */ /* 0x000fe200078ec0ff */
[----:B------:R-:W-:Y:S01]  /*373b0*/  UMOV UR46, UR8 ;  /* 0x00000008002e7c82 */ /* 0x000fe20008000000 */
[----:B-1----:R-:W-:Y:S01]  /*373c0*/  SHF.R.S32.HI R6, RZ, 0x1f, R137 ;  /* 0x0000001fff067819 */ /* 0x002fe20000011489 */
[----:B------:R-:W-:Y:S01]  /*373d0*/  STL [R1+0xe2c], R137 ;  /* 0x000e2c8901007387 */ /* 0x000fe20000100800 */
[----:B------:R-:W-:Y:S01]  /*373e0*/  @P4 LOP3.LUT R250, R250, 0x80, RZ, 0xfc, !PT ;  /* 0x00000080fafa4812 */ /* 0x000fe200078efcff */
[----:B------:R-:W-:Y:S01]  /*373f0*/  UMOV UR51, UR9 ;  /* 0x0000000900337c82 */ /* 0x000fe20008000000 */
[-C--:B--2---:R-:W-:Y:S01]  /*37400*/  IADD3 R138, P2, R138, R4.reuse, RZ ;  /* 0x000000048a8a7210 */ /* 0x084fe20007f5e0ff */
[----:B------:R-:W-:Y:S01]  /*37410*/  ULDC.64 UR8, c[0x0][0x228] ;  /* 0x00008a0000087ab9 */ /* 0x000fe20000000a00 */
[----:B------:R-:W-:Y:S01]  /*37420*/  LOP3.LUT R250, R250, 0xffffffbf, RZ, 0xc0, !PT ;  /* 0xffffffbffafa7812 */ /* 0x000fe200078ec0ff */
[----:B------:R-:W-:Y:S01]  /*37430*/  ULDC.64 UR10, c[0x0][0x228] ;  /* 0x00008a00000a7ab9 */ /* 0x000fe20000000a00 */
[----:B------:R-:W-:Y:S01]  /*37440*/  ULDC.64 UR12, c[0x0][0x228] ;  /* 0x00008a00000c7ab9 */ /* 0x000fe20000000a00 */
[--C-:B------:R-:W-:Y:S01]  /*37450*/  IMAD.X R139, R140, 0x1, R7.reuse, P2 ;  /* 0x000000018c8b7824 */ /* 0x100fe200010e0607 */
[----:B------:R-:W-:Y:S01]  /*37460*/  @P3 LOP3.LUT R250, R250, 0x40, RZ, 0xfc, !PT ;  /* 0x00000040fafa3812 */ /* 0x000fe200078efcff */
[----:B------:R-:W-:Y:S01]  /*37470*/  UMOV UR45, UR10 ;  /* 0x0000000a002d7c82 */ /* 0x000fe20008000000 */
[----:B------:R-:W-:Y:S01]  /*37480*/  MOV R193, UR13 ;  /* 0x0000000d00c17c02 */ /* 0x000fe20008000f00 */
[----:B------:R-:W-:Y:S01]  /*37490*/  UMOV UR56, UR11 ;  /* 0x0000000b00387c82 */ /* 0x000fe20008000000 */
[----:B------:R0:W-:Y:S01]  /*374a0*/  STL.64 [R1+0xe30], R138 ;  /* 0x000e308a01007387 */ /* 0x0001e20000100a00 */
[----:B------:R-:W-:Y:S01]  /*374b0*/  LOP3.LUT R250, R250, 0xffffffdf, RZ, 0xc0, !PT ;  /* 0xffffffdffafa7812 */ /* 0x000fe200078ec0ff */
[----:B------:R-:W-:Y:S01]  /*374c0*/  ULDC.64 UR10, c[0x0][0x228] ;  /* 0x00008a00000a7ab9 */ /* 0x000fe20000000a00 */
[----:B------:R-:W-:Y:S01]  /*374d0*/  MOV R192, UR12 ;  /* 0x0000000c00c07c02 */ /* 0x000fe20008000f00 */
[----:B------:R1:W-:Y:S01]  /*374e0*/  STL [R1+0xf3c], R6 ;  /* 0x000f3c0601007387 */ /* 0x0003e20000100800 */
[----:B------:R-:W-:Y:S01]  /*374f0*/  ULDC.64 UR12, c[0x0][0x228] ;  /* 0x00008a00000c7ab9 */ /* 0x000fe20000000a00 */
[----:B------:R-:W-:Y:S01]  /*37500*/  UMOV UR40, UR10 ;  /* 0x0000000a00287c82 */ /* 0x000fe20008000000 */
[----:B------:R-:W-:Y:S01]  /*37510*/  UMOV UR43, UR12 ;  /* 0x0000000c002b7c82 */ /* 0x000fe20008000000 */
[----:B------:R-:W-:Y:S01]  /*37520*/  STL [R1+0xe28], R5 ;  /* 0x000e280501007387 */ /* 0x000fe20000100800 */
[----:B------:R-:W-:Y:S01]  /*37530*/  UMOV UR57, UR13 ;  /* 0x0000000d00397c82 */ /* 0x000fe20008000000 */
[----:B------:R-:W-:Y:S01]  /*37540*/  ULDC.64 UR12, c[0x0][0x228] ;  /* 0x00008a00000c7ab9 */ /* 0x000fe20000000a00 */
[----:B------:R-:W-:Y:S01]  /*37550*/  UMOV UR50, UR11 ;  /* 0x0000000b00327c82 */ /* 0x000fe20008000000 */
[-C--:B0-----:R-:W-:Y:S01]  /*37560*/  IADD3 R138, P2, R137, R4.reuse, RZ ;  /* 0x00000004898a7210 */ /* 0x081fe20007f5e0ff */
[----:B------:R-:W-:Y:S01]  /*37570*/  UMOV UR42, UR12 ;  /* 0x0000000c002a7c82 */ /* 0x000fe20008000000 */
[----:B------:R-:W-:Y:S01]  /*37580*/  UMOV UR37, UR13 ;  /* 0x0000000d00257c82 */ /* 0x000fe20008000000 */
[----:B------:R-:W-:Y:S01]  /*37590*/  ULDC.64 UR10, c[0x0][0x228] ;  /* 0x00008a00000a7ab9 */ /* 0x000fe20000000a00 */
[----:B------:R-:W-:Y:S01]  /*375a0*/  ULDC.64 UR12, c[0x0][0x228] ;  /* 0x00008a00000c7ab9 */ /* 0x000fe20000000a00 */
[----:B------:R-:W-:Y:S01]  /*375b0*/  IMAD.X R139, R6, 0x1, R7, P2 ;  /* 0x00000001068b7824 */ /* 0x000fe200010e0607 */
[----:B-1----:R-:W-:Y:S01]  /*375c0*/  SHF.R.S32.HI R6, RZ, 0x1f, R5 ;  /* 0x0000001fff067819 */ /* 0x002fe20000011405 */
[----:B------:R-:W-:Y:S01]  /*375d0*/  UMOV UR39, UR11 ;  /* 0x0000000b00277c82 */ /* 0x000fe20008000000 */
[----:B------:R-:W-:Y:S01]  /*375e0*/  MOV R189, UR51 ;  /* 0x0000003300bd7c02 */ /* 0x000fe20008000f00 */
[----:B------:R-:W-:Y:S01]  /*375f0*/  UMOV UR51, UR12 ;  /* 0x0000000c00337c82 */ /* 0x000fe20008000000 */
[----:B------:R0:W-:Y:S01]  /*37600*/  STL.64 [R1+0xe38], R138 ;  /* 0x000e388a01007387 */ /* 0x0001e20000100a00 */
[----:B------:R-:W-:Y:S01]  /*37610*/  UMOV UR44, UR13 ;  /* 0x0000000d002c7c82 */ /* 0x000fe20008000000 */
[----:B------:R-:W-:Y:S01]  /*37620*/  ULDC.64 UR12, c[0x0][0x228] ;  /* 0x00008a00000c7ab9 */ /* 0x000fe20000000a00 */
[----:B------:R-:W-:Y:S01]  /*37630*/  MOV R191, UR39 ;  /* 0x0000002700bf7c02 */ /* 0x000fe20008000f00 */
[----:B------:R-:W-:Y:S01]  /*37640*/  UMOV UR39, UR12 ;  /* 0x0000000c00277c82 */ /* 0x000fe20008000000 */
[----:B------:R-:W-:Y:S01]  /*37650*/  UMOV UR36, UR13 ;  /* 0x0000000d00247c82 */ /* 0x000fe20008000000 */
[----:B------:R-:W-:Y:S01]  /*37660*/  ULDC.64 UR12, c[0x0][0x228] ;  /* 0x00008a00000c7ab9 */ /* 0x000fe20000000a00 */
[----:B------:R-:W-:Y:S01]  /*37670*/  UMOV UR53, UR10 ;  /* 0x0000000a00357c82 */ /* 0x000fe20008000000 */
[----:B------:R-:W-:Y:S01]  /*37680*/  ULDC.64 UR10, c[0x0][0x228] ;  /* 0x00008a00000a7ab9 */ /* 0x000fe20000000a00 */
[----:B------:R-:W-:Y:S01]  /*37690*/  ULDC.64 UR16, c[0x0][0x228] ;  /* 0x00008a0000107ab9 */ /* 0x000fe20000000a00 */
[----:B------:R-:W-:Y:S01]  /*376a0*/  UMOV UR52, UR10 ;  /* 0x0000000a00347c82 */ /* 0x000fe20008000000 */
[----:B------:R-:W-:Y:S01]  /*376b0*/  UMOV UR38, UR11 ;  /* 0x0000000b00267c82 */ /* 0x000fe20008000000 */
[----:B0-----:R-:W-:Y:S01]  /*376c0*/  IADD3 R138, P2, R5, R4, RZ ;  /* 0x00000004058a7210 */ /* 0x001fe20007f5e0ff */
[----:B------:R-:W-:Y:S01]  /*376d0*/  ULDC.64 UR10, c[0x0][0x228] ;  /* 0x00008a00000a7ab9 */ /* 0x000fe20000000a00 */
[----:B------:R-:W-:Y:S01]  /*376e0*/  ULDC.64 UR4, c[0x0][0x228] ;  /* 0x00008a0000047ab9 */ /* 0x000fe20000000a00 */
[----:B------:R-:W-:Y:S01]  /*376f0*/  MOV R190, UR38 ;  /* 0x0000002600be7c02 */ /* 0x000fe20008000f00 */
[----:B------:R-:W-:Y:S01]  /*37700*/  UMOV UR38, UR4 ;  /* 0x0000000400267c82 */ /* 0x000fe20008000000 */
[----:B------:R-:W-:Y:S01]  /*37710*/  IMAD.X R139, R6, 0x1, R7, P2 ;  /* 0x00000001068b7824 */ /* 0x000fe200010e0607 */
[C---:B------:R-:W-:Y:S01]  /*37720*/  ISETP.LT.AND P2, PT, R3.reuse, UR7, !P1 ;  /* 0x0000000703007c0c */ /* 0x040fe2000cf41270 */
[----:B------:R-:W-:Y:S01]  /*37730*/  UMOV UR41, UR5 ;  /* 0x0000000500297c82 */ /* 0x000fe20008000000 */
[----:B------:R-:W-:Y:S01]  /*37740*/  ISETP.LT.AND P1, PT, R2, UR34, !P1 ;  /* 0x0000002202007c0c */ /* 0x000fe2000cf21270 */
[----:B------:R-:W-:Y:S01]  /*37750*/  UMOV UR34, UR13 ;  /* 0x0000000d00227c82 */ /* 0x000fe20008000000 */
[----:B------:R-:W-:Y:S01]  /*37760*/  ULDC.64 UR4, c[0x0][0x228] ;  /* 0x00008a0000047ab9 */ /* 0x000fe20000000a00 */
[----:B------:R-:W-:Y:S01]  /*37770*/  MOV R187, UR50 ;  /* 0x0000003200bb7c02 */ /* 0x000fe20008000f00 */
[----:B------:R-:W-:Y:S01]  /*37780*/  UMOV UR50, UR4 ;  /* 0x0000000400327c82 */ /* 0x000fe20008000000 */
[----:B------:R-:W-:Y:S01]  /*37790*/  ULDC.64 UR6, c[0x0][0x228] ;  /* 0x00008a0000067ab9 */ /* 0x000fe20000000a00 */
[----:B------:R-:W-:Y:S01]  /*377a0*/  UMOV UR49, UR5 ;  /* 0x0000000500317c82 */ /* 0x000fe20008000000 */
[----:B------:R-:W-:Y:S01]  /*377b0*/  ULDC.64 UR4, c[0x0][0x228] ;  /* 0x00008a0000047ab9 */ /* 0x000fe20000000a00 */
[----:B------:R-:W-:Y:S01]  /*377c0*/  MOV R186, UR61 ;  /* 0x0000003d00ba7c02 */ /* 0x000fe20008000f00 */
[----:B------:R-:W-:Y:S01]  /*377d0*/  UMOV UR61, UR4 ;  /* 0x00000004003d7c82 */ /* 0x000fe20008000000 */
[----:B------:R-:W-:Y:S01]  /*377e0*/  UMOV UR54, UR5 ;  /* 0x0000000500367c82 */ /* 0x000fe20008000000 */
[----:B------:R-:W-:Y:S01]  /*377f0*/  @P2 LOP3.LUT R250, R250, 0x20, RZ, 0xfc, !PT ;  /* 0x00000020fafa2812 */ /* 0x000fe200078efcff */
[----:B------:R-:W-:Y:S01]  /*37800*/  ULDC.64 UR4, c[0x0][0x228] ;  /* 0x00008a0000047ab9 */ /* 0x000fe20000000a00 */
[----:B------:R-:W-:Y:S01]  /*37810*/  ISETP.LT.AND P2, PT, R3, UR47, !P0 ;  /* 0x0000002f03007c0c */ /* 0x000fe2000c741270 */
[----:B------:R-:W-:Y:S01]  /*37820*/  UMOV UR47, UR12 ;  /* 0x0000000c002f7c82 */ /* 0x000fe20008000000 */
[----:B------:R-:W-:Y:S01]  /*37830*/  LOP3.LUT R250, R250, 0xffffffef, RZ, 0xc0, !PT ;  /* 0xffffffeffafa7812 */ /* 0x000fe200078ec0ff */
[----:B------:R-:W-:Y:S01]  /*37840*/  ULDC.64 UR12, c[0x0][0x228] ;  /* 0x00008a00000c7ab9 */ /* 0x000fe20000000a00 */
[----:B------:R0:W-:Y:S01]  /*37850*/  STL [R1+0x1ad0], R4 ;  /* 0x001ad00401007387 */ /* 0x0001e20000100800 */
[----:B------:R-:W-:Y:S01]  /*37860*/  UMOV UR59, UR13 ;  /* 0x0000000d003b7c82 */ /* 0x000fe20008000000 */
[----:B------:R-:W-:Y:S01]  /*37870*/  @P1 LOP3.LUT R250, R250, 0x10, RZ, 0xfc, !PT ;  /* 0x00000010fafa1812 */ /* 0x000fe200078efcff */
[----:B------:R-:W-:Y:S01]  /*37880*/  IMAD.MOV.U32 R222, RZ, RZ, R221 ;  /* 0x000000ffffde7224 */ /* 0x000fe200078e00dd */
[----:B------:R-:W-:Y:S01]  /*37890*/  ISETP.LT.AND P1, PT, R2, UR26, !P0 ;  /* 0x0000001a02007c0c */ /* 0x000fe2000c721270 */
[----:B------:R-:W-:Y:S01]  /*378a0*/  STL [R1+0xebc], R6 ;  /* 0x000ebc0601007387 */ /* 0x000fe20000100800 */
[----:B------:R-:W-:Y:S01]  /*378b0*/  LOP3.LUT R250, R250, 0xfffffff7, RZ, 0xc0, !PT ;  /* 0xfffffff7fafa7812 */ /* 0x000fe200078ec0ff */
[----:B------:R-:W-:Y:S01]  /*378c0*/  IMAD.MOV.U32 R221, RZ, RZ, R220 ;  /* 0x000000ffffdd7224 */ /* 0x000fe200078e00dc */
[----:B------:R-:W-:Y:S01]  /*378d0*/  ISETP.GE.AND P0, PT, R184, UR15, PT ;  /* 0x0000000fb8007c0c */ /* 0x000fe2000bf06270 */
[----:B------:R-:W-:Y:S01]  /*378e0*/  ULDC.64 UR14, c[0x0][0x228] ;  /* 0x00008a00000e7ab9 */ /* 0x000fe20000000a00 */
[----:B------:R-:W-:Y:S01]  /*378f0*/  @P2 LOP3.LUT R250, R250, 0x8, RZ, 0xfc, !PT ;  /* 0x00000008fafa2812 */ /* 0x000fe200078efcff */
[----:B------:R-:W-:Y:S01]  /*37900*/  STL.64 [R1+0xe40], R138 ;  /* 0x000e408a01007387 */ /* 0x000fe20000100a00 */
[----:B------:R-:W-:-:S02]  /*37910*/  IMAD.MOV.U32 R220, RZ, RZ, R219 ;  /* 0x000000ffffdc7224 */ /* 0x000fc400078e00db */
[----:B------:R-:W-:Y:S01]  /*37920*/  LOP3.LUT R250, R250, 0xfffffffb, RZ, 0xc0, !PT ;  /* 0xfffffffbfafa7812 */ /* 0x000fe200078ec0ff */
[----:B------:R-:W-:Y:S01]  /*37930*/  STL [R1+0x1ad4], R7 ;  /* 0x001ad40701007387 */ /* 0x000fe20000100800 */
[----:B------:R-:W-:Y:S02]  /*37940*/  IMAD.MOV.U32 R219, RZ, RZ, R218 ;  /* 0x000000ffffdb7224 */ /* 0x000fe400078e00da */
[----:B------:R-:W-:Y:S01]  /*37950*/  @P1 LOP3.LUT R250, R250, 0x4, RZ, 0xfc, !PT ;  /* 0x00000004fafa1812 */ /* 0x000fe200078efcff */
[----:B------:R-:W-:Y:S01]  /*37960*/  IMAD.MOV.U32 R218, RZ, RZ, R217 ;  /* 0x000000ffffda7224 */ /* 0x000fe200078e00d9 */
[----:B------:R-:W-:Y:S01]  /*37970*/  ISETP.LT.AND P1, PT, R3, UR46, !P0 ;  /* 0x0000002e03007c0c */ /* 0x000fe2000c721270 */
[----:B------:R-:W-:Y:S01]  /*37980*/  UMOV UR46, UR12 ;  /* 0x0000000c002e7c82 */ /* 0x000fe20008000000 */
[----:B------:R-:W-:Y:S01]  /*37990*/  ISETP.LT.AND P0, PT, R2, UR20, !P0 ;  /* 0x0000001402007c0c */ /* 0x000fe2000c701270 */
[----:B------:R-:W-:Y:S01]  /*379a0*/  ULDC.64 UR12, c[0x0][0x228] ;  /* 0x00008a00000c7ab9 */ /* 0x000fe20000000a00 */
[----:B------:R-:W-:Y:S01]  /*379b0*/  LOP3.LUT R250, R250, 0xfffffffd, RZ, 0xc0, !PT ;  /* 0xfffffffdfafa7812 */ /* 0x000fe200078ec0ff */
[----:B------:R-:W-:-:S02]  /*379c0*/  IMAD.MOV.U32 R217, RZ, RZ, R216 ;  /* 0x000000ffffd97224 */ /* 0x000fc400078e00d8 */
[----:B------:R-:W-:Y:S02]  /*379d0*/  IMAD.MOV.U32 R216, RZ, RZ, R215 ;  /* 0x000000ffffd87224 */ /* 0x000fe400078e00d7 */
[----:B------:R-:W-:Y:S02]  /*379e0*/  IMAD.MOV.U32 R215, RZ, RZ, R214 ;  /* 0x000000ffffd77224 */ /* 0x000fe400078e00d6 */
[----:B------:R-:W-:Y:S02]  /*379f0*/  IMAD.MOV.U32 R214, RZ, RZ, R213 ;  /* 0x000000ffffd67224 */ /* 0x000fe400078e00d5 */
[----:B------:R-:W-:Y:S01]  /*37a00*/  @P1 LOP3.LUT R250, R250, 0x2, RZ, 0xfc, !PT ;  /* 0x00000002fafa1812 */ /* 0x000fe200078efcff */
[----:B------:R-:W-:Y:S02]  /*37a10*/  IMAD.MOV.U32 R213, RZ, RZ, R212 ;  /* 0x000000ffffd57224 */ /* 0x000fe400078e00d4 */
[----:B------:R-:W-:Y:S01]  /*37a20*/  IMAD.MOV.U32 R212, RZ, RZ, R211 ;  /* 0x000000ffffd47224 */ /* 0x000fe200078e00d3 */
[----:B------:R-:W-:Y:S01]  /*37a30*/  LOP3.LUT R250, R250, 0xfffffffe, RZ, 0xc0, !PT ;  /* 0xfffffffefafa7812 */ /* 0x000fe200078ec0ff */
[----:B------:R-:W-:-:S02]  /*37a40*/  IMAD.MOV.U32 R211, RZ, RZ, R210 ;  /* 0x000000ffffd37224 */ /* 0x000fc400078e00d2 */
[----:B------:R-:W-:Y:S01]  /*37a50*/  IMAD.MOV.U32 R210, RZ, RZ, R209 ;  /* 0x000000ffffd27224 */ /* 0x000fe200078e00d1 */
[----:B------:R-:W-:Y:S01]  /*37a60*/  @P0 LOP3.LUT R250, R250, 0x1, RZ, 0xfc, !PT ;  /* 0x00000001fafa0812 */ /* 0x000fe200078efcff */
[----:B------:R-:W-:Y:S01]  /*37a70*/  IMAD.MOV.U32 R209, RZ, RZ, R208 ;  /* 0x000000ffffd17224 */ /* 0x000fe200078e00d0 */
[----:B------:R-:W-:Y:S01]  /*37a80*/  ISETP.GE.AND P0, PT, R183, UR35, PT ;  /* 0x00000023b7007c0c */ /* 0x000fe2000bf06270 */
[----:B------:R-:W-:Y:S01]  /*37a90*/  IMAD.MOV.U32 R208, RZ, RZ, R207 ;  /* 0x000000ffffd07224 */ /* 0x000fe200078e00cf */
[----:B------:R-:W-:Y:S01]  /*37aa0*/  LOP3.LUT R250, R250, 0xfffffbff, RZ, 0xc0, !PT ;  /* 0xfffffbfffafa7812 */ /* 0x000fe200078ec0ff */
[----:B------:R-:W-:Y:S01]  /*37ab0*/  IMAD.MOV.U32 R207, RZ, RZ, R206 ;  /* 0x000000ffffcf7224 */ /* 0x000fe200078e00ce */
[----:B------:R-:W-:Y:S01]  /*37ac0*/  ISETP.LT.AND P1, PT, R3, UR8, !P0 ;  /* 0x0000000803007c0c */ /* 0x000fe2000c721270 */
[----:B------:R-:W-:Y:S01]  /*37ad0*/  IMAD.MOV.U32 R206, RZ, RZ, R205 ;  /* 0x000000ffffce7224 */ /* 0x000fe200078e00cd */
[----:B------:R-:W-:Y:S01]  /*37ae0*/  ISETP.LT.AND P0, PT, R2, UR45, !P0 ;  /* 0x0000002d02007c0c */ /* 0x000fe2000c701270 */
[----:B------:R-:W-:Y:S01]  /*37af0*/  UMOV UR45, UR12 ;  /* 0x0000000c002d7c82 */ /* 0x000fe20008000000 */
[----:B------:R-:W-:Y:S01]  /*37b00*/  R2UR UR12, R192 ;  /* 0x00000000c00c72ca */ /* 0x000fe200000e0000 */
        /* <DEDUP_REMOVED lines=13> */
[----:B------:R-:W-:Y:S01]  /*37be0*/  ULDC.64 UR26, c[0x0][0x228] ;  /* 0x00008a00001a7ab9 */ /* 0x000fe20000000a00 */
[----:B------:R-:W-:Y:S01]  /*37bf0*/  LOP3.LUT R236, R236, 0xfbffffff, RZ, 0xc0, !PT ;  /* 0xfbffffffecec7812 */ /* 0x000fe200078ec0ff */
[----:B------:R-:W-:Y:S01]  /*37c00*/  IMAD.MOV.U32 R196, RZ, RZ, R195 ;  /* 0x000000ffffc47224 */ /* 0x000fe200078e00c3 */
[----:B------:R-:W-:Y:S01]  /*37c10*/  ISETP.LT.AND P1, PT, R3, UR32, !P0 ;  /* 0x0000002003007c0c */ /* 0x000fe2000c721270 */
[----:B------:R-:W-:Y:S01]  /*37c20*/  IMAD.MOV.U32 R195, RZ, RZ, R194 ;  /* 0x000000ffffc37224 */ /* 0x000fe200078e00c2 */
[----:B------:R-:W-:Y:S01]  /*37c30*/  ISETP.LT.AND P0, PT, R2, UR40, !P0 ;  /* 0x0000002802007c0c */ /* 0x000fe2000c701270 */
[----:B------:R-:W-:Y:S01]  /*37c40*/  UMOV UR40, UR13 ;  /* 0x0000000d00287c82 */ /* 0x000fe20008000000 */
[----:B------:R-:W-:-:S09]  /*37c50*/  R2UR UR13, R193 ;  /* 0x00000000c10d72ca */ /* 0x000fd200000e0000 */
[----:B------:R-:W-:-:S04]  /*37c60*/  @P1 LOP3.LUT R236, R236, 0x4000000, RZ, 0xfc, !PT ;  /* 0x04000000ecec1812 */ /* 0x000fc800078efcff */
[----:B------:R-:W-:-:S04]  /*37c70*/  LOP3.LUT R236, R236, 0xfeffffff, RZ, 0xc0, !PT ;  /* 0xfeffffffecec7812 */ /* 0x000fc800078ec0ff */
[----:B------:R-:W-:Y:S02]  /*37c80*/  @P0 LOP3.LUT R236, R236, 0x1000000, RZ, 0xfc, !PT ;  /* 0x01000000ecec0812 */ /* 0x000fe400078efcff */
[----:B------:R-:W-:Y:S01]  /*37c90*/  ISETP.GE.AND P0, PT, R181, UR21, PT ;  /* 0x00000015b5007c0c */ /* 0x000fe2000bf06270 */
[----:B------:R-:W-:Y:S01]  /*37ca0*/  ULDC.64 UR20, c[0x0][0x228] ;  /* 0x00008a0000147ab9 */ /* 0x000fe20000000a00 */
[----:B------:R-:W-:Y:S02]  /*37cb0*/  LOP3.LUT R236, R236, 0xffdfffff, RZ, 0xc0, !PT ;  /* 0xffdfffffecec7812 */ /* 0x000fe400078ec0ff */
[----:B------:R-:W-:Y:S02]  /*37cc0*/  ISETP.LT.AND P2, PT, R3, UR12, !P0 ;  /* 0x0000000c03007c0c */ /* 0x000fe4000c741270 */
[----:B------:R-:W-:Y:S02]  /*37cd0*/  ISETP.LT.AND P1, PT, R2, UR53, !P0 ;  /* 0x0000003502007c0c */ /* 0x000fe4000c721270 */
[----:B------:R-:W-:Y:S01]  /*37ce0*/  ISETP.GE.AND P0, PT, R180, UR9, PT ;  /* 0x00000009b4007c0c */ /* 0x000fe2000bf06270 */
[----:B------:R-:W-:-:S02]  /*37cf0*/  ULDC.64 UR8, c[0x0][0x228] ;  /* 0x00008a0000087ab9 */ /* 0x000fc40000000a00 */
[----:B------:R-:W-:Y:S01]  /*37d00*/  UMOV UR60, UR8 ;  /* 0x00000008003c7c82 */ /* 0x000fe20008000000 */
[----:B------:R-:W-:Y:S01]  /*37d10*/  UMOV UR55, UR9 ;  /* 0x0000000900377c82 */ /* 0x000fe20008000000 */
[----:B------:R-:W-:-:S04]  /*37d20*/  ULDC.64 UR8, c[0x0][0x228] ;  /* 0x00008a0000087ab9 */ /* 0x000fc80000000a00 */
[----:B------:R-:W-:-:S04]  /*37d30*/  @P2 LOP3.LUT R236, R236, 0x200000, RZ, 0xfc, !PT ;  /* 0x00200000ecec2812 */ /* 0x000fc800078efcff */
[----:B------:R-:W-:-:S04]  /*37d40*/  LOP3.LUT R236, R236, 0xfffbffff, RZ, 0xc0, !PT ;  /* 0xfffbffffecec7812 */ /* 0x000fc800078ec0ff */
[----:B------:R-:W-:Y:S02]  /*37d50*/  @P1 LOP3.LUT R236, R236, 0x40000, RZ, 0xfc, !PT ;  /* 0x00040000ecec1812 */ /* 0x000fe400078efcff */
[----:B------:R-:W-:Y:S02]  /*37d60*/  ISETP.LT.AND P1, PT, R3, UR24, !P0 ;  /* 0x0000001803007c0c */ /* 0x000fe4000c721270 */
[----:B------:R-:W-:Y:S02]  /*37d70*/  ISETP.LT.AND P0, PT, R2, UR52, !P0 ;  /* 0x0000003402007c0c */ /* 0x000fe4000c701270 */
[----:B------:R-:W-:-:S09]  /*37d80*/  LOP3.LUT R236, R236, 0xffff7fff, RZ, 0xc0, !PT ;  /* 0xffff7fffecec7812 */ /* 0x000fd200078ec0ff */
[----:B------:R-:W-:-:S04]  /*37d90*/  @P1 LOP3.LUT R236, R236, 0x8000, RZ, 0xfc, !PT ;  /* 0x00008000ecec1812 */ /* 0x000fc800078efcff */
[----:B------:R-:W-:-:S04]  /*37da0*/  LOP3.LUT R236, R236, 0xffffdfff, RZ, 0xc0, !PT ;  /* 0xffffdfffecec7812 */ /* 0x000fc800078ec0ff */
[----:B------:R-:W-:Y:S02]  /*37db0*/  @P0 LOP3.LUT R236, R236, 0x2000, RZ, 0xfc, !PT ;  /* 0x00002000ecec0812 */ /* 0x000fe400078efcff */
[----:B------:R-:W-:Y:S01]  /*37dc0*/  ISETP.GE.AND P0, PT, R179, UR33, PT ;  /* 0x00000021b3007c0c */ /* 0x000fe2000bf06270 */
[----:B------:R-:W-:Y:S01]  /*37dd0*/  ULDC.64 UR32, c[0x0][0x228] ;  /* 0x00008a0000207ab9 */ /* 0x000fe20000000a00 */
[----:B------:R-:W-:Y:S01]  /*37de0*/  LOP3.LUT R236, R236, 0xfffffbff, RZ, 0xc0, !PT ;  /* 0xfffffbffecec7812 */ /* 0x000fe200078ec0ff */
[----:B------:R-:W-:Y:S01]  /*37df0*/  UMOV UR35, UR33 ;  /* 0x0000002100237c82 */ /* 0x000fe20008000000 */
[----:B------:R-:W-:Y:S02]  /*37e00*/  ISETP.LT.AND P1, PT, R3, UR10, !P0 ;  /* 0x0000000a03007c0c */ /* 0x000fe4000c721270 */
[----:B------:R-:W-:Y:S01]  /*37e10*/  ISETP.LT.AND P0, PT, R2, UR43, !P0 ;  /* 0x0000002b02007c0c */ /* 0x000fe2000c701270 */
[----:B------:R-:W-:Y:S01]  /*37e20*/  UMOV UR43, UR32 ;  /* 0x00000020002b7c82 */ /* 0x000fe20008000000 */
[----:B------:R-:W-:-:S09]  /*37e30*/  ULDC.64 UR32, c[0x0][0x228] ;  /* 0x00008a0000207ab9 */ /* 0x000fd20000000a00 */
[----:B------:R-:W-:-:S04]  /*37e40*/  @P1 LOP3.LUT R236, R236, 0x400, RZ, 0xfc, !PT ;  /* 0x00000400ecec1812 */ /* 0x000fc800078efcff */
[----:B------:R-:W-:-:S04]  /*37e50*/  LOP3.LUT R236, R236, 0xfffffeff, RZ, 0xc0, !PT ;  /* 0xfffffeffecec7812 */ /* 0x000fc800078ec0ff */
[----:B------:R-:W-:Y:S02]  /*37e60*/  @P0 LOP3.LUT R236, R236, 0x100, RZ, 0xfc, !PT ;  /* 0x00000100ecec0812 */ /* 0x000fe400078efcff */
[----:B------:R-:W-:Y:S01]  /*37e70*/  ISETP.GE.AND P0, PT, R178, UR13, PT ;  /* 0x0000000db2007c0c */ /* 0x000fe2000bf06270 */
[----:B------:R-:W-:Y:S01]  /*37e80*/  ULDC.64 UR12, c[0x0][0x228] ;  /* 0x00008a00000c7ab9 */ /* 0x000fe20000000a00 */
[----:B------:R-:W-:Y:S02]  /*37e90*/  LOP3.LUT R236, R236, 0xffffffdf, RZ, 0xc0, !PT ;  /* 0xffffffdfecec7812 */ /* 0x000fe400078ec0ff */
[----:B------:R-:W-:Y:S01]  /*37ea0*/  ISETP.LT.AND P1, PT, R3, UR30, !P0 ;  /* 0x0000001e03007c0c */ /* 0x000fe2000c721270 */
[----:B------:R-:W-:Y:S01]  /*37eb0*/  UMOV UR30, UR33 ;  /* 0x00000021001e7c82 */ /* 0x000fe20008000000 */
[----:B------:R-:W-:Y:S01]  /*37ec0*/  ISETP.LT.AND P0, PT, R2, UR42, !P0 ;  /* 0x0000002a02007c0c */ /* 0x000fe2000c701270 */
[----:B------:R-:W-:-:S10]  /*37ed0*/  UMOV UR42, UR32 ;  /* 0x00000020002a7c82 */ /* 0x000fd40008000000 */
        /* <DEDUP_REMOVED lines=22> */
[----:B------:R-:W-:Y:S02]  /*38040*/  ISETP.GE.AND P0, PT, R175, UR31, PT ;  /* 0x0000001faf007c0c */ /* 0x000fe4000bf06270 */
[----:B------:R-:W-:Y:S02]  /*38050*/  LOP3.LUT R235, R235, 0xffdfffff, RZ, 0xc0, !PT ;  /* 0xffdfffffebeb7812 */ /* 0x000fe400078ec0ff */
[----:B------:R-:W-:Y:S02]  /*38060*/  ISETP.LT.AND P1, PT, R3, UR22, !P0 ;  /* 0x0000001603007c0c */ /* 0x000fe4000c721270 */
[----:B------:R-:W-:Y:S01]  /*38070*/  ISETP.LT.AND P0, PT, R2, UR38, !P0 ;  /* 0x0000002602007c0c */ /* 0x000fe2000c701270 */
[----:B------:R-:W-:Y:S02]  /*38080*/  ULDC.64 UR38, c[0x0][0x228] ;  /* 0x00008a0000267ab9 */ /* 0x000fe40000000a00 */
[----:B------:R-:W-:Y:S01]  /*38090*/  UMOV UR52, UR38 ;  /* 0x0000002600347c82 */ /* 0x000fe20008000000 */
[----:B------:R-:W-:Y:S01]  /*380a0*/  UMOV UR58, UR39 ;  /* 0x00000027003a7c82 */ /* 0x000fe20008000000 */
[----:B------:R-:W-:-:S02]  /*380b0*/  R2UR UR39, R191 ;  /* 0x00000000bf2772ca */ /* 0x000fc400000e0000 */
[----:B------:R-:W-:-:S04]  /*380c0*/  R2UR UR38, R190 ;  /* 0x00000000be2672ca */ /* 0x000fc800000e0000 */
[----:B------:R-:W-:-:S04]  /*380d0*/  @P1 LOP3.LUT R235, R235, 0x200000, RZ, 0xfc, !PT ;  /* 0x00200000ebeb1812 */ /* 0x000fc800078efcff */
[----:B------:R-:W-:-:S04]  /*380e0*/  LOP3.LUT R235, R235, 0xfffbffff, RZ, 0xc0, !PT ;  /* 0xfffbffffebeb7812 */ /* 0x000fc800078ec0ff */
[----:B------:R-:W-:Y:S02]  /*380f0*/  @P0 LOP3.LUT R235, R235, 0x40000, RZ, 0xfc, !PT ;  /* 0x00040000ebeb0812 */ /* 0x000fe400078efcff */
[----:B------:R-:W-:Y:S01]  /*38100*/  ISETP.GE.AND P0, PT, R174, UR19, PT ;  /* 0x00000013ae007c0c */ /* 0x000fe2000bf06270 */
[----:B------:R-:W-:Y:S01]  /*38110*/  ULDC.64 UR18, c[0x0][0x228] ;  /* 0x00008a0000127ab9 */ /* 0x000fe20000000a00 */
        /* <DEDUP_REMOVED lines=18> */
[----:B------:R-:W-:-:S06]  /*38240*/  UMOV UR33, UR23 ;  /* 0x0000001700217c82 */ /* 0x000fcc0008000000 */
[----:B------:R-:W-:-:S04]  /*38250*/  @P2 LOP3.LUT R235, R235, 0x400, RZ, 0xfc, !PT ;  /* 0x00000400ebeb2812 */ /* 0x000fc800078efcff */
[----:B------:R-:W-:-:S04]  /*38260*/  LOP3.LUT R235, R235, 0xfffffeff, RZ, 0xc0, !PT ;  /* 0xfffffeffebeb7812 */ /* 0x000fc800078ec0ff */
[----:B------:R-:W-:Y:S02]  /*38270*/  @P1 LOP3.LUT R235, R235, 0x100, RZ, 0xfc, !PT ;  /* 0x00000100ebeb1812 */ /* 0x000fe400078efcff */
[----:B------:R-:W-:Y:S01]  /*38280*/  ISETP.LT.AND P1, PT, R3, UR4, !P0 ;  /* 0x0000000403007c0c */ /* 0x000fe2000c721270 */
[----:B------:R-:W-:Y:S01]  /*38290*/  UMOV UR4, UR60 ;  /* 0x0000003c00047c82 */ /* 0x000fe20008000000 */
[----:B------:R-:W-:Y:S01]  /*382a0*/  ISETP.LT.AND P0, PT, R2, UR47, !P0 ;  /* 0x0000002f02007c0c */ /* 0x000fe2000c701270 */
[----:B------:R-:W-:Y:S01]  /*382b0*/  UMOV UR47, UR22 ;  /* 0x00000016002f7c82 */ /* 0x000fe20008000000 */
[----:B------:R-:W-:Y:S01]  /*382c0*/  LOP3.LUT R235, R235, 0xffffffdf, RZ, 0xc0, !PT ;  /* 0xffffffdfebeb7812 */ /* 0x000fe200078ec0ff */
[----:B------:R-:W-:Y:S01]  /*382d0*/  ULDC.64 UR22, c[0x0][0x228] ;  /* 0x00008a0000167ab9 */ /* 0x000fe20000000a00 */
[----:B------:R-:W-:Y:S02]  /*382e0*/  ULDC.64 UR60, c[0x0][0x228] ;  /* 0x00008a00003c7ab9 */ /* 0x000fe40000000a00 */
[----:B0-----:R-:W-:-:S05]  /*382f0*/  IMAD.U32 R4, RZ, RZ, UR61 ;  /* 0x0000003dff047e24 */ /* 0x001fca000f8e00ff */
[----:B------:R-:W-:Y:S01]  /*38300*/  @P1 LOP3.LUT R235, R235, 0x20, RZ, 0xfc, !PT ;  /* 0x00000020ebeb1812 */ /* 0x000fe200078efcff */
[----:B------:R0:W-:Y:S03]  /*38310*/  STL [R1+0xec0], R4 ;  /* 0x000ec00401007387 */ /* 0x0001e60000100800 */
[----:B------:R-:W-:-:S04]  /*38320*/  LOP3.LUT R235, R235, 0xfffffffb, RZ, 0xc0, !PT ;  /* 0xfffffffbebeb7812 */ /* 0x000fc800078ec0ff */
[----:B------:R-:W-:Y:S02]  /*38330*/  @P0 LOP3.LUT R235, R235, 0x4, RZ, 0xfc, !PT ;  /* 0x00000004ebeb0812 */ /* 0x000fe400078efcff */
[----:B------:R-:W-:Y:S02]  /*38340*/  ISETP.GE.AND P0, PT, R171, UR29, PT ;  /* 0x0000001dab007c0c */ /* 0x000fe4000bf06270 */
[----:B------:R-:W-:Y:S02]  /*38350*/  LOP3.LUT R235, R235, 0xbfffffff, RZ, 0xc0, !PT ;  /* 0xbfffffffebeb7812 */ /* 0x000fe400078ec0ff */
[----:B------:R-:W-:Y:S02]  /*38360*/  ISETP.LT.AND P1, PT, R3, UR14, !P0 ;  /* 0x0000000e03007c0c */ /* 0x000fe4000c721270 */
[----:B------:R-:W-:Y:S01]  /*38370*/  ISETP.LT.AND P0, PT, R2, UR46, !P0 ;  /* 0x0000002e02007c0c */ /* 0x000fe2000c701270 */
[----:B------:R-:W-:Y:S01]  /*38380*/  UMOV UR46, UR60 ;  /* 0x0000003c002e7c82 */ /* 0x000fe20008000000 */
[----:B------:R-:W-:-:S02]  /*38390*/  ULDC.64 UR60, c[0x0][0x228] ;  /* 0x00008a00003c7ab9 */ /* 0x000fc40000000a00 */
[----:B0-----:R-:W-:Y:S01]  /*383a0*/  IMAD.U32 R4, RZ, RZ, UR61 ;  /* 0x0000003dff047e24 */ /* 0x001fe2000f8e00ff */
[----:B------:R-:W-:-:S04]  /*383b0*/  R2UR UR61, R186 ;  /* 0x00000000ba3d72ca */ /* 0x000fc800000e0000 */
[----:B------:R0:W-:Y:S02]  /*383c0*/  STL [R1+0xec8], R4 ;  /* 0x000ec80401007387 */ /* 0x0001e40000100800 */
        /* <DEDUP_REMOVED lines=8> */
[----:B------:R-:W-:Y:S01]  /*38450*/  UMOV UR45, UR60 ;  /* 0x0000003c002d7c82 */ /* 0x000fe20008000000 */
[----:B------:R-:W-:-:S09]  /*38460*/  R2UR UR60, R185 ;  /* 0x00000000b93c72ca */ /* 0x000fd200000e0000 */
[----:B------:R-:W-:-:S04]  /*38470*/  @P1 LOP3.LUT R234, R234, 0x10000000, RZ, 0xfc, !PT ;  /* 0x10000000eaea1812 */ /* 0x000fc800078efcff */
[----:B------:R-:W-:-:S04]  /*38480*/  LOP3.LUT R234, R234, 0xf7ffffff, RZ, 0xc0, !PT ;  /* 0xf7ffffffeaea7812 */ /* 0x000fc800078ec0ff */
[----:B------:R-:W-:Y:S02]  /*38490*/  @P0 LOP3.LUT R234, R234, 0x8000000, RZ, 0xfc, !PT ;  /* 0x08000000eaea0812 */ /* 0x000fe400078efcff */
[----:B------:R-:W-:Y:S02]  /*384a0*/  ISETP.GE.AND P0, PT, R169, UR5, PT ;  /* 0x00000005a9007c0c */ /* 0x000fe4000bf06270 */
[----:B------:R-:W-:Y:S02]  /*384b0*/  LOP3.LUT R234, R234, 0xfbffffff, RZ, 0xc0, !PT ;  /* 0xfbffffffeaea7812 */ /* 0x000fe400078ec0ff */
[----:B------:R-:W-:Y:S02]  /*384c0*/  ISETP.LT.AND P2, PT, R3, UR20, !P0 ;  /* 0x0000001403007c0c */ /* 0x000fe4000c741270 */
[----:B------:R-:W-:Y:S01]  /*384d0*/  ISETP.LT.AND P1, PT, R2, UR4, !P0 ;  /* 0x0000000402007c0c */ /* 0x000fe2000c721270 */
[----:B------:R-:W-:Y:S01]  /*384e0*/  ULDC.64 UR4, c[0x0][0x228] ;  /* 0x00008a0000047ab9 */ /* 0x000fe20000000a00 */
[----:B------:R-:W-:Y:S01]  /*384f0*/  ISETP.GE.AND P0, PT, R168, UR15, PT ;  /* 0x0000000fa8007c0c */ /* 0x000fe2000bf06270 */
[----:B------:R-:W-:-:S02]  /*38500*/  ULDC.64 UR14, c[0x0][0x228] ;  /* 0x00008a00000e7ab9 */ /* 0x000fc40000000a00 */
[----:B0-----:R-:W-:-:S05]  /*38510*/  IMAD.U32 R4, RZ, RZ, UR15 ;  /* 0x0000000fff047e24 */ /* 0x001fca000f8e00ff */
[----:B------:R0:W-:Y:S01]  /*38520*/  STL [R1+0xec4], R4 ;  /* 0x000ec40401007387 */ /* 0x0001e20000100800 */
[----:B------:R-:W-:-:S04]  /*38530*/  @P2 LOP3.LUT R234, R234, 0x4000000, RZ, 0xfc, !PT ;  /* 0x04000000eaea2812 */ /* 0x000fc800078efcff */
[----:B------:R-:W-:-:S04]  /*38540*/  LOP3.LUT R234, R234, 0xfdffffff, RZ, 0xc0, !PT ;  /* 0xfdffffffeaea7812 */ /* 0x000fc800078ec0ff */
[----:B------:R-:W-:Y:S02]  /*38550*/  @P1 LOP3.LUT R234, R234, 0x2000000, RZ, 0xfc, !PT ;  /* 0x02000000eaea1812 */ /* 0x000fe400078efcff */
[----:B------:R-:W-:Y:S02]  /*38560*/  ISETP.LT.AND P1, PT, R3, UR8, !P0 ;  /* 0x0000000803007c0c */ /* 0x000fe4000c721270 */
[----:B------:R-:W-:Y:S01]  /*38570*/  ISETP.LT.AND P0, PT, R2, UR43, !P0 ;  /* 0x0000002b02007c0c */ /* 0x000fe2000c701270 */
[----:B------:R-:W-:Y:S01]  /*38580*/  UMOV UR43, UR14 ;  /* 0x0000000e002b7c82 */ /* 0x000fe20008000000 */
[----:B------:R-:W-:Y:S01]  /*38590*/  LOP3.LUT R234, R234, 0xffbfffff, RZ, 0xc0, !PT ;  /* 0xffbfffffeaea7812 */ /* 0x000fe200078ec0ff */
[----:B------:R-:W-:-:S08]  /*385a0*/  ULDC.64 UR14, c[0x0][0x228] ;  /* 0x00008a00000e7ab9 */ /* 0x000fd00000000a00 */
[----:B------:R-:W-:-:S04]  /*385b0*/  @P1 LOP3.LUT R234, R234, 0x400000, RZ, 0xfc, !PT ;  /* 0x00400000eaea1812 */ /* 0x000fc800078efcff */
[----:B------:R-:W-:-:S04]  /*385c0*/  LOP3.LUT R234, R234, 0xffdfffff, RZ, 0xc0, !PT ;  /* 0xffdfffffeaea7812 */ /* 0x000fc800078ec0ff */
[----:B------:R-:W-:Y:S02]  /*385d0*/  @P0 LOP3.LUT R234, R234, 0x200000, RZ, 0xfc, !PT ;  /* 0x00200000eaea0812 */ /* 0x000fe400078efcff */
[----:B------:R-:W-:Y:S01]  /*385e0*/  ISETP.GE.AND P0, PT, R167, UR27, PT ;  /* 0x0000001ba7007c0c */ /* 0x000fe2000bf06270 */
[----:B------:R-:W-:Y:S01]  /*385f0*/  ULDC.64 UR26, c[0x0][0x228] ;  /* 0x00008a00001a7ab9 */ /* 0x000fe20000000a00 */
[----:B------:R-:W-:Y:S01]  /*38600*/  LOP3.LUT R234, R234, 0xfffbffff, RZ, 0xc0, !PT ;  /* 0xfffbffffeaea7812 */ /* 0x000fe200078ec0ff */
[----:B0-----:R-:W-:Y:S01]  /*38610*/  IMAD.U32 R4, RZ, RZ, UR27 ;  /* 0x0000001bff047e24 */ /* 0x001fe2000f8e00ff */
[----:B------:R-:W-:Y:S02]  /*38620*/  ISETP.LT.AND P1, PT, R3, UR12, !P0 ;  /* 0x0000000c03007c0c */ /* 0x000fe4000c721270 */
[----:B------:R-:W-:Y:S01]  /*38630*/  ISETP.LT.AND P0, PT, R2, UR42, !P0 ;  /* 0x0000002a02007c0c */ /* 0x000fe2000c701270 */
[----:B------:R-:W-:Y:S01]  /*38640*/  UMOV UR42, UR26 ;  /* 0x0000001a002a7c82 */ /* 0x000fe20008000000 */
[----:B------:R-:W-:Y:S01]  /*38650*/  ULDC.64 UR26, c[0x0][0x228] ;  /* 0x00008a00001a7ab9 */ /* 0x000fe20000000a00 */
[----:B------:R0:W-:Y:S01]  /*38660*/  STL [R1+0xecc], R4 ;  /* 0x000ecc0401007387 */ /* 0x0001e20000100800 */
[----:B------:R-:W-:-:S07]  /*38670*/  UMOV UR29, UR26 ;  /* 0x0000001a001d7c82 */ /* 0x000fce0008000000 */
[----:B------:R-:W-:Y:S01]  /*38680*/  @P1 LOP3.LUT R234, R234, 0x40000, RZ, 0xfc, !PT ;  /* 0x00040000eaea1812 */ /* 0x000fe200078efcff */
[----:B0-----:R-:W-:-:S03]  /*38690*/  IMAD.U32 R4, RZ, RZ, UR27 ;  /* 0x0000001bff047e24 */ /* 0x001fc6000f8e00ff */
[----:B------:R-:W-:Y:S02]  /*386a0*/  LOP3.LUT R234, R234, 0xfffdffff, RZ, 0xc0, !PT ;  /* 0xfffdffffeaea7812 */ /* 0x000fe400078ec0ff */
[----:B------:R0:W-:Y:S02]  /*386b0*/  STL [R1+0xed0], R4 ;  /* 0x000ed00401007387 */ /* 0x0001e40000100800 */
[----:B------:R-:W-:Y:S02]  /*386c0*/  @P0 LOP3.LUT R234, R234, 0x20000, RZ, 0xfc, !PT ;  /* 0x00020000eaea0812 */ /* 0x000fe400078efcff */
[----:B------:R-:W-:Y:S01]  /*386d0*/  ISETP.GE.AND P0, PT, R166, UR21, PT ;  /* 0x00000015a6007c0c */ /* 0x000fe2000bf06270 */
[----:B------:R-:W-:Y:S01]  /*386e0*/  ULDC.64 UR20, c[0x0][0x228] ;  /* 0x00008a0000147ab9 */ /* 0x000fe20000000a00 */
[----:B------:R-:W-:Y:S02]  /*386f0*/  LOP3.LUT R234, R234, 0xffffbfff, RZ, 0xc0, !PT ;  /* 0xffffbfffeaea7812 */ /* 0x000fe400078ec0ff */
[----:B------:R-:W-:-:S02]  /*38700*/  ISETP.LT.AND P1, PT, R3, UR24, !P0 ;  /* 0x0000001803007c0c */ /* 0x000fc4000c721270 */
[----:B------:R-:W-:-:S11]  /*38710*/  ISETP.LT.AND P0, PT, R2, UR53, !P0 ;  /* 0x0000003502007c0c */ /* 0x000fd6000c701270 */
        /* <DEDUP_REMOVED lines=27> */
[----:B------:R-:W-:Y:S01]  /*388d0*/  UMOV UR27, UR24 ;  /* 0x00000018001b7c82 */ /* 0x000fe20008000000 */
[----:B------:R-:W-:Y:S01]  /*388e0*/  ISETP.LT.AND P1, PT, R3, UR16, !P0 ;  /* 0x0000001003007c0c */ /* 0x000fe2000c721270 */
[----:B0-----:R-:W-:Y:S01]  /*388f0*/  IMAD.U32 R4, RZ, RZ, UR25 ;  /* 0x00000019ff047e24 */ /* 0x001fe2000f8e00ff */
[----:B------:R-:W-:Y:S01]  /*38900*/  ISETP.LT.AND P0, PT, R2, UR47, !P0 ;  /* 0x0000002f02007c0c */ /* 0x000fe2000c701270 */
[----:B------:R-:W-:Y:S02]  /*38910*/  ULDC.64 UR24, c[0x0][0x228] ;  /* 0x00008a0000187ab9 */ /* 0x000fe40000000a00 */
[----:B------:R-:W-:Y:S01]  /*38920*/  UMOV UR26, UR24 ;  /* 0x00000018001a7c82 */ /* 0x000fe20008000000 */
[----:B------:R-:W-:Y:S01]  /*38930*/  IMAD.U32 R7, RZ, RZ, UR25 ;  /* 0x00000019ff077e24 */ /* 0x000fe2000f8e00ff */
[----:B------:R0:W-:Y:S04]  /*38940*/  STL [R1+0xed8], R4 ;  /* 0x000ed80401007387 */ /* 0x0001e80000100800 */
[----:B------:R-:W-:Y:S02]  /*38950*/  STL [R1+0x1ad8], R7 ;  /* 0x001ad80701007387 */ /* 0x000fe40000100800 */
[----:B------:R-:W-:-:S04]  /*38960*/  @P1 LOP3.LUT R234, R234, 0x4, RZ, 0xfc, !PT ;  /* 0x00000004eaea1812 */ /* 0x000fc800078efcff */
[----:B------:R-:W-:-:S04]  /*38970*/  LOP3.LUT R234, R234, 0xfffffffd, RZ, 0xc0, !PT ;  /* 0xfffffffdeaea7812 */ /* 0x000fc800078ec0ff */
[----:B------:R-:W-:Y:S02]  /*38980*/  @P0 LOP3.LUT R234, R234, 0x2, RZ, 0xfc, !PT ;  /* 0x00000002eaea0812 */ /* 0x000fe400078efcff */
[----:B------:R-:W-:Y:S01]  /*38990*/  ISETP.GE.AND P0, PT, R162, UR11, PT ;  /* 0x0000000ba2007c0c */ /* 0x000fe2000bf06270 */
[----:B------:R-:W-:Y:S01]  /*389a0*/  ULDC.64 UR10, c[0x0][0x228] ;  /* 0x00008a00000a7ab9 */ /* 0x000fe20000000a00 */
[----:B------:R-:W-:Y:S02]  /*389b0*/  LOP3.LUT R234, R234, 0xbfffffff, RZ, 0xc0, !PT ;  /* 0xbfffffffeaea7812 */ /* 0x000fe400078ec0ff */
[----:B------:R-:W-:Y:S02]  /*389c0*/  ISETP.LT.AND P1, PT, R3, UR22, !P0 ;  /* 0x0000001603007c0c */ /* 0x000fe4000c721270 */
        /* <DEDUP_REMOVED lines=12> */
[----:B0-----:R-:W-:Y:S01]  /*38a90*/  IMAD.U32 R4, RZ, RZ, UR17 ;  /* 0x00000011ff047e24 */ /* 0x001fe2000f8e00ff */
[----:B------:R-:W-:-:S04]  /*38aa0*/  ULDC.64 UR16, c[0x0][0x228] ;  /* 0x00008a0000107ab9 */ /* 0x000fc80000000a00 */
[----:B------:R-:W-:Y:S01]  /*38ab0*/  @P2 LOP3.LUT R233, R233, 0x4000000, RZ, 0xfc, !PT ;  /* 0x04000000e9e92812 */ /* 0x000fe200078efcff */
[----:B------:R0:W-:Y:S03]  /*38ac0*/  STL [R1+0x1adc], R4 ;  /* 0x001adc0401007387 */ /* 0x0001e60000100800 */
        /* <DEDUP_REMOVED lines=13> */
[----:B------:R-:W-:Y:S01]  /*38ba0*/  IMAD.U32 R6, RZ, RZ, UR23 ;  /* 0x00000017ff067e24 */ /* 0x000fe2000f8e00ff */
[----:B------:R-:W-:Y:S01]  /*38bb0*/  ISETP.LT.AND P0, PT, R2, UR42, !P0 ;  /* 0x0000002a02007c0c */ /* 0x000fe2000c701270 */
[----:B------:R-:W-:Y:S02]  /*38bc0*/  ULDC.64 UR42, c[0x0][0x228] ;  /* 0x00008a00002a7ab9 */ /* 0x000fe40000000a00 */
[----:B------:R-:W-:Y:S01]  /*38bd0*/  UMOV UR23, UR42 ;  /* 0x0000002a00177c82 */ /* 0x000fe20008000000 */
[----:B------:R-:W-:Y:S01]  /*38be0*/  UMOV UR47, UR43 ;  /* 0x0000002b002f7c82 */ /* 0x000fe20008000000 */
[----:B------:R-:W-:Y:S01]  /*38bf0*/  ULDC.64 UR42, c[0x0][0x228] ;  /* 0x00008a00002a7ab9 */ /* 0x000fe20000000a00 */
[----:B------:R-:W-:Y:S05]  /*38c00*/  STL [R1+0x1ae0], R6 ;  /* 0x001ae00601007387 */ /* 0x000fea0000100800 */
        /* <DEDUP_REMOVED lines=9> */
[----:B------:R-:W-:-:S09]  /*38ca0*/  UMOV UR31, UR36 ;  /* 0x00000024001f7c82 */ /* 0x000fd20008000000 */
        /* <DEDUP_REMOVED lines=9> */
[----:B------:R-:W-:Y:S01]  /*38d40*/  ISETP.GE.AND P0, PT, R156, UR15, PT ;  /* 0x0000000f9c007c0c */ /* 0x000fe2000bf06270 */
[----:B------:R-:W-:Y:S01]  /*38d50*/  ULDC.64 UR14, c[0x0][0x228] ;  /* 0x00008a00000e7ab9 */ /* 0x000fe20000000a00 */
[----:B------:R-:W-:Y:S01]  /*38d60*/  ULDC.64 UR36, c[0x0][0x228] ;  /* 0x00008a0000247ab9 */ /* 0x000fe20000000a00 */
[----:B------:R-:W-:Y:S01]  /*38d70*/  UMOV UR22, UR14 ;  /* 0x0000000e00167c82 */ /* 0x000fe20008000000 */
[----:B------:R-:W-:Y:S01]  /*38d80*/  IMAD.U32 R188, RZ, RZ, UR15 ;  /* 0x0000000fffbc7e24 */ /* 0x000fe2000f8e00ff */
[----:B------:R-:W-:-:S04]  /*38d90*/  ULDC.64 UR14, c[0x0][0x228] ;  /* 0x00008a00000e7ab9 */ /* 0x000fc80000000a00 */
[----:B------:R-:W-:Y:S01]  /*38da0*/  @P2 LOP3.LUT R233, R233, 0x400, RZ, 0xfc, !PT ;  /* 0x00000400e9e92812 */ /* 0x000fe200078efcff */
[----:B------:R-:W-:Y:S03]  /*38db0*/  STL [R1+0x1ae4], R188 ;  /* 0x001ae4bc01007387 */ /* 0x000fe60000100800 */
        /* <DEDUP_REMOVED lines=15> */
[----:B------:R-:W-:-:S02]  /*38eb0*/  ULDC.64 UR26, c[0x0][0x228] ;  /* 0x00008a00001a7ab9 */ /* 0x000fc40000000a00 */
[----:B------:R-:W-:Y:S01]  /*38ec0*/  UMOV UR20, UR26 ;  /* 0x0000001a00147c82 */ /* 0x000fe20008000000 */
[----:B------:R-:W-:Y:S01]  /*38ed0*/  UMOV UR45, UR27 ;  /* 0x0000001b002d7c82 */ /* 0x000fe20008000000 */
[----:B------:R-:W-:Y:S01]  /*38ee0*/  UMOV UR26, UR29 ;  /* 0x0000001d001a7c82 */ /* 0x000fe20008000000 */
[----:B------:R-:W-:Y:S01]  /*38ef0*/  UMOV UR27, UR28 ;  /* 0x0000001c001b7c82 */ /* 0x000fe20008000000 */
[----:B------:R-:W-:Y:S01]  /*38f00*/  @P1 LOP3.LUT R233, R233, 0x4, RZ, 0xfc, !PT ;  /* 0x00000004e9e91812 */ /* 0x000fe200078efcff */
[----:B------:R-:W-:-:S03]  /*38f10*/  ULDC.64 UR28, c[0x0][0x228] ;  /* 0x00008a00001c7ab9 */ /* 0x000fc60000000a00 */
        /* <DEDUP_REMOVED lines=17> */
[----:B------:R-:W-:-:S08]  /*39030*/  ULDC.64 UR10, c[0x0][0x228] ;  /* 0x00008a00000a7ab9 */ /* 0x000fd00000000a00 */
        /* <DEDUP_REMOVED lines=31> */
[----:B------:R-:W-:-:S10]  /*39230*/  ULDC.64 UR20, c[0x0][0x228] ;  /* 0x00008a0000147ab9 */ /* 0x000fd40000000a00 */
        /* <DEDUP_REMOVED lines=22> */
[----:B------:R-:W-:Y:S02]  /*393a0*/  ULDC.64 UR8, c[0x0][0x228] ;  /* 0x00008a0000087ab9 */ /* 0x000fe40000000a00 */
[----:B------:R-:W-:Y:S01]  /*393b0*/  STL [R1+0x1ae8], R232 ;  /* 0x001ae8e801007387 */ /* 0x000fe20000100800 */
        /* <DEDUP_REMOVED lines=72> */
[----:B------:R-:W-:-:S07]  /*39840*/  UMOV UR8, UR59 ;  /* 0x0000003b00087c82 */ /* 0x000fce0008000000 */
[----:B------:R-:W-:-:S04]  /*39850*/  @P2 LOP3.LUT R231, R231, 0x4, RZ, 0xfc, !PT ;  /* 0x00000004e7e72812 */ /* 0x000fc800078efcff */
[----:B------:R-:W-:-:S04]  /*39860*/  LOP3.LUT R231, R231, 0xfffffffd, RZ, 0xc0, !PT ;  /* 0xfffffffde7e77812 */ /* 0x000fc800078ec0ff */
[----:B------:R-:W-:Y:S02]  /*39870*/  @P1 LOP3.LUT R231, R231, 0x2, RZ, 0xfc, !PT ;  /* 0x00000002e7e71812 */ /* 0x000fe400078efcff */
[----:B------:R-:W-:Y:S02]  /*39880*/  ISETP.LT.AND P1, PT, R3, UR22, !P0 ;  /* 0x0000001603007c0c */ /* 0x000fe4000c721270 */
[----:B------:R-:W-:Y:S01]  /*39890*/  ISETP.LT.AND P0, PT, R2, UR30, !P0 ;  /* 0x0000001e02007c0c */ /* 0x000fe2000c701270 */
[----:B------:R-:W-:Y:S01]  /*398a0*/  UMOV UR30, UR42 ;  /* 0x0000002a001e7c82 */ /* 0x000fe20008000000 */
[----:B------:R-:W-:Y:S01]  /*398b0*/  UMOV UR42, UR26 ;  /* 0x0000001a002a7c82 */ /* 0x000fe20008000000 */
[----:B------:R-:W-:Y:S01]  /*398c0*/  UMOV UR26, UR32 ;  /* 0x00000020001a7c82 */ /* 0x000fe20008000000 */
[----:B------:R-:W-:Y:S01]  /*398d0*/  UMOV UR32, UR38 ;  /* 0x0000002600207c82 */ /* 0x000fe20008000000 */
[----:B------:R-:W-:Y:S06]  /*398e0*/  STL [R1+0x1aec], R231 ;  /* 0x001aece701007387 */ /* 0x000fec0000100800 */
        /* <DEDUP_REMOVED lines=9> */
[----:B------:R-:W-:Y:S01]  /*39980*/  UMOV UR56, UR27 ;  /* 0x0000001b00387c82 */ /* 0x000fe20008000000 */
[----:B------:R-:W-:-:S08]  /*39990*/  UMOV UR27, UR34 ;  /* 0x00000022001b7c82 */ /* 0x000fd00008000000 */
[----:B------:R-:W-:-:S04]  /*399a0*/  @P1 LOP3.LUT R230, R230, 0x4000000, RZ, 0xfc, !PT ;  /* 0x04000000e6e61812 */ /* 0x000fc800078efcff */
[----:B------:R-:W-:-:S04]  /*399b0*/  LOP3.LUT R230, R230, 0xfdffffff, RZ, 0xc0, !PT ;  /* 0xfdffffffe6e67812 */ /* 0x000fc800078ec0ff */
[----:B------:R-:W-:Y:S02]  /*399c0*/  @P0 LOP3.LUT R230, R230, 0x2000000, RZ, 0xfc, !PT ;  /* 0x02000000e6e60812 */ /* 0x000fe400078efcff */
[----:B------:R-:W-:Y:S01]  /*399d0*/  ISETP.GE.AND P0, PT, R8, UR5, PT ;  /* 0x0000000508007c0c */ /* 0x000fe2000bf06270 */
[----:B------:R-:W-:Y:S01]  /*399e0*/  VIADD R8, R0, 0xda ;  /* 0x000000da00087836 */ /* 0x000fe20000000000 */
[----:B------:R-:W-:Y:S01]  /*399f0*/  LOP3.LUT R230, R230, 0xffbfffff, RZ, 0xc0, !PT ;  /* 0xffbfffffe6e67812 */ /* 0x000fe200078ec0ff */
[----:B------:R-:W-:Y:S01]  /*39a00*/  ULDC.64 UR4, c[0x0][0x228] ;  /* 0x00008a0000047ab9 */ /* 0x000fe20000000a00 */
        /* <DEDUP_REMOVED lines=19> */
[----:B------:R-:W-:Y:S01]  /*39b40*/  VIADD R8, R0, 0xd6 ;  /* 0x000000d600087836 */ /* 0x000fe20000000000 */
[----:B------:R-:W-:Y:S01]  /*39b50*/  LOP3.LUT R230, R230, 0xffffbfff, RZ, 0xc0, !PT ;  /* 0xffffbfffe6e67812 */ /* 0x000fe200078ec0ff */
[----:B------:R-:W-:Y:S01]  /*39b60*/  ULDC.64 UR16, c[0x0][0x228] ;  /* 0x00008a0000107ab9 */ /* 0x000fe20000000a00 */
[----:B------:R-:W-:Y:S01]  /*39b70*/  ISETP.LT.AND P1, PT, R3, UR22, !P0 ;  /* 0x0000001603007c0c */ /* 0x000fe2000c721270 */
[----:B------:R-:W-:Y:S01]  /*39b80*/  UMOV UR22, UR48 ;  /* 0x0000003000167c82 */ /* 0x000fe20008000000 */
[----:B------:R-:W-:Y:S01]  /*39b90*/  ISETP.LT.AND P0, PT, R2, UR54, !P0 ;  /* 0x0000003602007c0c */ /* 0x000fe2000c701270 */
[----:B------:R-:W-:Y:S01]  /*39ba0*/  ULDC.64 UR48, c[0x0][0x228] ;  /* 0x00008a0000307ab9 */ /* 0x000fe20000000a00 */
[----:B------:R-:W-:Y:S01]  /*39bb0*/  UMOV UR54, UR14 ;  /* 0x0000000e00367c82 */ /* 0x000fe20008000000 */
[----:B------:R-:W-:Y:S01]  /*39bc0*/  UMOV UR14, UR24 ;  /* 0x00000018000e7c82 */ /* 0x000fe20008000000 */
[----:B------:R-:W-:Y:S01]  /*39bd0*/  UMOV UR24, UR35 ;  /* 0x0000002300187c82 */ /* 0x000fe20008000000 */
[----:B------:R-:W-:-:S06]  /*39be0*/  ULDC.64 UR34, c[0x0][0x228] ;  /* 0x00008a0000227ab9 */ /* 0x000fcc0000000a00 */
        /* <DEDUP_REMOVED lines=32> */
[----:B------:R-:W-:Y:S02]  /*39df0*/  LOP3.LUT R230, R230, 0xfffffffb, RZ, 0xc0, !PT ;  /* 0xfffffffbe6e67812 */ /* 0x000fe400078ec0ff */
[----:B------:R-:W-:Y:S02]  /*39e00*/  ISETP.LT.AND P1, PT, R3, UR6, !P0 ;  /* 0x0000000603007c0c */ /* 0x000fe4000c721270 */
[----:B------:R-:W-:Y:S01]  /*39e10*/  ISETP.LT.AND P0, PT, R2, UR38, !P0 ;  /* 0x0000002602007c0c */ /* 0x000fe2000c701270 */
[----:B------:R-:W-:Y:S01]  /*39e20*/  UMOV UR38, UR30 ;  /* 0x0000001e00267c82 */ /* 0x000fe20008000000 */
[----:B------:R-:W-:Y:S01]  /*39e30*/  UMOV UR30, UR8 ;  /* 0x00000008001e7c82 */ /* 0x000fe20008000000 */
[----:B------:R-:W-:Y:S01]  /*39e40*/  UMOV UR8, UR27 ;  /* 0x0000001b00087c82 */ /* 0x000fe20008000000 */
[----:B------:R-:W-:-:S07]  /*39e50*/  ULDC.64 UR26, c[0x0][0x228] ;  /* 0x00008a00001a7ab9 */ /* 0x000fce0000000a00 */
[----:B------:R-:W-:-:S04]  /*39e60*/  @P1 LOP3.LUT R230, R230, 0x4, RZ, 0xfc, !PT ;  /* 0x00000004e6e61812 */ /* 0x000fc800078efcff */
[----:B------:R-:W-:-:S04]  /*39e70*/  LOP3.LUT R230, R230, 0xfffffffd, RZ, 0xc0, !PT ;  /* 0xfffffffde6e67812 */ /* 0x000fc800078ec0ff */
[----:B------:R-:W-:Y:S02]  /*39e80*/  @P0 LOP3.LUT R230, R230, 0x2, RZ, 0xfc, !PT ;  /* 0x00000002e6e60812 */ /* 0x000fe400078efcff */
[----:B------:R-:W-:Y:S01]  /*39e90*/  ISETP.GE.AND P0, PT, R8, UR17, PT ;  /* 0x0000001108007c0c */ /* 0x000fe2000bf06270 */
[----:B------:R-:W-:Y:S02]  /*39ea0*/  VIADD R8, R0, 0xce ;  /* 0x000000ce00087836 */ /* 0x000fe40000000000 */
[----:B------:R-:W-:Y:S01]  /*39eb0*/  STL [R1+0x1af0], R230 ;  /* 0x001af0e601007387 */ /* 0x000fe20000100800 */
[----:B------:R-:W-:Y:S01]  /*39ec0*/  ISETP.LT.AND P1, PT, R3, UR58, !P0 ;  /* 0x0000003a03007c0c */ /* 0x000fe2000c721270 */
[----:B------:R-:W-:Y:S01]  /*39ed0*/  UMOV UR58, UR10 ;  /* 0x0000000a003a7c82 */ /* 0x000fe20008000000 */
[----:B------:R-:W-:Y:S01]  /*39ee0*/  ISETP.LT.AND P0, PT, R2, UR34, !P0 ;  /* 0x0000002202007c0c */ /* 0x000fe2000c701270 */
[----:B------:R-:W-:Y:S01]  /*39ef0*/  UMOV UR10, UR40 ;  /* 0x00000028000a7c82 */ /* 0x000fe20008000000 */
        /* <DEDUP_REMOVED lines=9> */
[----:B------:R-:W-:Y:S01]  /*39f90*/  ULDC.64 UR12, c[0x0][0x228] ;  /* 0x00008a00000c7ab9 */ /* 0x000fe20000000a00 */
[----:B------:R-:W-:Y:S01]  /*39fa0*/  STL [R1+0x1af4], R229 ;  /* 0x001af4e501007387 */ /* 0x000fe20000100800 */
[----:B------:R-:W-:Y:S01]  /*39fb0*/  ISETP.LT.AND P1, PT, R3, UR32, !P0 ;  /* 0x0000002003007c0c */ /* 0x000fe2000c721270 */
[----:B------:R-:W-:Y:S01]  /*39fc0*/  UMOV UR32, UR16 ;  /* 0x0000001000207c82 */ /* 0x000fe20008000000 */
[----:B------:R-:W-:Y:S01]  /*39fd0*/  ISETP.LT.AND P0, PT, R2, UR26, !P0 ;  /* 0x0000001a02007c0c */ /* 0x000fe2000c701270 */
[----:B------:R-:W-:Y:S01]  /*39fe0*/  UMOV UR26, UR22 ;  /* 0x00000016001a7c82 */ /* 0x000fe20008000000 */
[----:B------:R-:W-:Y:S01]  /*39ff0*/  ULDC.64 UR22, c[0x0][0x228] ;  /* 0x00008a0000167ab9 */ /* 0x000fe20000000a00 */
[----:B------:R-:W-:-:S08]  /*3a000*/  ULDC.64 UR16, c[0x0][0x228] ;  /* 0x00008a0000107ab9 */ /* 0x000fd00000000a00 */
        /* <DEDUP_REMOVED lines=23> */
[----:B------:R-:W-:-:S09]  /*3a180*/  ULDC UR4, c[0x0][0x228] ;  /* 0x00008a0000047ab9 */ /* 0x000fd20000000800 */
[----:B------:R-:W-:-:S04]  /*3a190*/  @P1 LOP3.LUT R228, R228, 0x4000, RZ, 0xfc, !PT ;  /* 0x00004000e4e41812 */ /* 0x000fc800078efcff */
[----:B------:R-:W-:-:S04]  /*3a1a0*/  LOP3.LUT R228, R228, 0xffffdfff, RZ, 0xc0, !PT ;  /* 0xffffdfffe4e47812 */ /* 0x000fc800078ec0ff */
[----:B------:R-:W-:Y:S02]  /*3a1b0*/  @P0 LOP3.LUT R228, R228, 0x2000, RZ, 0xfc, !PT ;  /* 0x00002000e4e40812 */ /* 0x000fe400078efcff */
[----:B------:R-:W-:Y:S01]  /*3a1c0*/  ISETP.GE.AND P0, PT, R8, UR59, PT ;  /* 0x0000003b08007c0c */ /* 0x000fe2000bf06270 */
[----:B------:R-:W-:Y:S02]  /*3a1d0*/  VIADD R8, R0, 0x157 ;  /* 0x0000015700087836 */ /* 0x000fe40000000000 */
[----:B------:R-:W-:Y:S01]  /*3a1e0*/  STL [R1+0x1af8], R228 ;  /* 0x001af8e401007387 */ /* 0x000fe20000100800 */
[----:B------:R-:W-:Y:S01]  /*3a1f0*/  ISETP.LT.AND P1, PT, R3, UR58, !P0 ;  /* 0x0000003a03007c0c */ /* 0x000fe2000c721270 */
[----:B------:R-:W-:Y:S01]  /*3a200*/  ULDC.64 UR58, c[0x0][0x228] ;  /* 0x00008a00003a7ab9 */ /* 0x000fe20000000a00 */
[----:B------:R-:W-:Y:S01]  /*3a210*/  ISETP.LT.AND P0, PT, R2, UR4, !P0 ;  /* 0x0000000402007c0c */ /* 0x000fe2000c701270 */
[----:B------:R-:W-:Y:S01]  /*3a220*/  UMOV UR6, UR59 ;  /* 0x0000003b00067c82 */ /* 0x000fe20008000000 */
[----:B------:R-:W-:Y:S01]  /*3a230*/  UMOV UR44, UR58 ;  /* 0x0000003a002c7c82 */ /* 0x000fe20008000000 */
[----:B------:R-:W-:Y:S01]  /*3a240*/  ULDC.64 UR58, c[0x0][0x228] ;  /* 0x00008a00003a7ab9 */ /* 0x000fe20000000a00 */
[----:B------:R-:W-:-:S07]  /*3a250*/  ULDC UR4, c[0x0][0x228] ;  /* 0x00008a0000047ab9 */ /* 0x000fce0000000800 */
[----:B------:R-:W-:Y:S02]  /*3a260*/  @P1 LOP3.LUT R250, R250, 0x400, RZ, 0xfc, !PT ;  /* 0x00000400fafa1812 */ /* 0x000fe400078efcff */
[----:B------:R-:W-:Y:S02]  /*3a270*/  @P0 LOP3.LUT R236, R236, 0x40000000, RZ, 0xfc, !PT ;  /* 0x40000000ecec0812 */ /* 0x000fe400078efcff */
[----:B------:R-:W-:Y:S01]  /*3a280*/  ISETP.GE.AND P0, PT, R8, UR6, PT ;  /* 0x0000000608007c0c */ /* 0x000fe2000bf06270 */
[----:B------:R-:W-:Y:S01]  /*3a290*/  VIADD R8, R0, 0x156 ;  /* 0x0000015600087836 */ /* 0x000fe20000000000 */
[----:B------:R-:W-:Y:S01]  /*3a2a0*/  LOP3.LUT R236, R236, 0xefffffff, RZ, 0xc0, !PT ;  /* 0xefffffffecec7812 */ /* 0x000fe200078ec0ff */
[----:B------:R-:W-:Y:S01]  /*3a2b0*/  UMOV UR6, UR12 ;  /* 0x0000000c00067c82 */ /* 0x000fe20008000000 */
[----:B------:R-:W-:Y:S01]  /*3a2c0*/  ISETP.LT.AND P1, PT, R3, UR58, !P0 ;  /* 0x0000003a03007c0c */ /* 0x000fe2000c721270 */
[----:B------:R-:W-:Y:S01]  /*3a2d0*/  UMOV UR12, UR61 ;  /* 0x0000003d000c7c82 */ /* 0x000fe20008000000 */
[----:B------:R-:W-:Y:S01]  /*3a2e0*/  ISETP.LT.AND P0, PT, R2, UR4, !P0 ;  /* 0x0000000402007c0c */ /* 0x000fe2000c701270 */
[----:B------:R-:W-:Y:S01]  /*3a2f0*/  UMOV UR58, UR60 ;  /* 0x0000003c003a7c82 */ /* 0x000fe20008000000 */
[----:B------:R-:W-:Y:S01]  /*3a300*/  ULDC.64 UR60, c[0x0][0x228] ;  /* 0x00008a00003c7ab9 */ /* 0x000fe20000000a00 */
[----:B------:R-:W-:Y:S01]  /*3a310*/  ULDC UR4, c[0x0][0x228] ;  /* 0x00008a0000047ab9 */ /* 0x000fe20000000800 */
[----:B------:R-:W-:Y:S07]  /*3a320*/  STL [R1+0x1afc], R250 ;  /* 0x001afcfa01007387 */ /* 0x000fee0000100800 */
[----:B------:R-:W-:-:S04]  /*3a330*/  @P1 LOP3.LUT R236, R236, 0x10000000, RZ, 0xfc, !PT ;  /* 0x10000000ecec1812 */ /* 0x000fc800078efcff */
[----:B------:R-:W-:-:S04]  /*3a340*/  LOP3.LUT R236, R236, 0xf7ffffff, RZ, 0xc0, !PT ;  /* 0xf7ffffffecec7812 */ /* 0x000fc800078ec0ff */
[----:B------:R-:W-:Y:S02]  /*3a350*/  @P0 LOP3.LUT R236, R236, 0x8000000, RZ, 0xfc, !PT ;  /* 0x08000000ecec0812 */ /* 0x000fe400078efcff */
[----:B------:R-:W-:Y:S01]  /*3a360*/  ISETP.GE.AND P0, PT, R8, UR59, PT ;  /* 0x0000003b08007c0c */ /* 0x000fe2000bf06270 */
[----:B------:R-:W-:Y:S01]  /*3a370*/  VIADD R8, R0, 0x155 ;  /* 0x0000015500087836 */ /* 0x000fe20000000000 */
[----:B------:R-:W-:Y:S02]  /*3a380*/  LOP3.LUT R236, R236, 0xfdffffff, RZ, 0xc0, !PT ;  /* 0xfdffffffecec7812 */ /* 0x000fe400078ec0ff */
[----:B------:R-:W-:Y:S01]  /*3a390*/  ISETP.LT.AND P1, PT, R3, UR60, !P0 ;  /* 0x0000003c03007c0c */ /* 0x000fe2000c721270 */
[----:B------:R-:W-:Y:S01]  /*3a3a0*/  UMOV UR60, UR58 ;  /* 0x0000003a003c7c82 */ /* 0x000fe20008000000 */
[----:B------:R-:W-:Y:S01]  /*3a3b0*/  ISETP.LT.AND P0, PT, R2, UR4, !P0 ;  /* 0x0000000402007c0c */ /* 0x000fe2000c701270 */
[----:B------:R-:W-:Y:S01]  /*3a3c0*/  ULDC.64 UR58, c[0x0][0x228] ;  /* 0x00008a00003a7ab9 */ /* 0x000fe20000000a00 */
[----:B------:R-:W-:-:S09]  /*3a3d0*/  ULDC UR4, c[0x0][0x228] ;  /* 0x00008a0000047ab9 */ /* 0x000fd20000000800 */
        /* <DEDUP_REMOVED lines=88> */
[----:B------:R-:W-:Y:S02]  /*3a960*/  @P1 LOP3.LUT R236, R236, 0x1, RZ, 0xfc, !PT ;  /* 0x00000001ecec1812 */ /* 0x000fe400078efcff */
[----:B------:R-:W-:Y:S02]  /*3a970*/  @P0 LOP3.LUT R235, R235, 0x40000000, RZ, 0xfc, !PT ;  /* 0x40000000ebeb0812 */ /* 0x000fe400078efcff */
[----:B------:R-:W-:Y:S01]  /*3a980*/  ISETP.GE.AND P0, PT, R8, UR61, PT ;  /* 0x0000003d08007c0c */ /* 0x000fe2000bf06270 */
[----:B------:R-:W-:Y:S01]  /*3a990*/  VIADD R8, R0, 0x14c ;  /* 0x0000014c00087836 */ /* 0x000fe20000000000 */
[----:B------:R-:W-:Y:S01]  /*3a9a0*/  LOP3.LUT R235, R235, 0xefffffff, RZ, 0xc0, !PT ;  /* 0xefffffffebeb7812 */ /* 0x000fe200078ec0ff */
[----:B------:R-:W-:Y:S01]  /*3a9b0*/  STL [R1+0x1b00], R236 ;  /* 0x001b00ec01007387 */ /* 0x000fe20000100800 */
        /* <DEDUP_REMOVED lines=122> */
[----:B------:R-:W-:Y:S01]  /*3b160*/  IMAD.MOV.U32 R225, RZ, RZ, R223 ;  /* 0x000000ffffe17224 */ /* 0x000fe200078e00df */
[----:B------:R-:W-:Y:S01]  /*3b170*/  ISETP.LT.AND P0, PT, R2, UR4, !P0 ;  /* 0x0000000402007c0c */ /* 0x000fe2000c701270 */
[----:B------:R-:W-:Y:S01]  /*3b180*/  ULDC UR4, c[0x0][0x228] ;  /* 0x00008a0000047ab9 */ /* 0x000fe20000000800 */
[----:B------:R-:W-:Y:S01]  /*3b190*/  IMAD.MOV.U32 R224, RZ, RZ, R222 ;  /* 0x000000ffffe07224 */ /* 0x000fe200078e00de */
[----:B------:R-:W-:Y:S01]  /*3b1a0*/  F2FP.SATFINITE.E5M2.F32.PACK_AB_MERGE_C R24, R25, R24, RZ ;  /* 0x000000181918723e */ /* 0x000fe200048060ff */
[----:B------:R-:W-:-:S07]  /*3b1b0*/  ULDC UR60, c[0x0][0x228] ;  /* 0x00008a00003c7ab9 */ /* 0x000fce0000000800 */
[----:B------:R-:W-:-:S04]  /*3b1c0*/  @P1 LOP3.LUT R234, R234, 0x100000, RZ, 0xfc, !PT ;  /* 0x00100000eaea1812 */ /* 0x000fc800078efcff */
[----:B------:R-:W-:-:S04]  /*3b1d0*/  LOP3.LUT R234, R234, 0xfff7ffff, RZ, 0xc0, !PT ;  /* 0xfff7ffffeaea7812 */ /* 0x000fc800078ec0ff */
[----:B------:R-:W-:Y:S02]  /*3b1e0*/  @P0 LOP3.LUT R234, R234, 0x80000, RZ, 0xfc, !PT ;  /* 0x00080000eaea0812 */ /* 0x000fe400078efcff */
[----:B------:R-:W-:Y:S01]  /*3b1f0*/  ISETP.GE.AND P0, PT, R8, UR61, PT ;  /* 0x0000003d08007c0c */ /* 0x000fe2000bf06270 */
[----:B------:R-:W-:Y:S01]  /*3b200*/  VIADD R8, R0, 0x13b ;  /* 0x0000013b00087836 */ /* 0x000fe20000000000 */
[----:B------:R-:W-:Y:S02]  /*3b210*/  LOP3.LUT R234, R234, 0xfffeffff, RZ, 0xc0, !PT ;  /* 0xfffeffffeaea7812 */ /* 0x000fe400078ec0ff */
[----:B------:R-:W-:Y:S01]  /*3b220*/  ISETP.LT.AND P1, PT, R3, UR58, !P0 ;  /* 0x0000003a03007c0c */ /* 0x000fe2000c721270 */
[----:B------:R-:W-:Y:S01]  /*3b230*/  ULDC.64 UR58, c[0x0][0x228] ;  /* 0x00008a00003a7ab9 */ /* 0x000fe20000000a00 */
[----:B------:R-:W-:Y:S01]  /*3b240*/  ISETP.LT.AND P0, PT, R2, UR4, !P0 ;  /* 0x0000000402007c0c */ /* 0x000fe2000c701270 */
[----:B------:R-:W-:-:S10]  /*3b250*/  ULDC UR4, c[0x0][0x228] ;  /* 0x00008a0000047ab9 */ /* 0x000fd40000000800 */
[----:B------:R-:W-:-:S04]  /*3b260*/  @P1 LOP3.LUT R234, R234, 0x10000, RZ, 0xfc, !PT ;  /* 0x00010000eaea1812 */ /* 0x000fc800078efcff */
[----:B------:R-:W-:-:S04]  /*3b270*/  LOP3.LUT R234, R234, 0xffff7fff, RZ, 0xc0, !PT ;  /* 0xffff7fffeaea7812 */ /* 0x000fc800078ec0ff */
[----:B------:R-:W-:Y:S02]  /*3b280*/  @P0 LOP3.LUT R234, R234, 0x8000, RZ, 0xfc, !PT ;  /* 0x00008000eaea0812 */ /* 0x000fe400078efcff */
[----:B------:R-:W-:Y:S01]  /*3b290*/  ISETP.GE.AND P0, PT, R8, UR6, PT ;  /* 0x0000000608007c0c */ /* 0x000fe2000bf06270 */
[----:B------:R-:W-:Y:S01]  /*3b2a0*/  VIADD R8, R0, 0x139 ;  /* 0x0000013900087836 */ /* 0x000fe20000000000 */
[----:B------:R-:W-:Y:S01]  /*3b2b0*/  LOP3.LUT R234, R234, 0xffffefff, RZ, 0xc0, !PT ;  /* 0xffffefffeaea7812 */ /* 0x000fe200078ec0ff */
[----:B------:R-:W-:Y:S01]  /*3b2c0*/  ULDC UR6, c[0x0][0x228] ;  /* 0x00008a0000067ab9 */ /* 0x000fe20000000800 */
[----:B------:R-:W-:Y:S01]  /*3b2d0*/  ISETP.LT.AND P1, PT, R3, UR58, !P0 ;  /* 0x0000003a03007c0c */ /* 0x000fe2000c721270 */
[----:B------:R-:W-:Y:S01]  /*3b2e0*/  IMAD.MOV.U32 R223, RZ, RZ, R221 ;  /* 0x000000ffffdf7224 */ /* 0x000fe200078e00dd */
[----:B------:R-:W-:Y:S01]  /*3b2f0*/  ISETP.LT.AND P0, PT, R2, UR4, !P0 ;  /* 0x0000000402007c0c */ /* 0x000fe2000c701270 */
[----:B------:R-:W-:Y:S01]  /*3b300*/  ULDC UR4, c[0x0][0x248] ;  /* 0x0000920000047ab9 */ /* 0x000fe20000000800 */
[----:B------:R-:W-:Y:S01]  /*3b310*/  IMAD.MOV.U32 R222, RZ, RZ, R220 ;  /* 0x000000ffffde7224 */ /* 0x000fe200078e00dc */
[----:B------:R-:W-:Y:S01]  /*3b320*/  F2FP.SATFINITE.E5M2.F32.PACK_AB_MERGE_C R25, R119, R118, RZ ;  /* 0x000000767719723e */ /* 0x000fe200048060ff */
[----:B------:R-:W-:Y:S01]  /*3b330*/  VIADD R5, R5, UR4 ;  /* 0x0000000405057c36 */ /* 0x000fe20008000000 */
[----:B------:R-:W-:Y:S01]  /*3b340*/  ULDC UR4, c[0x0][0x228] ;  /* 0x00008a0000047ab9 */ /* 0x000fe20000000800 */
[----:B------:R-:W-:Y:S01]  /*3b350*/  F2FP.SATFINITE.E5M2.F32.PACK_AB_MERGE_C R26, R27, R26, RZ ;  /* 0x0000001a1b1a723e */ /* 0x000fe200048060ff */
[----:B------:R-:W-:-:S02]  /*3b360*/  ULDC UR58, c[0x0][0x228] ;  /* 0x00008a00003a7ab9 */ /* 0x000fc40000000800 */
[----:B------:R1:W-:Y:S02]  /*3b370*/  STL [R1+0xe24], R5 ;  /* 0x000e240501007387 */ /* 0x0003e40000100800 */
[----:B------:R-:W-:-:S04]  /*3b380*/  @P1 LOP3.LUT R234, R234, 0x1000, RZ, 0xfc, !PT ;  /* 0x00001000eaea1812 */ /* 0x000fc800078efcff */
[----:B------:R-:W-:-:S04]  /*3b390*/  LOP3.LUT R234, R234, 0xfffff7ff, RZ, 0xc0, !PT ;  /* 0xfffff7ffeaea7812 */ /* 0x000fc800078ec0ff */
[----:B------:R-:W-:Y:S02]  /*3b3a0*/  @P0 LOP3.LUT R234, R234, 0x800, RZ, 0xfc, !PT ;  /* 0x00000800eaea0812 */ /* 0x000fe400078efcff */
[----:B------:R-:W-:Y:S01]  /*3b3b0*/  ISETP.GE.AND P0, PT, R8, UR12, PT ;  /* 0x0000000c08007c0c */ /* 0x000fe2000bf06270 */
[----:B------:R-:W-:Y:S01]  /*3b3c0*/  VIADD R8, R0, 0x137 ;  /* 0x0000013700087836 */ /* 0x000fe20000000000 */
[----:B------:R-:W-:Y:S01]  /*3b3d0*/  LOP3.LUT R234, R234, 0xfffffeff, RZ, 0xc0, !PT ;  /* 0xfffffeffeaea7812 */ /* 0x000fe200078ec0ff */
[----:B------:R-:W-:Y:S01]  /*3b3e0*/  IMAD.MOV.U32 R221, RZ, RZ, R219 ;  /* 0x000000ffffdd7224 */ /* 0x000fe200078e00db */
[----:B------:R-:W-:Y:S01]  /*3b3f0*/  ISETP.LT.AND P1, PT, R3, UR6, !P0 ;  /* 0x0000000603007c0c */ /* 0x000fe2000c721270 */
[----:B------:R-:W-:Y:S01]  /*3b400*/  ULDC UR6, c[0x0][0x228] ;  /* 0x00008a0000067ab9 */ /* 0x000fe20000000800 */
[----:B------:R-:W-:Y:S01]  /*3b410*/  ISETP.LT.AND P0, PT, R2, UR4, !P0 ;  /* 0x0000000402007c0c */ /* 0x000fe2000c701270 */
[----:B------:R-:W-:Y:S01]  /*3b420*/  ULDC UR4, c[0x0][0x248] ;  /* 0x0000920000047ab9 */ /* 0x000fe20000000800 */
[----:B------:R-:W-:-:S02]  /*3b430*/  IMAD.MOV.U32 R220, RZ, RZ, R218 ;  /* 0x000000ffffdc7224 */ /* 0x000fc400078e00da */
[----:B------:R-:W-:Y:S02]  /*3b440*/  IMAD.MOV.U32 R251, RZ, RZ, R223 ;  /* 0x000000fffffb7224 */ /* 0x000fe400078e00df */
[----:B------:R-:W-:Y:S01]  /*3b450*/  IMAD.MOV.U32 R249, RZ, RZ, R222 ;  /* 0x000000fffff97224 */ /* 0x000fe200078e00de */
[----:B------:R-:W-:Y:S01]  /*3b460*/  F2FP.SATFINITE.E5M2.F32.PACK_AB_MERGE_C R27, R127, R126, RZ ;  /* 0x0000007e7f1b723e */ /* 0x000fe200048060ff */
[----:B0-----:R-:W-:Y:S01]  /*3b470*/  VIADD R4, R5, UR4 ;  /* 0x0000000405047c36 */ /* 0x001fe20008000000 */
[----:B------:R-:W-:Y:S01]  /*3b480*/  ULDC UR4, c[0x0][0x228] ;  /* 0x00008a0000047ab9 */ /* 0x000fe20000000800 */
[----:B------:R-:W-:Y:S01]  /*3b490*/  F2FP.SATFINITE.E5M2.F32.PACK_AB_MERGE_C R32, R33, R32, RZ ;  /* 0x000000202120723e */ /* 0x000fe200048060ff */
[----:B------:R-:W-:Y:S01]  /*3b4a0*/  ULDC UR12, c[0x0][0x228] ;  /* 0x00008a00000c7ab9 */ /* 0x000fe20000000800 */
[----:B------:R-:W-:Y:S01]  /*3b4b0*/  @P1 LOP3.LUT R234, R234, 0x100, RZ, 0xfc, !PT ;  /* 0x00000100eaea1812 */ /* 0x000fe200078efcff */
[----:B------:R0:W-:Y:S03]  /*3b4c0*/  STL [R1+0xe00], R4 ;  /* 0x000e000401007387 */ /* 0x0001e60000100800 */
        /* <DEDUP_REMOVED lines=10> */
[----:B------:R-:W-:Y:S01]  /*3b570*/  IMAD.MOV.U32 R218, RZ, RZ, R216 ;  /* 0x000000ffffda7224 */ /* 0x000fe200078e00d8 */
[----:B-1----:R-:W-:Y:S01]  /*3b580*/  F2FP.SATFINITE.E5M2.F32.PACK_AB_MERGE_C R5, R224, R225, RZ ;  /* 0x000000e1e005723e */ /* 0x002fe200048060ff */
[----:B0-----:R-:W-:Y:S01]  /*3b590*/  VIADD R4, R4, UR4 ;  /* 0x0000000404047c36 */ /* 0x001fe20008000000 */
[----:B------:R-:W-:Y:S01]  /*3b5a0*/  ULDC UR4, c[0x0][0x228] ;  /* 0x00008a0000047ab9 */ /* 0x000fe20000000800 */
[----:B------:R-:W-:-:S02]  /*3b5b0*/  IMAD.MOV.U32 R248, RZ, RZ, R221 ;  /* 0x000000fffff87224 */ /* 0x000fc400078e00dd */
[----:B------:R-:W-:Y:S01]  /*3b5c0*/  IMAD.MOV.U32 R247, RZ, RZ, R220 ;  /* 0x000000fffff77224 */ /* 0x000fe200078e00dc */
[----:B------:R0:W-:Y:S01]  /*3b5d0*/  STL [R1+0xe04], R4 ;  /* 0x000e040401007387 */ /* 0x0001e20000100800 */
[----:B------:R-:W-:Y:S01]  /*3b5e0*/  F2FP.SATFINITE.E5M2.F32.PACK_AB_MERGE_C R7, R249, R251, RZ ;  /* 0x000000fbf907723e */ /* 0x000fe200048060ff */
[----:B------:R-:W-:Y:S01]  /*3b5f0*/  ULDC UR16, c[0x0][0x228] ;  /* 0x00008a0000107ab9 */ /* 0x000fe20000000800 */
        /* <DEDUP_REMOVED lines=19> */
[----:B------:R-:W-:Y:S02]  /*3b730*/  @P1 LOP3.LUT R234, R234, 0x1, RZ, 0xfc, !PT ;  /* 0x00000001eaea1812 */ /* 0x000fe400078efcff */
[----:B------:R-:W-:-:S02]  /*3b740*/  @P0 LOP3.LUT R233, R233, 0x80000000, RZ, 0xfc, !PT ;  /* 0x80000000e9e90812 */ /* 0x000fc400078efcff */
[----:B------:R-:W-:Y:S01]  /*3b750*/  ISETP.GE.AND P0, PT, R8, UR22, PT ;  /* 0x0000001608007c0c */ /* 0x000fe2000bf06270 */
[----:B------:R-:W-:Y:S01]  /*3b760*/  VIADD R8, R0, 0x131 ;  /* 0x0000013100087836 */ /* 0x000fe20000000000 */
[----:B------:R-:W-:Y:S01]  /*3b770*/  LOP3.LUT R233, R233, 0xefffffff, RZ, 0xc0, !PT ;  /* 0xefffffffe9e97812 */ /* 0x000fe200078ec0ff */
[----:B------:R-:W-:Y:S01]  /*3b780*/  STL [R1+0x1b08], R234 ;  /* 0x001b08ea01007387 */ /* 0x000fe20000100800 */
[----:B------:R-:W-:Y:S01]  /*3b790*/  ISETP.LT.AND P1, PT, R3, UR6, !P0 ;  /* 0x0000000603007c0c */ /* 0x000fe2000c721270 */
[----:B------:R-:W-:Y:S01]  /*3b7a0*/  ULDC UR6, c[0x0][0x228] ;  /* 0x00008a0000067ab9 */ /* 0x000fe20000000800 */
[----:B------:R-:W-:Y:S01]  /*3b7b0*/  ISETP.LT.AND P0, PT, R2, UR4, !P0 ;  /* 0x0000000402007c0c */ /* 0x000fe2000c701270 */
[----:B------:R-:W-:Y:S01]  /*3b7c0*/  ULDC UR4, c[0x0][0x248] ;  /* 0x0000920000047ab9 */ /* 0x000fe20000000800 */
[----:B------:R0:W-:Y:S01]  /*3b7d0*/  STL [R1+0xe08], R4 ;  /* 0x000e080401007387 */ /* 0x0001e20000100800 */
[----:B------:R-:W-:Y:S02]  /*3b7e0*/  IMAD.MOV.U32 R215, RZ, RZ, R213 ;  /* 0x000000ffffd77224 */ /* 0x000fe400078e00d5 */
[----:B------:R-:W-:-:S02]  /*3b7f0*/  IMAD.MOV.U32 R214, RZ, RZ, R212 ;  /* 0x000000ffffd67224 */ /* 0x000fc400078e00d4 */
[----:B------:R-:W-:Y:S02]  /*3b800*/  IMAD.MOV.U32 R244, RZ, RZ, R217 ;  /* 0x000000fffff47224 */ /* 0x000fe400078e00d9 */
[----:B------:R-:W-:Y:S01]  /*3b810*/  IMAD.MOV.U32 R243, RZ, RZ, R216 ;  /* 0x000000fffff37224 */ /* 0x000fe200078e00d8 */
[----:B------:R-:W-:Y:S01]  /*3b820*/  F2FP.SATFINITE.E5M2.F32.PACK_AB_MERGE_C R132, R133, R132, RZ ;  /* 0x000000848584723e */ /* 0x000fe200048060ff */
[----:B------:R-:W-:Y:S01]  /*3b830*/  ULDC UR22, c[0x0][0x248] ;  /* 0x0000920000167ab9 */ /* 0x000fe20000000800 */
[----:B------:R-:W-:Y:S01]  /*3b840*/  @P1 LOP3.LUT R233, R233, 0x10000000, RZ, 0xfc, !PT ;  /* 0x10000000e9e91812 */ /* 0x000fe200078efcff */
[----:B0-----:R-:W-:Y:S01]  /*3b850*/  VIADD R4, R4, UR4 ;  /* 0x0000000404047c36 */ /* 0x001fe20008000000 */
[----:B------:R-:W-:Y:S02]  /*3b860*/  ULDC UR4, c[0x0][0x228] ;  /* 0x00008a0000047ab9 */ /* 0x000fe40000000800 */
[----:B------:R-:W-:Y:S02]  /*3b870*/  LOP3.LUT R233, R233, 0xf7ffffff, RZ, 0xc0, !PT ;  /* 0xf7ffffffe9e97812 */ /* 0x000fe400078ec0ff */
[----:B------:R0:W-:Y:S02]  /*3b880*/  STL [R1+0xe0c], R4 ;  /* 0x000e0c0401007387 */ /* 0x0001e40000100800 */
[----:B------:R-:W-:-:S02]  /*3b890*/  @P0 LOP3.LUT R233, R233, 0x8000000, RZ, 0xfc, !PT ;  /* 0x08000000e9e90812 */ /* 0x000fc400078efcff */
        /* <DEDUP_REMOVED lines=8> */
[----:B------:R-:W-:Y:S02]  /*3b920*/  IMAD.MOV.U32 R212, RZ, RZ, R210 ;  /* 0x000000ffffd47224 */ /* 0x000fe400078e00d2 */
[----:B------:R-:W-:-:S02]  /*3b930*/  IMAD.MOV.U32 R242, RZ, RZ, R215 ;  /* 0x000000fffff27224 */ /* 0x000fc400078e00d7 */
[----:B------:R-:W-:Y:S01]  /*3b940*/  IMAD.MOV.U32 R241, RZ, RZ, R214 ;  /* 0x000000fffff17224 */ /* 0x000fe200078e00d6 */
[----:B------:R-:W-:Y:S01]  /*3b950*/  LOP3.LUT R132, R132, 0xffff, RZ, 0xc0, !PT ;  /* 0x0000ffff84847812 */ /* 0x000fe200078ec0ff */
        /* <DEDUP_REMOVED lines=49> */
[----:B------:R-:W-:Y:S01]  /*3bc70*/  IMAD.MOV.U32 R207, RZ, RZ, R205 ;  /* 0x000000ffffcf7224 */ /* 0x000fe200078e00cd */
[----:B------:R-:W-:Y:S01]  /*3bc80*/  LOP3.LUT R233, R233, 0xffffefff, RZ, 0xc0, !PT ;  /* 0xffffefffe9e97812 */ /* 0x000fe200078ec0ff */
[----:B------:R-:W-:Y:S01]  /*3bc90*/  IMAD.MOV.U32 R206, RZ, RZ, R204 ;  /* 0x000000ffffce7224 */ /* 0x000fe200078e00cc */
[----:B------:R-:W-:Y:S01]  /*3bca0*/  ISETP.LT.AND P1, PT, R3, UR6, !P0 ;  /* 0x0000000603007c0c */ /* 0x000fe2000c721270 */
[----:B------:R-:W-:Y:S01]  /*3bcb0*/  IMAD.MOV.U32 R205, RZ, RZ, R203 ;  /* 0x000000ffffcd7224 */ /* 0x000fe200078e00cb */
[----:B------:R-:W-:Y:S01]  /*3bcc0*/  ISETP.LT.AND P0, PT, R2, UR4, !P0 ;  /* 0x0000000402007c0c */ /* 0x000fe2000c701270 */
[----:B------:R-:W-:Y:S01]  /*3bcd0*/  ULDC UR4, c[0x0][0x248] ;  /* 0x0000920000047ab9 */ /* 0x000fe20000000800 */
[----:B------:R-:W-:Y:S01]  /*3bce0*/  IMAD.MOV.U32 R204, RZ, RZ, R202 ;  /* 0x000000ffffcc7224 */ /* 0x000fe200078e00ca */
[----:B------:R-:W-:Y:S01]  /*3bcf0*/  ULDC UR6, c[0x0][0x228] ;  /* 0x00008a0000067ab9 */ /* 0x000fe20000000800 */
[----:B0-----:R-:W-:Y:S01]  /*3bd00*/  VIADD R4, R4, UR4 ;  /* 0x0000000404047c36 */ /* 0x001fe20008000000 */
[----:B------:R-:W-:Y:S01]  /*3bd10*/  ULDC UR4, c[0x0][0x228] ;  /* 0x00008a0000047ab9 */ /* 0x000fe20000000800 */
[----:B------:R-:W-:-:S02]  /*3bd20*/  VIADD R8, R0, 0x129 ;  /* 0x0000012900087836 */ /* 0x000fc40000000000 */
[----:B------:R-:W-:Y:S01]  /*3bd30*/  IMAD.MOV.U32 R227, RZ, RZ, R209 ;  /* 0x000000ffffe37224 */ /* 0x000fe200078e00d1 */
[----:B------:R0:W-:Y:S01]  /*3bd40*/  STL [R1+0xe1c], R4 ;  /* 0x000e1c0401007387 */ /* 0x0001e20000100800 */
[----:B------:R-:W-:Y:S01]  /*3bd50*/  IMAD.MOV.U32 R226, RZ, RZ, R208 ;  /* 0x000000ffffe27224 */ /* 0x000fe200078e00d0 */
[----:B------:R-:W-:Y:S01]  /*3bd60*/  @P1 LOP3.LUT R233, R233, 0x1000, RZ, 0xfc, !PT ;  /* 0x00001000e9e91812 */ /* 0x000fe200078efcff */
[----:B------:R-:W-:Y:S01]  /*3bd70*/  ULDC UR38, c[0x0][0x228] ;  /* 0x00008a0000267ab9 */ /* 0x000fe20000000800 */
[----:B------:R-:W2:Y:S01]  /*3bd80*/  LDL.LU R194, [R1+0xc8c] ;  /* 0x000c8c0001c27983 */ /* 0x000ea20000300800 */
[----:B------:R-:W-:Y:S01]  /*3bd90*/  IMAD.MOV.U32 R203, RZ, RZ, R201 ;  /* 0x000000ffffcb7224 */ /* 0x000fe200078e00c9 */
[----:B------:R-:W-:Y:S01]  /*3bda0*/  LOP3.LUT R233, R233, 0xfffff7ff, RZ, 0xc0, !PT ;  /* 0xfffff7ffe9e97812 */ /* 0x000fe200078ec0ff */
[----:B------:R-:W-:Y:S02]  /*3bdb0*/  IMAD.MOV.U32 R202, RZ, RZ, R200 ;  /* 0x000000ffffca7224 */ /* 0x000fe400078e00c8 */
        /* <DEDUP_REMOVED lines=10> */
[----:B------:R-:W3:Y:S01]  /*3be60*/  LDL.LU R195, [R1+0xc90] ;  /* 0x000c900001c37983 */ /* 0x000ee20000300800 */
[----:B------:R-:W-:Y:S01]  /*3be70*/  ULDC UR4, c[0x0][0x248] ;  /* 0x0000920000047ab9 */ /* 0x000fe20000000800 */
[----:B--2---:R-:W-:-:S08]  /*3be80*/  IMAD.MOV.U32 R196, RZ, RZ, R194 ;  /* 0x000000ffffc47224 */ /* 0x004fd000078e00c2 */
[----:B------:R-:W-:Y:S01]  /*3be90*/  @P1 LOP3.LUT R233, R233, 0x100, RZ, 0xfc, !PT ;  /* 0x00000100e9e91812 */ /* 0x000fe200078efcff */
[----:B------:R-:W2:Y:S01]  /*3bea0*/  LDL.LU R194, [R1+0xc94] ;  /* 0x000c940001c27983 */ /* 0x000ea20000300800 */
[----:B0-----:R-:W-:Y:S01]  /*3beb0*/  VIADD R4, R4, UR4 ;  /* 0x0000000404047c36 */ /* 0x001fe20008000000 */
[----:B------:R-:W-:Y:S01]  /*3bec0*/  ULDC UR6, c[0x0][0x228] ;  /* 0x00008a0000067ab9 */ /* 0x000fe20000000800 */
[----:B------:R-:W-:Y:S01]  /*3bed0*/  IMAD.MOV.U32 R223, RZ, RZ, R205 ;  /* 0x000000ffffdf7224 */ /* 0x000fe200078e00cd */
[----:B------:R0:W-:Y:S01]  /*3bee0*/  STL [R1+0xeb4], R5 ;  /* 0x000eb40501007387 */ /* 0x0001e20000100800 */
[----:B------:R-:W-:Y:S02]  /*3bef0*/  IMAD.MOV.U32 R222, RZ, RZ, R204 ;  /* 0x000000ffffde7224 */ /* 0x000fe400078e00cc */
[----:B------:R-:W-:Y:S01]  /*3bf00*/  IMAD.MOV.U32 R221, RZ, RZ, R203 ;  /* 0x000000ffffdd7224 */ /* 0x000fe200078e00cb */
[----:B------:R-:W0:Y:S01]  /*3bf10*/  LDL.LU R225, [R1+0xc08] ;  /* 0x000c080001e17983 */ /* 0x000e220000300800 */
[----:B------:R-:W-:-:S02]  /*3bf20*/  IMAD.MOV.U32 R220, RZ, RZ, R202 ;  /* 0x000000ffffdc7224 */ /* 0x000fc400078e00ca */
[----:B------:R-:W-:Y:S01]  /*3bf30*/  IMAD.MOV.U32 R219, RZ, RZ, R201 ;  /* 0x000000ffffdb7224 */ /* 0x000fe200078e00c9 */
[----:B------:R-:W0:Y:S01]  /*3bf40*/  LDL.LU R224, [R1+0xc0c] ;  /* 0x000c0c0001e07983 */ /* 0x000e220000300800 */
[----:B------:R-:W-:Y:S02]  /*3bf50*/  IMAD.MOV.U32 R218, RZ, RZ, R200 ;  /* 0x000000ffffda7224 */ /* 0x000fe400078e00c8 */
[----:B------:R-:W-:Y:S01]  /*3bf60*/  IMAD.MOV.U32 R217, RZ, RZ, R199 ;  /* 0x000000ffffd97224 */ /* 0x000fe200078e00c7 */
[----:B------:R-:W-:Y:S01]  /*3bf70*/  STL [R1+0xe20], R4 ;  /* 0x000e200401007387 */ /* 0x000fe20000100800 */
[----:B------:R-:W-:Y:S02]  /*3bf80*/  IMAD.MOV.U32 R216, RZ, RZ, R198 ;  /* 0x000000ffffd87224 */ /* 0x000fe400078e00c6 */
[----:B------:R-:W-:Y:S02]  /*3bf90*/  IMAD.MOV.U32 R215, RZ, RZ, R197 ;  /* 0x000000ffffd77224 */ /* 0x000fe400078e00c5 */
[----:B------:R-:W-:-:S02]  /*3bfa0*/  IMAD.MOV.U32 R214, RZ, RZ, R196 ;  /* 0x000000ffffd67224 */ /* 0x000fc400078e00c4 */
[----:B---3--:R-:W-:Y:S02]  /*3bfb0*/  IMAD.MOV.U32 R213, RZ, RZ, R195 ;  /* 0x000000ffffd57224 */ /* 0x008fe400078e00c3 */
[----:B------:R-:W-:Y:S01]  /*3bfc0*/  VIADD R8, R0, 0x127 ;  /* 0x0000012700087836 */ /* 0x000fe20000000000 */
[----:B------:R-:W-:Y:S01]  /*3bfd0*/  LOP3.LUT R233, R233, 0xffffff7f, RZ, 0xc0, !PT ;  /* 0xffffff7fe9e97812 */ /* 0x000fe200078ec0ff */
[----:B------:R-:W-:Y:S01]  /*3bfe0*/  ULDC UR4, c[0x0][0x228] ;  /* 0x00008a0000047ab9 */ /* 0x000fe20000000800 */
[----:B0-----:R-:W-:-:S05]  /*3bff0*/  F2FP.SATFINITE.E5M2.F32.PACK_AB_MERGE_C R5, R224, R225, RZ ;  /* 0x000000e1e005723e */ /* 0x001fca00048060ff */
[----:B------:R0:W-:Y:S04]  /*3c000*/  STL [R1+0xeb8], R5 ;  /* 0x000eb80501007387 */ /* 0x0001e80000100800 */
[----:B------:R-:W0:Y:S04]  /*3c010*/  LDL.LU R225, [R1+0xc10] ;  /* 0x000c100001e17983 */ /* 0x000e280000300800 */
[----:B------:R-:W0:Y:S01]  /*3c020*/  LDL.LU R224, [R1+0xc14] ;  /* 0x000c140001e07983 */ /* 0x000e220000300800 */
[----:B--2---:R-:W-:Y:S01]  /*3c030*/  IMAD.MOV.U32 R212, RZ, RZ, R194 ;  /* 0x000000ffffd47224 */ /* 0x004fe200078e00c2 */
[----:B0-----:R-:W-:Y:S01]  /*3c040*/  F2FP.SATFINITE.E5M2.F32.PACK_AB_MERGE_C R5, R224, R225, RZ ;  /* 0x000000e1e005723e */ /* 0x001fe200048060ff */
[----:B------:R-:W-:-:S04]  /*3c050*/  IMAD.MOV.U32 R225, RZ, RZ, R207 ;  /* 0x000000ffffe17224 */ /* 0x000fc800078e00cf */
[----:B------:R0:W-:Y:S04]  /*3c060*/  STL [R1+0xeac], R5 ;  /* 0x000eac0501007387 */ /* 0x0001e80000100800 */
[----:B------:R-:W2:Y:S01]  /*3c070*/  LDL.LU R211, [R1+0xc98] ;  /* 0x000c980001d37983 */ /* 0x000ea20000300800 */
[----:B------:R-:W-:-:S03]  /*3c080*/  IMAD.MOV.U32 R224, RZ, RZ, R206 ;  /* 0x000000ffffe07224 */ /* 0x000fc600078e00ce */
[----:B------:R-:W2:Y:S04]  /*3c090*/  LDL.LU R210, [R1+0xc9c] ;  /* 0x000c9c0001d27983 */ /* 0x000ea80000300800 */
[----:B------:R-:W3:Y:S04]  /*3c0a0*/  LDL.LU R209, [R1+0xca0] ;  /* 0x000ca00001d17983 */ /* 0x000ee80000300800 */
        /* <DEDUP_REMOVED lines=15> */
[----:B------:R-:W0:Y:S04]  /*3c1a0*/  LDL.LU R137, [R1+0xc18] ;  /* 0x000c180001897983 */ /* 0x000e280000300800 */
[----:B------:R-:W0:Y:S02]  /*3c1b0*/  LDL.LU R252, [R1+0xc1c] ;  /* 0x000c1c0001fc7983 */ /* 0x000e240000300800 */
[----:B0-----:R-:W-:-:S05]  /*3c1c0*/  F2FP.SATFINITE.E5M2.F32.PACK_AB_MERGE_C R5, R252, R137, RZ ;  /* 0x00000089fc05723e */ /* 0x001fca00048060ff */
[----:B------:R0:W-:Y:S04]  /*3c1d0*/  STL [R1+0xeb0], R5 ;  /* 0x000eb00501007387 */ /* 0x0001e80000100800 */
[----:B------:R1:W-:Y:S01]  /*3c1e0*/  STL [R1+0xea4], R7 ;  /* 0x000ea40701007387 */ /* 0x0003e20000100800 */
[----:B0-----:R-:W-:-:S03]  /*3c1f0*/  F2FP.SATFINITE.E5M2.F32.PACK_AB_MERGE_C R5, R245, R246, RZ ;  /* 0x000000f6f505723e */ /* 0x001fc600048060ff */
[----:B------:R0:W-:Y:S01]  /*3c200*/  STL [R1+0xea8], R6 ;  /* 0x000ea80601007387 */ /* 0x0001e20000100800 */
[----:B-1----:R-:W-:-:S03]  /*3c210*/  F2FP.SATFINITE.E5M2.F32.PACK_AB_MERGE_C R7, R243, R244, RZ ;  /* 0x000000f4f307723e */ /* 0x002fc600048060ff */
[----:B------:R1:W-:Y:S01]  /*3c220*/  STL [R1+0xea0], R5 ;  /* 0x000ea00501007387 */ /* 0x0003e20000100800 */
[----:B0-----:R-:W-:-:S03]  /*3c230*/  F2FP.SATFINITE.E5M2.F32.PACK_AB_MERGE_C R6, R241, R242, RZ ;  /* 0x000000f2f106723e */ /* 0x001fc600048060ff */
[----:B------:R0:W-:Y:S01]  /*3c240*/  STL [R1+0xe9c], R7 ;  /* 0x000e9c0701007387 */ /* 0x0001e20000100800 */
[----:B-1----:R-:W-:-:S03]  /*3c250*/  F2FP.SATFINITE.E5M2.F32.PACK_AB_MERGE_C R5, R239, R240, RZ ;  /* 0x000000f0ef05723e */ /* 0x002fc600048060ff */
[----:B------:R1:W-:Y:S04]  /*3c260*/  STL [R1+0xe98], R6 ;  /* 0x000e980601007387 */ /* 0x0003e80000100800 */
[----:B------:R2:W-:Y:S01]  /*3c270*/  STL [R1+0xe94], R5 ;  /* 0x000e940501007387 */ /* 0x0005e20000100800 */
[----:B0-----:R-:W-:Y:S02]  /*3c280*/  F2FP.SATFINITE.E5M2.F32.PACK_AB_MERGE_C R7, R237, R238, RZ ;  /* 0x000000eeed07723e */ /* 0x001fe400048060ff */
[----:B-1----:R-:W-:-:S03]  /*3c290*/  F2FP.SATFINITE.E5M2.F32.PACK_AB_MERGE_C R6, R226, R227, RZ ;  /* 0x000000e3e206723e */ /* 0x002fc600048060ff */
[----:B------:R0:W-:Y:S01]  /*3c2a0*/  STL [R1+0xe88], R7 ;  /* 0x000e880701007387 */ /* 0x0001e20000100800 */
[----:B--2---:R-:W-:-:S03]  /*3c2b0*/  F2FP.SATFINITE.E5M2.F32.PACK_AB_MERGE_C R5, R224, R225, RZ ;  /* 0x000000e1e005723e */ /* 0x004fc600048060ff */
        /* <DEDUP_REMOVED lines=15> */
[----:B---3--:R-:W-:-:S03]  /*3c3b0*/  F2FP.SATFINITE.E5M2.F32.PACK_AB_MERGE_C R6, R208, R209, RZ ;  /* 0x000000d1d006723e */ /* 0x008fc600048060ff */
[----:B------:R-:W-:Y:S01]  /*3c3c0*/  STL [R1+0xe6c], R7 ;  /* 0x000e6c0701007387 */ /* 0x000fe20000100800 */
[----:B----4-:R-:W-:-:S03]  /*3c3d0*/  F2FP.SATFINITE.E5M2.F32.PACK_AB_MERGE_C R5, R206, R207, RZ ;  /* 0x000000cfce05723e */ /* 0x010fc600048060ff */
[----:B------:R-:W-:Y:S04]  /*3c3e0*/  STL [R1+0xe60], R6 ;  /* 0x000e600601007387 */ /* 0x000fe80000100800 */
[----:B------:R0:W-:Y:S04]  /*3c3f0*/  STL [R1+0xe64], R5 ;  /* 0x000e640501007387 */ /* 0x0001e80000100800 */
[----:B------:R-:W2:Y:S04]  /*3c400*/  LDL.LU R137, [R1+0xce0] ;  /* 0x000ce00001897983 */ /* 0x000ea80000300800 */
        /* <DEDUP_REMOVED lines=33> */
[----:B------:R-:W-:-:S03]  /*3c620*/  IMAD.MOV.U32 R146, RZ, RZ, R205 ;  /* 0x000000ffff927224 */ /* 0x000fc600078e00cd */
        /* <DEDUP_REMOVED lines=22> */
[----:B------:R-:W4:Y:S04]  /*3c790*/  LDL.LU R198, [R1+0xd94] ;  /* 0x000d940001c67983 */ /* 0x000f280000300800 */
[----:B------:R-:W4:Y:S04]  /*3c7a0*/  LDL.LU R197, [R1+0xd98] ;  /* 0x000d980001c57983 */ /* 0x000f280000300800 */
[----:B------:R-:W4:Y:S04]  /*3c7b0*/  LDL.LU R196, [R1+0xd9c] ;  /* 0x000d9c0001c47983 */ /* 0x000f280000300800 */
[----:B------:R-:W4:Y:S04]  /*3c7c0*/  LDL.LU R195, [R1+0xda0] ;  /* 0x000da00001c37983 */ /* 0x000f280000300800 */
[----:B------:R-:W4:Y:S01]  /*3c7d0*/  LDL.LU R194, [R1+0xda4] ;  /* 0x000da40001c27983 */ /* 0x000f220000300800 */
[----:B0-----:R-:W-:-:S02]  /*3c7e0*/  F2FP.SATFINITE.E5M2.F32.PACK_AB_MERGE_C R5, R148, R149, RZ ;  /* 0x000000959405723e */ /* 0x001fc400048060ff */
[----:B------:R-:W-:Y:S02]  /*3c7f0*/  F2FP.SATFINITE.E5M2.F32.PACK_AB_MERGE_C R7, R147, R146, RZ ;  /* 0x000000929307723e */ /* 0x000fe400048060ff */
[----:B------:R-:W-:Y:S01]  /*3c800*/  F2FP.SATFINITE.E5M2.F32.PACK_AB_MERGE_C R6, R144, R145, RZ ;  /* 0x000000919006723e */ /* 0x000fe200048060ff */
[----:B------:R0:W-:Y:S04]  /*3c810*/  STL [R1+0xe5c], R5 ;  /* 0x000e5c0501007387 */ /* 0x0001e80000100800 */
[----:B------:R1:W-:Y:S01]  /*3c820*/  STL [R1+0xe58], R7 ;  /* 0x000e580701007387 */ /* 0x0003e20000100800 */
[----:B0-----:R-:W-:-:S03]  /*3c830*/  F2FP.SATFINITE.E5M2.F32.PACK_AB_MERGE_C R5, R143, R142, RZ ;  /* 0x0000008e8f05723e */ /* 0x001fc600048060ff */
[----:B------:R0:W-:Y:S01]  /*3c840*/  STL [R1+0xe54], R6 ;  /* 0x000e540601007387 */ /* 0x0001e20000100800 */
[----:B-1----:R-:W-:-:S03]  /*3c850*/  F2FP.SATFINITE.E5M2.F32.PACK_AB_MERGE_C R7, R140, R141, RZ ;  /* 0x0000008d8c07723e */ /* 0x002fc600048060ff */
[----:B------:R2:W-:Y:S01]  /*3c860*/  STL [R1+0xe50], R5 ;  /* 0x000e500501007387 */ /* 0x0005e20000100800 */
[----:B0-----:R-:W-:-:S03]  /*3c870*/  F2FP.SATFINITE.E5M2.F32.PACK_AB_MERGE_C R6, R138, R139, RZ ;  /* 0x0000008b8a06723e */ /* 0x001fc600048060ff */
[----:B------:R3:W-:Y:S04]  /*3c880*/  STL [R1+0xe48], R7 ;  /* 0x000e480701007387 */ /* 0x0007e80000100800 */
[----:B------:R4:W-:Y:S01]  /*3c890*/  STL [R1+0xe4c], R6 ;  /* 0x000e4c0601007387 */ /* 0x0009e20000100800 */
[----:B--2---:R-:W-:-:S05]  /*3c8a0*/  F2FP.SATFINITE.E5M2.F32.PACK_AB_MERGE_C R5, R252, R137, RZ ;  /* 0x00000089fc05723e */ /* 0x004fca00048060ff */
[----:B------:R0:W-:Y:S01]  /*3c8b0*/  STL [R1+0xcdc], R5 ;  /* 0x000cdc0501007387 */ /* 0x0001e20000100800 */
[----:B---3--:R-:W-:-:S05]  /*3c8c0*/  F2FP.SATFINITE.E5M2.F32.PACK_AB_MERGE_C R7, R249, R251, RZ ;  /* 0x000000fbf907723e */ /* 0x008fca00048060ff */
[----:B------:R1:W-:Y:S01]  /*3c8d0*/  STL [R1+0xce0], R7 ;  /* 0x000ce00701007387 */ /* 0x0003e20000100800 */
[----:B----4-:R-:W-:-:S05]  /*3c8e0*/  F2FP.SATFINITE.E5M2.F32.PACK_AB_MERGE_C R6, R247, R248, RZ ;  /* 0x000000f8f706723e */ /* 0x010fca00048060ff */
[----:B------:R2:W-:Y:S01]  /*3c8f0*/  STL [R1+0xcd8], R6 ;  /* 0x000cd80601007387 */ /* 0x0005e20000100800 */
[----:B0-----:R-:W-:-:S05]  /*3c900*/  F2FP.SATFINITE.E5M2.F32.PACK_AB_MERGE_C R5, R245, R246, RZ ;  /* 0x000000f6f505723e */ /* 0x001fca00048060ff */
[----:B------:R0:W-:Y:S01]  /*3c910*/  STL [R1+0xcd4], R5 ;  /* 0x000cd40501007387 */ /* 0x0001e20000100800 */
[----:B-1----:R-:W-:-:S05]  /*3c920*/  F2FP.SATFINITE.E5M2.F32.PACK_AB_MERGE_C R7, R243, R244, RZ ;  /* 0x000000f4f307723e */ /* 0x002fca00048060ff */
[----:B------:R1:W-:Y:S01]  /*3c930*/  STL [R1+0xccc], R7 ;  /* 0x000ccc0701007387 */ /* 0x0003e20000100800 */
[----:B--2---:R-:W-:-:S05]  /*3c940*/  F2FP.SATFINITE.E5M2.F32.PACK_AB_MERGE_C R6, R241, R242, RZ ;  /* 0x000000f2f106723e */ /* 0x004fca00048060ff */
        /* <DEDUP_REMOVED lines=34> */
[----:B------:R-:W-:Y:S01]  /*3cb70*/  STL [R1+0xc84], R7 ;  /* 0x000c840701007387 */ /* 0x000fe20000100800 */
[----:B--2---:R-:W-:-:S03]  /*3cb80*/  F2FP.SATFINITE.E5M2.F32.PACK_AB_MERGE_C R6, R196, R197, RZ ;  /* 0x000000c5c406723e */ /* 0x004fc600048060ff */
[----:B------:R-:W2:Y:S04]  /*3cb90*/  LDL.LU R149, [R1+0xda8] ;  /* 0x000da80001957983 */ /* 0x000ea80000300800 */
[----:B------:R-:W-:Y:S01]  /*3cba0*/  STL [R1+0xc80], R6 ;  /* 0x000c800601007387 */ /* 0x000fe20000100800 */
[----:B0-----:R-:W-:-:S03]  /*3cbb0*/  F2FP.SATFINITE.E5M2.F32.PACK_AB_MERGE_C R5, R194, R195, RZ ;  /* 0x000000c3c205723e */ /* 0x001fc600048060ff */
[----:B------:R-:W2:Y:S04]  /*3cbc0*/  LDL.LU R148, [R1+0xdac] ;  /* 0x000dac0001947983 */ /* 0x000ea80000300800 */
[----:B------:R2:W-:Y:S04]  /*3cbd0*/  STL [R1+0xc7c], R5 ;  /* 0x000c7c0501007387 */ /* 0x0005e80000100800 */
        /* <DEDUP_REMOVED lines=492> */
[----:B------:R2:W-:Y:S01]  /*3eaa0*/  STL [R1+0x8f8], R6 ;  /* 0x0008f80601007387 */ /* 0x0005e20000100800 */
[----:B0-----:R-:W-:-:S03]  /*3eab0*/  F2FP.SATFINITE.E5M2.F32.PACK_AB_MERGE_C R5, R194, R195, RZ ;  /* 0x000000c3c205723e */ /* 0x001fc600048060ff */
[----:B------:R-:W2:Y:S04]  /*3eac0*/  LDL.LU R140, [R1+0x98c] ;  /* 0x00098c00018c7983 */ /* 0x000ea80000300800 */
[----:B------:R0:W-:Y:S04]  /*3ead0*/  STL [R1+0x86c], R5 ;  /* 0x00086c0501007387 */ /* 0x0001e80000100800 */
[----:B------:R-:W0:Y:S04]  /*3eae0*/  LDL.LU R195, [R1+0x990] ;  /* 0x0009900001c37983 */ /* 0x000e280000300800 */
[----:B------:R-:W0:Y:S04]  /*3eaf0*/  LDL.LU R194, [R1+0x994] ;  /* 0x0009940001c27983 */ /* 0x000e280000300800 */
[----:B------:R-:W3:Y:S04]  /*3eb00*/  LDL.LU R139, [R1+0x998] ;  /* 0x00099800018b7983 */ /* 0x000ee80000300800 */
[----:B------:R-:W3:Y:S04]  /*3eb10*/  LDL.LU R138, [R1+0x99c] ;  /* 0x00099c00018a7983 */ /* 0x000ee80000300800 */
[----:B------:R-:W4:Y:S04]  /*3eb20*/  LDL.LU R137, [R1+0x9a0] ;  /* 0x0009a00001897983 */ /* 0x000f280000300800 */
[----:B------:R-:W4:Y:S04]  /*3eb30*/  LDL.LU R252, [R1+0x9a4] ;  /* 0x0009a40001fc7983 */ /* 0x000f280000300800 */
[----:B------:R-:W3:Y:S04]  /*3eb40*/  LDL.LU R251, [R1+0x9a8] ;  /* 0x0009a80001fb7983 */ /* 0x000ee80000300800 */
        /* <DEDUP_REMOVED lines=44> */
[----:B------:R-:W3:Y:S01]  /*3ee10*/  LDL.LU R196, [R1+0x65c] ;  /* 0x00065c0001c47983 */ /* 0x000ee20000300800 */
[----:B--2---:R-:W-:-:S02]  /*3ee20*/  F2FP.SATFINITE.E5M2.F32.PACK_AB_MERGE_C R6, R140, R141, RZ ;  /* 0x0000008d8c06723e */ /* 0x004fc400048060ff */
[----:B0-----:R-:W-:Y:S02]  /*3ee30*/  F2FP.SATFINITE.E5M2.F32.PACK_AB_MERGE_C R5, R194, R195, RZ ;  /* 0x000000c3c205723e */ /* 0x001fe400048060ff */
[----:B------:R-:W2:Y:S04]  /*3ee40*/  LDL.LU R195, [R1+0x660] ;  /* 0x0006600001c37983 */ /* 0x000ea80000300800 */
[----:B------:R-:W-:Y:S04]  /*3ee50*/  STL [R1+0x870], R6 ;  /* 0x0008700601007387 */ /* 0x000fe80000100800 */
[----:B------:R-:W2:Y:S04]  /*3ee60*/  LDL.LU R194, [R1+0x664] ;  /* 0x0006640001c27983 */ /* 0x000ea80000300800 */
[----:B------:R3:W-:Y:S01]  /*3ee70*/  STL [R1+0x868], R5 ;  /* 0x0008680501007387 */ /* 0x0007e20000100800 */
[----:B----4-:R-:W-:-:S02]  /*3ee80*/  F2FP.SATFINITE.E5M2.F32.PACK_AB_MERGE_C R7, R252, R137, RZ ;  /* 0x00000089fc07723e */ /* 0x010fc400048060ff */
[----:B---3--:R-:W-:Y:S02]  /*3ee90*/  F2FP.SATFINITE.E5M2.F32.PACK_AB_MERGE_C R5, R138, R139, RZ ;  /* 0x0000008b8a05723e */ /* 0x008fe400048060ff */
[----:B------:R-:W-:-:S03]  /*3eea0*/  F2FP.SATFINITE.E5M2.F32.PACK_AB_MERGE_C R6, R249, R251, RZ ;  /* 0x000000fbf906723e */ /* 0x000fc600048060ff */
        /* <DEDUP_REMOVED lines=13> */
[----:B------:R0:W-:Y:S04]  /*3ef80*/  STL [R1+0x850], R7 ;  /* 0x0008500701007387 */ /* 0x0001e80000100800 */
[----:B------:R1:W-:Y:S01]  /*3ef90*/  STL [R1+0x91c], R6 ;  /* 0x00091c0601007387 */ /* 0x0003e20000100800 */
[----:B---3--:R-:W-:-:S05]  /*3efa0*/  F2FP.SATFINITE.E5M2.F32.PACK_AB_MERGE_C R5, R226, R227, RZ ;  /* 0x000000e3e205723e */ /* 0x008fca00048060ff */
        /* <DEDUP_REMOVED lines=11> */
[----:B---3--:R-:W-:Y:S02]  /*3f060*/  F2FP.SATFINITE.E5M2.F32.PACK_AB_MERGE_C R5, R214, R215, RZ ;  /* 0x000000d7d605723e */ /* 0x008fe400048060ff */
[----:B------:R-:W-:-:S05]  /*3f070*/  F2FP.SATFINITE.E5M2.F32.PACK_AB_MERGE_C R235, R212, R213, RZ ;  /* 0x000000d5d4eb723e */ /* 0x000fca00048060ff */
[----:B------:R-:W-:Y:S01]  /*3f080*/  STL [R1+0x1b0c], R235 ;  /* 0x001b0ceb01007387 */ /* 0x000fe20000100800 */
[----:B0-----:R-:W-:-:S03]  /*3f090*/  F2FP.SATFINITE.E5M2.F32.PACK_AB_MERGE_C R7, R210, R211, RZ ;  /* 0x000000d3d207723e */ /* 0x001fc600048060ff */
[----:B------:R0:W-:Y:S01]  /*3f0a0*/  STL [R1+0x838], R5 ;  /* 0x0008380501007387 */ /* 0x0001e20000100800 */
[----:B-1----:R-:W-:-:S03]  /*3f0b0*/  F2FP.SATFINITE.E5M2.F32.PACK_AB_MERGE_C R6, R208, R209, RZ ;  /* 0x000000d1d006723e */ /* 0x002fc600048060ff */
[----:B------:R1:W-:Y:S04]  /*3f0c0*/  STL [R1+0x830], R7 ;  /* 0x0008300701007387 */ /* 0x0003e80000100800 */
[----:B------:R3:W-:Y:S01]  /*3f0d0*/  STL [R1+0x834], R6 ;  /* 0x0008340601007387 */ /* 0x0007e20000100800 */
[----:B0-----:R-:W-:Y:S02]  /*3f0e0*/  F2FP.SATFINITE.E5M2.F32.PACK_AB_MERGE_C R5, R206, R207, RZ ;  /* 0x000000cfce05723e */ /* 0x001fe400048060ff */
[----:B------:R-:W-:-:S05]  /*3f0f0*/  F2FP.SATFINITE.E5M2.F32.PACK_AB_MERGE_C R250, R204, R205, RZ ;  /* 0x000000cdccfa723e */ /* 0x000fca00048060ff */
[----:B------:R-:W-:Y:S01]  /*3f100*/  STL [R1+0x1b10], R250 ;  /* 0x001b10fa01007387 */ /* 0x000fe20000100800 */
[----:B-1----:R-:W-:-:S03]  /*3f110*/  F2FP.SATFINITE.E5M2.F32.PACK_AB_MERGE_C R7, R202, R203, RZ ;  /* 0x000000cbca07723e */ /* 0x002fc600048060ff */
[----:B------:R0:W-:Y:S01]  /*3f120*/  STL [R1+0x82c], R5 ;  /* 0x00082c0501007387 */ /* 0x0001e20000100800 */
[----:B---3--:R-:W-:-:S03]  /*3f130*/  F2FP.SATFINITE.E5M2.F32.PACK_AB_MERGE_C R6, R200, R201, RZ ;  /* 0x000000c9c806723e */ /* 0x008fc600048060ff */
[----:B------:R-:W-:Y:S04]  /*3f140*/  STL [R1+0x828], R7 ;  /* 0x0008280701007387 */ /* 0x000fe80000100800 */
[----:B------:R-:W-:Y:S01]  /*3f150*/  STL [R1+0x824], R6 ;  /* 0x0008240601007387 */ /* 0x000fe20000100800 */
[----:B0-----:R-:W-:Y:S02]  /*3f160*/  F2FP.SATFINITE.E5M2.F32.PACK_AB_MERGE_C R5, R198, R199, RZ ;  /* 0x000000c7c605723e */ /* 0x001fe400048060ff */
[----:B------:R-:W-:-:S05]  /*3f170*/  F2FP.SATFINITE.E5M2.F32.PACK_AB_MERGE_C R228, R196, R197, RZ ;  /* 0x000000c5c4e4723e */ /* 0x000fca00048060ff */
[----:B------:R-:W-:Y:S04]  /*3f180*/  STL [R1+0x1b14], R228 ;  /* 0x001b14e401007387 */ /* 0x000fe80000100800 */
[----:B------:R-:W-:Y:S04]  /*3f190*/  STL [R1+0x820], R5 ;  /* 0x0008200501007387 */ /* 0x000fe80000100800 */
[----:B------:R2:W-:Y:S02]  /*3f1a0*/  STL [R1+0x1b18], R0 ;  /* 0x001b180001007387 */ /* 0x0005e40000100800 */
[----:B--2---:R-:W-:-:S02]  /*3f1b0*/  F2FP.SATFINITE.E5M2.F32.PACK_AB_MERGE_C R0, R194, R195, RZ ;  /* 0x000000c3c200723e */ /* 0x004fc400048060ff */
[----:B------:R-:W2:Y:S04]  /*3f1c0*/  LDL.LU R195, [R1+0x668] ;  /* 0x0006680001c37983 */ /* 0x000ea80000300800 */
        /* <DEDUP_REMOVED lines=12> */
[----:B------:R-:W-:Y:S04]  /*3f290*/  STL [R1+0x1b1c], R3 ;  /* 0x001b1c0301007387 */ /* 0x000fe80000100800 */
[----:B------:R3:W-:Y:S01]  /*3f2a0*/  STL [R1+0x1b20], R2 ;  /* 0x001b200201007387 */ /* 0x0007e20000100800 */
[----:B------:R-:W-:-:S02]  /*3f2b0*/  @P0 LOP3.LUT R233, R233, 0x80, RZ, 0xfc, !PT ;  /* 0x00000080e9e90812 */ /* 0x000fc400078efcff */
[----:B------:R-:W-:Y:S01]  /*3f2c0*/  ISETP.GE.AND P0, PT, R8, UR50, PT ;  /* 0x0000003208007c0c */ /* 0x000fe2000bf06270 */
[----:B------:R-:W-:-:S03]  /*3f2d0*/  ULDC UR50, c[0x0][0x228] ;  /* 0x00008a0000327ab9 */ /* 0x000fc60000000800 */
[----:B------:R-:W-:Y:S01]  /*3f2e0*/  ISETP.LT.AND P1, PT, R3, UR6, !P0 ;  /* 0x0000000603007c0c */ /* 0x000fe2000c721270 */
[----:B------:R-:W-:Y:S01]  /*3f2f0*/  ULDC UR6, c[0x0][0x228] ;  /* 0x00008a0000067ab9 */ /* 0x000fe20000000800 */
[----:B--2---:R-:W-:Y:S02]  /*3f300*/  F2FP.SATFINITE.E5M2.F32.PACK_AB_MERGE_C R0, R194, R195, RZ ;  /* 0x000000c3c200723e */ /* 0x004fe400048060ff */
[----:B------:R-:W2:Y:S04]  /*3f310*/  LDL.LU R195, [R1+0x698] ;  /* 0x0006980001c37983 */ /* 0x000ea80000300800 */
[----:B------:R-:W2:Y:S01]  /*3f320*/  LDL.LU R194, [R1+0x69c] ;  /* 0x00069c0001c27983 */ /* 0x000ea20000300800 */
[----:B------:R-:W-:Y:S01]  /*3f330*/  ISETP.LT.AND P0, PT, R2, UR4, !P0 ;  /* 0x0000000402007c0c */ /* 0x000fe2000c701270 */
[----:B------:R-:W-:Y:S01]  /*3f340*/  ULDC UR4, c[0x0][0x248] ;  /* 0x0000920000047ab9 */ /* 0x000fe20000000800 */
[----:B------:R-:W-:-:S04]  /*3f350*/  LOP3.LUT R233, R233, 0xffffffef, RZ, 0xc0, !PT ;  /* 0xffffffefe9e97812 */ /* 0x000fc800078ec0ff */
[----:B------:R-:W-:-:S04]  /*3f360*/  @P1 LOP3.LUT R233, R233, 0x10, RZ, 0xfc, !PT ;  /* 0x00000010e9e91812 */ /* 0x000fc800078efcff */
[----:B------:R-:W-:Y:S01]  /*3f370*/  LOP3.LUT R233, R233, 0xfffffff7, RZ, 0xc0, !PT ;  /* 0xfffffff7e9e97812 */ /* 0x000fe200078ec0ff */
[----:B------:R0:W-:Y:S03]  /*3f380*/  STL [R1+0x81c], R0 ;  /* 0x00081c0001007387 */ /* 0x0001e60000100800 */
[----:B------:R-:W-:Y:S02]  /*3f390*/  @P0 LOP3.LUT R233, R233, 0x8, RZ, 0xfc, !PT ;  /* 0x00000008e9e90812 */ /* 0x000fe400078efcff */
[----:B---3--:R-:W-:-:S03]  /*3f3a0*/  F2FP.SATFINITE.E5M2.F32.PACK_AB_MERGE_C R2, R197, R199, RZ ;  /* 0x000000c7c502723e */ /* 0x008fc600048060ff */
[----:B------:R-:W-:Y:S01]  /*3f3b0*/  STL [R1+0x1b24], R233 ;  /* 0x001b24e901007387 */ /* 0x000fe20000100800 */
[----:B0-----:R-:W-:Y:S01]  /*3f3c0*/  VIADD R0, R4, UR4 ;  /* 0x0000000404007c36 */ /* 0x001fe20008000000 */
[----:B------:R-:W-:Y:S02]  /*3f3d0*/  ULDC UR4, c[0x0][0x248] ;  /* 0x0000920000047ab9 */ /* 0x000fe40000000800 */
[----:B------:R-:W3:Y:S04]  /*3f3e0*/  LDL.LU R203, [R1+0x6a0] ;  /* 0x0006a00001cb7983 */ /* 0x000ee80000300800 */
[----:B------:R-:W3:Y:S04]  /*3f3f0*/  LDL.LU R202, [R1+0x6a4] ;  /* 0x0006a40001ca7983 */ /* 0x000ee80000300800 */
[----:B------:R-:W-:Y:S04]  /*3f400*/  STL [R1+0x814], R2 ;  /* 0x0008140201007387 */ /* 0x000fe80000100800 */
[----:B------:R0:W-:Y:S04]  /*3f410*/  STL [R1+0x600], R0 ;  /* 0x0006000001007387 */ /* 0x0001e80000100800 */
[----:B------:R-:W3:Y:S04]  /*3f420*/  LDL.LU R201, [R1+0x6a8] ;  /* 0x0006a80001c97983 */ /* 0x000ee80000300800 */
[----:B------:R-:W3:Y:S04]  /*3f430*/  LDL.LU R200, [R1+0x6ac] ;  /* 0x0006ac0001c87983 */ /* 0x000ee80000300800 */
[----:B------:R-:W3:Y:S04]  /*3f440*/  LDL.LU R199, [R1+0x6b0] ;  /* 0x0006b00001c77983 */ /* 0x000ee80000300800 */
[----:B------:R-:W3:Y:S01]  /*3f450*/  LDL.LU R197, [R1+0x6b4] ;  /* 0x0006b40001c57983 */ /* 0x000ee20000300800 */
[----:B----4-:R-:W-:Y:S01]  /*3f460*/  F2FP.SATFINITE.E5M2.F32.PACK_AB_MERGE_C R229, R208, R209, RZ ;  /* 0x000000d1d0e5723e */ /* 0x010fe200048060ff */
[----:B0-----:R-:W-:Y:S01]  /*3f470*/  VIADD R0, R0, UR4 ;  /* 0x0000000400007c36 */ /* 0x001fe20008000000 */
[----:B------:R-:W-:Y:S01]  /*3f480*/  F2FP.SATFINITE.E5M2.F32.PACK_AB_MERGE_C R3, R206, R207, RZ ;  /* 0x000000cfce03723e */ /* 0x000fe200048060ff */
[----:B------:R-:W-:Y:S01]  /*3f490*/  ULDC UR4, c[0x0][0x248] ;  /* 0x0000920000047ab9 */ /* 0x000fe20000000800 */
[----:B------:R-:W-:Y:S01]  /*3f4a0*/  F2FP.SATFINITE.E5M2.F32.PACK_AB_MERGE_C R2, R204, R205, RZ ;  /* 0x000000cdcc02723e */ /* 0x000fe200048060ff */
[----:B------:R-:W-:Y:S04]  /*3f4b0*/  STL [R1+0x1b28], R229 ;  /* 0x001b28e501007387 */ /* 0x000fe80000100800 */
[----:B------:R-:W-:Y:S04]  /*3f4c0*/  STL [R1+0x810], R3 ;  /* 0x0008100301007387 */ /* 0x000fe80000100800 */
[----:B------:R0:W-:Y:S04]  /*3f4d0*/  STL [R1+0x604], R0 ;  /* 0x0006040001007387 */ /* 0x0001e80000100800 */
[----:B------:R1:W-:Y:S04]  /*3f4e0*/  STL [R1+0x80c], R2 ;  /* 0x00080c0201007387 */ /* 0x0003e80000100800 */
[----:B------:R-:W4:Y:S01]  /*3f4f0*/  LDL.LU R217, [R1+0x6b8] ;  /* 0x0006b80001d97983 */ /* 0x000f220000300800 */
[----:B0-----:R-:W-:Y:S01]  /*3f500*/  VIADD R0, R0, UR4 ;  /* 0x0000000400007c36 */ /* 0x001fe20008000000 */
[----:B------:R-:W-:-:S02]  /*3f510*/  ULDC UR4, c[0x0][0x248] ;  /* 0x0000920000047ab9 */ /* 0x000fc40000000800 */
[----:B------:R-:W4:Y:S01]  /*3f520*/  LDL.LU R216, [R1+0x6bc] ;  /* 0x0006bc0001d87983 */ /* 0x000f220000300800 */
[----:B-1----:R-:W-:-:S05]  /*3f530*/  F2FP.SATFINITE.E5M2.F32.PACK_AB_MERGE_C R2, R196, R198, RZ ;  /* 0x000000c6c402723e */ /* 0x002fca00048060ff */
[----:B------:R-:W-:Y:S04]  /*3f540*/  STL [R1+0x808], R2 ;  /* 0x0008080201007387 */ /* 0x000fe80000100800 */
[----:B------:R0:W-:Y:S04]  /*3f550*/  STL [R1+0x608], R0 ;  /* 0x0006080001007387 */ /* 0x0001e80000100800 */
[----:B------:R-:W4:Y:S04]  /*3f560*/  LDL.LU R215, [R1+0x6c0] ;  /* 0x0006c00001d77983 */ /* 0x000f280000300800 */
[----:B------:R-:W4:Y:S04]  /*3f570*/  LDL.LU R214, [R1+0x6c4] ;  /* 0x0006c40001d67983 */ /* 0x000f280000300800 */
[----:B------:R-:W4:Y:S04]  /*3f580*/  LDL.LU R213, [R1+0x6c8] ;  /* 0x0006c80001d57983 */ /* 0x000f280000300800 */
[----:B------:R-:W4:Y:S04]  /*3f590*/  LDL.LU R212, [R1+0x6cc] ;  /* 0x0006cc0001d47983 */ /* 0x000f280000300800 */
[----:B------:R-:W4:Y:S01]  /*3f5a0*/  LDL.LU R211, [R1+0x6d0] ;  /* 0x0006d00001d37983 */ /* 0x000f220000300800 */
[----:B0-----:R-:W-:Y:S01]  /*3f5b0*/  VIADD R0, R0, UR4 ;  /* 0x0000000400007c36 */ /* 0x001fe20008000000 */
[----:B------:R-:W-:-:S02]  /*3f5c0*/  ULDC UR4, c[0x0][0x248] ;  /* 0x0000920000047ab9 */ /* 0x000fc40000000800 */
[----:B------:R-:W4:Y:S04]  /*3f5d0*/  LDL.LU R210, [R1+0x6d4] ;  /* 0x0006d40001d27983 */ /* 0x000f280000300800 */
[----:B------:R-:W4:Y:S04]  /*3f5e0*/  LDL.LU R209, [R1+0x6d8] ;  /* 0x0006d80001d17983 */ /* 0x000f280000300800 */
[----:B------:R-:W4:Y:S01]  /*3f5f0*/  LDL.LU R208, [R1+0x6dc] ;  /* 0x0006dc0001d07983 */ /* 0x000f220000300800 */
[----:B--2---:R-:W-:-:S05]  /*3f600*/  F2FP.SATFINITE.E5M2.F32.PACK_AB_MERGE_C R230, R194, R195, RZ ;  /* 0x000000c3c2e6723e */ /* 0x004fca00048060ff */
[----:B------:R-:W-:Y:S04]  /*3f610*/  STL [R1+0x1b2c], R230 ;  /* 0x001b2ce601007387 */ /* 0x000fe80000100800 */
[----:B------:R-:W2:Y:S04]  /*3f620*/  LDL.LU R198, [R1+0x6e0] ;  /* 0x0006e00001c67983 */ /* 0x000ea80000300800 */
[----:B------:R-:W2:Y:S04]  /*3f630*/  LDL.LU R196, [R1+0x6e4] ;  /* 0x0006e40001c47983 */ /* 0x000ea80000300800 */
[----:B------:R-:W2:Y:S04]  /*3f640*/  LDL.LU R195, [R1+0x6e8] ;  /* 0x0006e80001c37983 */ /* 0x000ea80000300800 */
[----:B------:R0:W-:Y:S04]  /*3f650*/  STL [R1+0x60c], R0 ;  /* 0x00060c0001007387 */ /* 0x0001e80000100800 */
[----:B------:R-:W2:Y:S01]  /*3f660*/  LDL.LU R194, [R1+0x6ec] ;  /* 0x0006ec0001c27983 */ /* 0x000ea20000300800 */
[----:B---3--:R-:W-:Y:S01]  /*3f670*/  F2FP.SATFINITE.E5M2.F32.PACK_AB_MERGE_C R2, R202, R203, RZ ;  /* 0x000000cbca02723e */ /* 0x008fe200048060ff */
[----:B0-----:R-:W-:Y:S01]  /*3f680*/  VIADD R0, R0, UR4 ;  /* 0x0000000400007c36 */ /* 0x001fe20008000000 */
[----:B------:R-:W-:-:S03]  /*3f690*/  ULDC UR4, c[0x0][0x248] ;  /* 0x0000920000047ab9 */ /* 0x000fc60000000800 */
[----:B------:R0:W-:Y:S01]  /*3f6a0*/  STL [R1+0x800], R2 ;  /* 0x0008000201007387 */ /* 0x0001e20000100800 */
[----:B------:R-:W-:-:S05]  /*3f6b0*/  F2FP.SATFINITE.E5M2.F32.PACK_AB_MERGE_C R3, R200, R201, RZ ;  /* 0x000000c9c803723e */ /* 0x000fca00048060ff */
[----:B------:R-:W-:Y:S01]  /*3f6c0*/  STL [R1+0x804], R3 ;  /* 0x0008040301007387 */ /* 0x000fe20000100800 */
[----:B0-----:R-:W-:-:S03]  /*3f6d0*/  F2FP.SATFINITE.E5M2.F32.PACK_AB_MERGE_C R2, R197, R199, RZ ;  /* 0x000000c7c502723e */ /* 0x001fc600048060ff */
[----:B------:R-:W3:Y:S04]  /*3f6e0*/  LDL.LU R207, [R1+0x6f0] ;  /* 0x0006f00001cf7983 */ /* 0x000ee80000300800 */
[----:B------:R-:W3:Y:S04]  /*3f6f0*/  LDL.LU R206, [R1+0x6f4] ;  /* 0x0006f40001ce7983 */ /* 0x000ee80000300800 */
[----:B------:R-:W-:Y:S04]  /*3f700*/  STL [R1+0x6b4], R2 ;  /* 0x0006b40201007387 */ /* 0x000fe80000100800 */
[----:B------:R0:W-:Y:S04]  /*3f710*/  STL [R1+0x610], R0 ;  /* 0x0006100001007387 */ /* 0x0001e80000100800 */
        /* <DEDUP_REMOVED lines=8> */
[----:B----4-:R-:W-:Y:S01]  /*3f7a0*/  F2FP.SATFINITE.E5M2.F32.PACK_AB_MERGE_C R231, R216, R217, RZ ;  /* 0x000000d9d8e7723e */ /* 0x010fe200048060ff */
[----:B0-----:R-:W-:Y:S01]  /*3f7b0*/  VIADD R0, R0, UR4 ;  /* 0x0000000400007c36 */ /* 0x001fe20008000000 */
[----:B------:R-:W-:Y:S01]  /*3f7c0*/  F2FP.SATFINITE.E5M2.F32.PACK_AB_MERGE_C R3, R214, R215, RZ ;  /* 0x000000d7d603723e */ /* 0x000fe200048060ff */
[----:B------:R-:W-:-:S02]  /*3f7d0*/  ULDC UR4, c[0x0][0x248] ;  /* 0x0000920000047ab9 */ /* 0x000fc40000000800 */
[----:B------:R-:W-:Y:S01]  /*3f7e0*/  STL [R1+0x1b30], R231 ;  /* 0x001b30e701007387 */ /* 0x000fe20000100800 */
[----:B------:R-:W-:-:S03]  /*3f7f0*/  F2FP.SATFINITE.E5M2.F32.PACK_AB_MERGE_C R2, R212, R213, RZ ;  /* 0x000000d5d402723e */ /* 0x000fc600048060ff */
[----:B------:R-:W-:Y:S04]  /*3f800*/  STL [R1+0x6b0], R3 ;  /* 0x0006b00301007387 */ /* 0x000fe80000100800 */
[----:B------:R0:W-:Y:S04]  /*3f810*/  STL [R1+0x614], R0 ;  /* 0x0006140001007387 */ /* 0x0001e80000100800 */
[----:B------:R1:W-:Y:S01]  /*3f820*/  STL [R1+0x6ac], R2 ;  /* 0x0006ac0201007387 */ /* 0x0003e20000100800 */
[----:B0-----:R-:W-:Y:S01]  /*3f830*/  VIADD R0, R0, UR4 ;  /* 0x0000000400007c36 */ /* 0x001fe20008000000 */
[----:B------:R-:W-:Y:S01]  /*3f840*/  ULDC UR4, c[0x0][0x248] ;  /* 0x0000920000047ab9 */ /* 0x000fe20000000800 */
[----:B-1----:R-:W-:-:S02]  /*3f850*/  F2FP.SATFINITE.E5M2.F32.PACK_AB_MERGE_C R2, R210, R211, RZ ;  /* 0x000000d3d202723e */ /* 0x002fc400048060ff */
[----:B------:R-:W-:-:S03]  /*3f860*/  F2FP.SATFINITE.E5M2.F32.PACK_AB_MERGE_C R232, R208, R209, RZ ;  /* 0x000000d1d0e8723e */ /* 0x000fc600048060ff */
[----:B------:R-:W-:Y:S04]  /*3f870*/  STL [R1+0x6a8], R2 ;  /* 0x0006a80201007387 */ /* 0x000fe80000100800 */
[----:B------:R0:W-:Y:S04]  /*3f880*/  STL [R1+0x618], R0 ;  /* 0x0006180001007387 */ /* 0x0001e80000100800 */
[----:B------:R-:W-:Y:S01]  /*3f890*/  STL [R1+0x1b34], R232 ;  /* 0x001b34e801007387 */ /* 0x000fe20000100800 */
[----:B0-----:R-:W-:Y:S01]  /*3f8a0*/  VIADD R0, R0, UR4 ;  /* 0x0000000400007c36 */ /* 0x001fe20008000000 */
[----:B------:R-:W-:Y:S01]  /*3f8b0*/  ULDC UR4, c[0x0][0x248] ;  /* 0x0000920000047ab9 */ /* 0x000fe20000000800 */
[----:B--2---:R-:W-:-:S05]  /*3f8c0*/  F2FP.SATFINITE.E5M2.F32.PACK_AB_MERGE_C R3, R196, R198, RZ ;  /* 0x000000c6c403723e */ /* 0x004fca00048060ff */
[----:B------:R-:W-:Y:S04]  /*3f8d0*/  STL [R1+0x6a0], R3 ;  /* 0x0006a00301007387 */ /* 0x000fe80000100800 */
[----:B------:R0:W-:Y:S01]  /*3f8e0*/  STL [R1+0x61c], R0 ;  /* 0x00061c0001007387 */ /* 0x0001e20000100800 */
[----:B------:R-:W-:-:S05]  /*3f8f0*/  F2FP.SATFINITE.E5M2.F32.PACK_AB_MERGE_C R2, R194, R195, RZ ;  /* 0x000000c3c202723e */ /* 0x000fca00048060ff */
[----:B------:R3:W-:Y:S01]  /*3f900*/  STL [R1+0x6a4], R2 ;  /* 0x0006a40201007387 */ /* 0x0007e20000100800 */
[----:B0-----:R-:W-:Y:S01]  /*3f910*/  VIADD R0, R0, UR4 ;  /* 0x0000000400007c36 */ /* 0x001fe20008000000 */
[----:B------:R-:W-:Y:S02]  /*3f920*/  ULDC UR4, c[0x0][0x248] ;  /* 0x0000920000047ab9 */ /* 0x000fe40000000800 */
[----:B------:R-:W2:Y:S04]  /*3f930*/  LDL.LU R198, [R1+0x718] ;  /* 0x0007180001c67983 */ /* 0x000ea80000300800 */
[----:B------:R-:W2:Y:S04]  /*3f940*/  LDL.LU R196, [R1+0x71c] ;  /* 0x00071c0001c47983 */ /* 0x000ea80000300800 */
[----:B------:R-:W4:Y:S04]  /*3f950*/  LDL.LU R195, [R1+0x720] ;  /* 0x0007200001c37983 */ /* 0x000f280000300800 */
[----:B------:R0:W-:Y:S04]  /*3f960*/  STL [R1+0x620], R0 ;  /* 0x0006200001007387 */ /* 0x0001e80000100800 */
[----:B------:R-:W4:Y:S01]  /*3f970*/  LDL.LU R194, [R1+0x724] ;  /* 0x0007240001c27983 */ /* 0x000f220000300800 */
[----:B---3--:R-:W-:Y:S01]  /*3f980*/  F2FP.SATFINITE.E5M2.F32.PACK_AB_MERGE_C R2, R206, R207, RZ ;  /* 0x000000cfce02723e */ /* 0x008fe200048060ff */
[----:B0-----:R-:W-:Y:S01]  /*3f990*/  VIADD R0, R0, UR4 ;  /* 0x0000000400007c36 */ /* 0x001fe20008000000 */
[----:B------:R-:W-:-:S03]  /*3f9a0*/  ULDC UR4, c[0x0][0x248] ;  /* 0x0000920000047ab9 */ /* 0x000fc60000000800 */
[----:B------:R0:W-:Y:S01]  /*3f9b0*/  STL [R1+0x69c], R2 ;  /* 0x00069c0201007387 */ /* 0x0001e20000100800 */
[----:B------:R-:W-:Y:S02]  /*3f9c0*/  F2FP.SATFINITE.E5M2.F32.PACK_AB_MERGE_C R188, R204, R205, RZ ;  /* 0x000000cdccbc723e */ /* 0x000fe400048060ff */
[----:B------:R-:W-:-:S03]  /*3f9d0*/  F2FP.SATFINITE.E5M2.F32.PACK_AB_MERGE_C R3, R202, R203, RZ ;  /* 0x000000cbca03723e */ /* 0x000fc600048060ff */
[----:B------:R-:W-:Y:S04]  /*3f9e0*/  STL [R1+0x1b38], R188 ;  /* 0x001b38bc01007387 */ /* 0x000fe80000100800 */
[----:B------:R-:W-:Y:S01]  /*3f9f0*/  STL [R1+0x698], R3 ;  /* 0x0006980301007387 */ /* 0x000fe20000100800 */
[----:B0-----:R-:W-:-:S03]  /*3fa00*/  F2FP.SATFINITE.E5M2.F32.PACK_AB_MERGE_C R2, R200, R201, RZ ;  /* 0x000000c9c802723e */ /* 0x001fc600048060ff */
[----:B------:R0:W-:Y:S04]  /*3fa10*/  STL [R1+0x624], R0 ;  /* 0x0006240001007387 */ /* 0x0001e80000100800 */
[----:B------:R1:W-:Y:S04]  /*3fa20*/  STL [R1+0x694], R2 ;  /* 0x0006940201007387 */ /* 0x0003e80000100800 */
[----:B------:R-:W3:Y:S01]  /*3fa30*/  LDL.LU R219, [R1+0x728] ;  /* 0x0007280001db7983 */ /* 0x000ee20000300800 */
[----:B0-----:R-:W-:Y:S01]  /*3fa40*/  VIADD R0, R0, UR4 ;  /* 0x0000000400007c36 */ /* 0x001fe20008000000 */
[----:B------:R-:W-:-:S02]  /*3fa50*/  ULDC UR4, c[0x0][0x248] ;  /* 0x0000920000047ab9 */ /* 0x000fc40000000800 */
[----:B------:R-:W3:Y:S01]  /*3fa60*/  LDL.LU R218, [R1+0x72c] ;  /* 0x00072c0001da7983 */ /* 0x000ee20000300800 */
[----:B-1----:R-:W-:-:S05]  /*3fa70*/  F2FP.SATFINITE.E5M2.F32.PACK_AB_MERGE_C R2, R197, R199, RZ ;  /* 0x000000c7c502723e */ /* 0x002fca00048060ff */
        /* <DEDUP_REMOVED lines=16> */
[----:B0-----:R-:W-:Y:S01]  /*3fb80*/  VIADD R0, R0, UR4 ;  /* 0x0000000400007c36 */ /* 0x001fe20008000000 */
[----:B------:R-:W-:Y:S01]  /*3fb90*/  ULDC UR4, c[0x0][0x248] ;  /* 0x0000920000047ab9 */ /* 0x000fe20000000800 */
[----:B--2---:R-:W-:-:S05]  /*3fba0*/  F2FP.SATFINITE.E5M2.F32.PACK_AB_MERGE_C R6, R196, R198, RZ ;  /* 0x000000c6c406723e */ /* 0x004fca00048060ff */
[----:B------:R-:W-:Y:S04]  /*3fbb0*/  STL [R1+0x1b3c], R6 ;  /* 0x001b3c0601007387 */ /* 0x000fe80000100800 */
[----:B------:R-:W2:Y:S01]  /*3fbc0*/  LDL.LU R207, [R1+0x768] ;  /* 0x0007680001cf7983 */ /* 0x000ea20000300800 */
[----:B----4-:R-:W-:-:S03]  /*3fbd0*/  F2FP.SATFINITE.E5M2.F32.PACK_AB_MERGE_C R2, R194, R195, RZ ;  /* 0x000000c3c202723e */ /* 0x010fc600048060ff */
[----:B------:R-:W2:Y:S04]  /*3fbe0*/  LDL.LU R206, [R1+0x76c] ;  /* 0x00076c0001ce7983 */ /* 0x000ea80000300800 */
[----:B------:R-:W-:Y:S04]  /*3fbf0*/  STL [R1+0x688], R2 ;  /* 0x0006880201007387 */ /* 0x000fe80000100800 */
[----:B------:R0:W-:Y:S04]  /*3fc00*/  STL [R1+0x62c], R0 ;  /* 0x00062c0001007387 */ /* 0x0001e80000100800 */
        /* <DEDUP_REMOVED lines=8> */
[----:B0-----:R-:W-:Y:S01]  /*3fc90*/  VIADD R0, R0, UR4 ;  /* 0x0000000400007c36 */ /* 0x001fe20008000000 */
[----:B------:R-:W-:Y:S01]  /*3fca0*/  ULDC UR4, c[0x0][0x248] ;  /* 0x0000920000047ab9 */ /* 0x000fe20000000800 */
[----:B---3--:R-:W-:-:S05]  /*3fcb0*/  F2FP.SATFINITE.E5M2.F32.PACK_AB_MERGE_C R3, R218, R219, RZ ;  /* 0x000000dbda03723e */ /* 0x008fca00048060ff */
[----:B------:R0:W-:Y:S01]  /*3fcc0*/  STL [R1+0x68c], R3 ;  /* 0x00068c0301007387 */ /* 0x0001e20000100800 */
[----:B------:R-:W-:-:S05]  /*3fcd0*/  F2FP.SATFINITE.E5M2.F32.PACK_AB_MERGE_C R2, R216, R217, RZ ;  /* 0x000000d9d802723e */ /* 0x000fca00048060ff */
[----:B------:R-:W-:Y:S01]  /*3fce0*/  STL [R1+0x684], R2 ;  /* 0x0006840201007387 */ /* 0x000fe20000100800 */
[----:B------:R-:W-:-:S03]  /*3fcf0*/  F2FP.SATFINITE.E5M2.F32.PACK_AB_MERGE_C R4, R214, R215, RZ ;  /* 0x000000d7d604723e */ /* 0x000fc600048060ff */
[----:B------:R1:W-:Y:S01]  /*3fd00*/  STL [R1+0x630], R0 ;  /* 0x0006300001007387 */ /* 0x0003e20000100800 */
[----:B0-----:R-:W-:Y:S01]  /*3fd10*/  F2FP.SATFINITE.E5M2.F32.PACK_AB_MERGE_C R3, R212, R213, RZ ;  /* 0x000000d5d403723e */ /* 0x001fe200048060ff */
[----:B-1----:R-:W-:Y:S02]  /*3fd20*/  VIADD R0, R0, UR4 ;  /* 0x0000000400007c36 */ /* 0x002fe40008000000 */
[----:B------:R-:W-:Y:S01]  /*3fd30*/  STL [R1+0x1b40], R4 ;  /* 0x001b400401007387 */ /* 0x000fe20000100800 */
[----:B------:R-:W-:Y:S01]  /*3fd40*/  ULDC UR4, c[0x0][0x248] ;  /* 0x0000920000047ab9 */ /* 0x000fe20000000800 */
[----:B------:R-:W-:Y:S02]  /*3fd50*/  F2FP.SATFINITE.E5M2.F32.PACK_AB_MERGE_C R2, R210, R211, RZ ;  /* 0x000000d3d202723e */ /* 0x000fe400048060ff */
[----:B------:R-:W-:Y:S04]  /*3fd60*/  STL [R1+0x680], R3 ;  /* 0x0006800301007387 */ /* 0x000fe80000100800 */
[----:B------:R0:W-:Y:S04]  /*3fd70*/  STL [R1+0x634], R0 ;  /* 0x0006340001007387 */ /* 0x0001e80000100800 */
[----:B------:R1:W-:Y:S01]  /*3fd80*/  STL [R1+0x67c], R2 ;  /* 0x00067c0201007387 */ /* 0x0003e20000100800 */
[----:B0-----:R-:W-:Y:S01]  /*3fd90*/  VIADD R0, R0, UR4 ;  /* 0x0000000400007c36 */ /* 0x001fe20008000000 */
[----:B------:R-:W-:Y:S01]  /*3fda0*/  F2FP.SATFINITE.E5M2.F32.PACK_AB_MERGE_C R7, R200, R201, RZ ;  /* 0x000000c9c807723e */ /* 0x000fe200048060ff */
[----:B------:R-:W-:Y:S01]  /*3fdb0*/  ULDC UR4, c[0x0][0x248] ;  /* 0x0000920000047ab9 */ /* 0x000fe20000000800 */
[----:B-1----:R-:W-:-:S05]  /*3fdc0*/  F2FP.SATFINITE.E5M2.F32.PACK_AB_MERGE_C R2, R208, R209, RZ ;  /* 0x000000d1d002723e */ /* 0x002fca00048060ff */
[----:B------:R0:W-:Y:S04]  /*3fdd0*/  STL [R1+0x678], R2 ;  /* 0x0006780201007387 */ /* 0x0001e80000100800 */
[----:B------:R1:W-:Y:S04]  /*3fde0*/  STL [R1+0x638], R0 ;  /* 0x0006380001007387 */ /* 0x0003e80000100800 */
[----:B------:R-:W-:Y:S01]  /*3fdf0*/  STL [R1+0x1b44], R7 ;  /* 0x001b440701007387 */ /* 0x000fe20000100800 */
[----:B0-----:R-:W-:-:S03]  /*3fe00*/  F2FP.SATFINITE.E5M2.F32.PACK_AB_MERGE_C R2, R197, R199, RZ ;  /* 0x000000c7c502723e */ /* 0x001fc600048060ff */
[----:B------:R-:W3:Y:S01]  /*3fe10*/  LDL.LU R201, [R1+0x790] ;  /* 0x0007900001c97983 */ /* 0x000ee20000300800 */
[----:B-1----:R-:W-:Y:S01]  /*3fe20*/  VIADD R0, R0, UR4 ;  /* 0x0000000400007c36 */ /* 0x002fe20008000000 */
[----:B------:R-:W-:Y:S02]  /*3fe30*/  ULDC UR4, c[0x0][0x248] ;  /* 0x0000920000047ab9 */ /* 0x000fe40000000800 */
[----:B------:R-:W3:Y:S04]  /*3fe40*/  LDL.LU R200, [R1+0x794] ;  /* 0x0007940001c87983 */ /* 0x000ee80000300800 */
[----:B------:R-:W-:Y:S04]  /*3fe50*/  STL [R1+0x670], R2 ;  /* 0x0006700201007387 */ /* 0x000fe80000100800 */
[----:B------:R0:W-:Y:S04]  /*3fe60*/  STL [R1+0x63c], R0 ;  /* 0x00063c0001007387 */ /* 0x0001e80000100800 */
[----:B------:R-:W3:Y:S04]  /*3fe70*/  LDL.LU R199, [R1+0x798] ;  /* 0x0007980001c77983 */ /* 0x000ee80000300800 */
[----:B------:R-:W3:Y:S01]  /*3fe80*/  LDL.LU R197, [R1+0x79c] ;  /* 0x00079c0001c57983 */ /* 0x000ee20000300800 */
[----:B0-----:R-:W-:Y:S01]  /*3fe90*/  VIADD R0, R0, UR4 ;  /* 0x0000000400007c36 */ /* 0x001fe20008000000 */
[----:B------:R-:W-:Y:S01]  /*3fea0*/  ULDC UR4, c[0x0][0x248] ;  /* 0x0000920000047ab9 */ /* 0x000fe20000000800 */
[----:B--2---:R-:W-:-:S05]  /*3feb0*/  F2FP.SATFINITE.E5M2.F32.PACK_AB_MERGE_C R2, R206, R207, RZ ;  /* 0x000000cfce02723e */ /* 0x004fca00048060ff */
[----:B------:R0:W-:Y:S01]  /*3fec0*/  STL [R1+0x674], R2 ;  /* 0x0006740201007387 */ /* 0x0001e20000100800 */
[----:B----4-:R-:W-:-:S05]  /*3fed0*/  F2FP.SATFINITE.E5M2.F32.PACK_AB_MERGE_C R3, R204, R205, RZ ;  /* 0x000000cdcc03723e */ /* 0x010fca00048060ff */
[----:B------:R-:W-:Y:S01]  /*3fee0*/  STL [R1+0x66c], R3 ;  /* 0x00066c0301007387 */ /* 0x000fe20000100800 */
[----:B0-----:R-:W-:-:S03]  /*3fef0*/  F2FP.SATFINITE.E5M2.F32.PACK_AB_MERGE_C R2, R202, R203, RZ ;  /* 0x000000cbca02723e */ /* 0x001fc600048060ff */
[----:B------:R0:W-:Y:S04]  /*3ff00*/  STL [R1+0x640], R0 ;  /* 0x0006400001007387 */ /* 0x0001e80000100800 */
[----:B------:R1:W-:Y:S01]  /*3ff10*/  STL [R1+0xd44], R2 ;  /* 0x000d440201007387 */ /* 0x0003e20000100800 */
[----:B0-----:R-:W-:Y:S01]  /*3ff20*/  VIADD R0, R0, UR4 ;  /* 0x0000000400007c36 */ /* 0x001fe20008000000 */
[----:B------:R-:W-:Y:S01]  /*3ff30*/  ULDC UR4, c[0x0][0x248] ;  /* 0x0000920000047ab9 */ /* 0x000fe20000000800 */
[----:B-1----:R-:W-:-:S05]  /*3ff40*/  F2FP.SATFINITE.E5M2.F32.PACK_AB_MERGE_C R2, R196, R198, RZ ;  /* 0x000000c6c402723e */ /* 0x002fca00048060ff */
[----:B------:R-:W-:Y:S04]  /*3ff50*/  STL [R1+0x668], R2 ;  /* 0x0006680201007387 */ /* 0x000fe80000100800 */
[----:B------:R0:W-:Y:S01]  /*3ff60*/  STL [R1+0x644], R0 ;  /* 0x0006440001007387 */ /* 0x0001e20000100800 */
[----:B------:R-:W-:-:S03]  /*3ff70*/  F2FP.SATFINITE.E5M2.F32.PACK_AB_MERGE_C R252, R194, R195, RZ ;  /* 0x000000c3c2fc723e */ /* 0x000fc600048060ff */
[----:B------:R-:W2:Y:S04]  /*3ff80*/  LDL.LU R221, [R1+0x7a0] ;  /* 0x0007a00001dd7983 */ /* 0x000ea80000300800 */
[----:B------:R-:W2:Y:S01]  /*3ff90*/  LDL.LU R220, [R1+0x7a4] ;  /* 0x0007a40001dc7983 */ /* 0x000ea20000300800 */
[----:B0-----:R-:W-:Y:S01]  /*3ffa0*/  VIADD R0, R0, UR4 ;  /* 0x0000000400007c36 */ /* 0x001fe20008000000 */
[----:B------:R-:W-:Y:S02]  /*3ffb0*/  ULDC UR4, c[0x0][0x248] ;  /* 0x0000920000047ab9 */ /* 0x000fe40000000800 */
[----:B------:R-:W4:Y:S04]  /*3ffc0*/  LDL.LU R195, [R1+0x7a8] ;  /* 0x0007a80001c37983 */ /* 0x000f280000300800 */
[----:B------:R0:W-:Y:S04]  /*3ffd0*/  STL [R1+0x648], R0 ;  /* 0x0006480001007387 */ /* 0x0001e80000100800 */
[----:B------:R-:W4:Y:S04]  /*3ffe0*/  LDL.LU R194, [R1+0x7ac] ;  /* 0x0007ac0001c27983 */ /* 0x000f280000300800 */
[----:B------:R-:W2:Y:S04]  /*3fff0*/  LDL.LU R219, [R1+0x7b0] ;  /* 0x0007b00001db7983 */ /* 0x000ea80000300800 */
        /* <DEDUP_REMOVED lines=10> */
[----:B------:R-:W2:Y:S01]  /*400a0*/  LDL.LU R196, [R1+0x7dc] ;  /* 0x0007dc0001c47983 */ /* 0x000ea20000300800 */
[----:B0-----:R-:W-:Y:S01]  /*400b0*/  VIADD R0, R0, UR4 ;  /* 0x0000000400007c36 */ /* 0x001fe20008000000 */
[----:B------:R-:W-:-:S02]  /*400c0*/  ULDC UR4, c[0x0][0x248] ;  /* 0x0000920000047ab9 */ /* 0x000fc40000000800 */
[----:B------:R-:W2:Y:S01]  /*400d0*/  LDL.LU R209, [R1+0x7e0] ;  /* 0x0007e00001d17983 */ /* 0x000ea20000300800 */
[----:B---3--:R-:W-:Y:S02]  /*400e0*/  F2FP.SATFINITE.E5M2.F32.PACK_AB_MERGE_C R251, R200, R201, RZ ;  /* 0x000000c9c8fb723e */ /* 0x008fe400048060ff */
[----:B------:R-:W-:-:S05]  /*400f0*/  F2FP.SATFINITE.E5M2.F32.PACK_AB_MERGE_C R2, R197, R199, RZ ;  /* 0x000000c7c502723e */ /* 0x000fca00048060ff */
[----:B------:R-:W-:Y:S04]  /*40100*/  STL [R1+0xd3c], R2 ;  /* 0x000d3c0201007387 */ /* 0x000fe80000100800 */
[----:B------:R-:W3:Y:S04]  /*40110*/  LDL.LU R208, [R1+0x7e4] ;  /* 0x0007e40001d07983 */ /* 0x000ee80000300800 */
[----:B------:R-:W3:Y:S04]  /*40120*/  LDL.LU R207, [R1+0x7e8] ;  /* 0x0007e80001cf7983 */ /* 0x000ee80000300800 */
        /* <DEDUP_REMOVED lines=12> */
[----:B----4-:R-:W-:-:S02]  /*401f0*/  F2FP.SATFINITE.E5M2.F32.PACK_AB_MERGE_C R249, R194, R195, RZ ;  /* 0x000000c3c2f9723e */ /* 0x010fc400048060ff */
[----:B------:R-:W4:Y:S04]  /*40200*/  LDL.LU R195, [R1+0x410] ;  /* 0x0004100001c37983 */ /* 0x000f280000300800 */
[----:B------:R-:W4:Y:S04]  /*40210*/  LDL.LU R194, [R1+0x414] ;  /* 0x0004140001c27983 */ /* 0x000f280000300800 */
[----:B------:R0:W-:Y:S01]  /*40220*/  STL [R1+0x650], R0 ;  /* 0x0006500001007387 */ /* 0x0001e20000100800 */
[----:B--2---:R-:W-:Y:S01]  /*40230*/  F2FP.SATFINITE.E5M2.F32.PACK_AB_MERGE_C R2, R216, R217, RZ ;  /* 0x000000d9d802723e */ /* 0x004fe200048060ff */
[----:B0-----:R-:W-:-:S04]  /*40240*/  VIADD R0, R0, UR4 ;  /* 0x0000000400007c36 */ /* 0x001fc80008000000 */
[----:B------:R-:W-:Y:S01]  /*40250*/  STL [R1+0xd38], R2 ;  /* 0x000d380201007387 */ /* 0x000fe20000100800 */
[----:B------:R-:W-:-:S03]  /*40260*/  ULDC UR4, c[0x0][0x248] ;  /* 0x0000920000047ab9 */ /* 0x000fc60000000800 */
[----:B------:R0:W-:Y:S02]  /*40270*/  STL [R1+0x654], R0 ;  /* 0x0006540001007387 */ /* 0x0001e40000100800 */
[----:B0-----:R-:W-:Y:S01]  /*40280*/  VIADD R0, R0, UR4 ;  /* 0x0000000400007c36 */ /* 0x001fe20008000000 */
[----:B------:R-:W-:-:S04]  /*40290*/  ULDC UR4, c[0x0][0x248] ;  /* 0x0000920000047ab9 */ /* 0x000fc80000000800 */
[----:B------:R0:W-:Y:S01]  /*402a0*/  STL [R1+0x658], R0 ;  /* 0x0006580001007387 */ /* 0x0001e20000100800 */
[----:B------:R-:W-:-:S03]  /*402b0*/  F2FP.SATFINITE.E5M2.F32.PACK_AB_MERGE_C R2, R196, R198, RZ ;  /* 0x000000c6c402723e */ /* 0x000fc600048060ff */
[----:B------:R-:W2:Y:S04]  /*402c0*/  LDL.LU R198, [R1+0x418] ;  /* 0x0004180001c67983 */ /* 0x000ea80000300800 */
[----:B------:R-:W-:Y:S04]  /*402d0*/  STL [R1+0xd54], R2 ;  /* 0x000d540201007387 */ /* 0x000fe80000100800 */
[----:B------:R-:W2:Y:S01]  /*402e0*/  LDL.LU R196, [R1+0x41c] ;  /* 0x00041c0001c47983 */ /* 0x000ea20000300800 */
[----:B0-----:R-:W-:Y:S01]  /*402f0*/  VIADD R0, R0, UR4 ;  /* 0x0000000400007c36 */ /* 0x001fe20008000000 */
[----:B------:R-:W-:-:S04]  /*40300*/  ULDC UR4, c[0x0][0x248] ;  /* 0x0000920000047ab9 */ /* 0x000fc80000000800 */
[----:B------:R0:W-:Y:S02]  /*40310*/  STL [R1+0x65c], R0 ;  /* 0x00065c0001007387 */ /* 0x0001e40000100800 */
[----:B0-----:R-:W-:Y:S01]  /*40320*/  VIADD R0, R0, UR4 ;  /* 0x0000000400007c36 */ /* 0x001fe20008000000 */
[----:B------:R-:W-:Y:S01]  /*40330*/  ULDC UR4, c[0x0][0x248] ;  /* 0x0000920000047ab9 */ /* 0x000fe20000000800 */
[----:B------:R-:W-:Y:S02]  /*40340*/  F2FP.SATFINITE.E5M2.F32.PACK_AB_MERGE_C R247, R218, R219, RZ ;  /* 0x000000dbdaf7723e */ /* 0x000fe400048060ff */
[----:B---3--:R-:W-:-:S05]  /*40350*/  F2FP.SATFINITE.E5M2.F32.PACK_AB_MERGE_C R2, R206, R207, RZ ;  /* 0x000000cfce02723e */ /* 0x008fca00048060ff */
[----:B------:R0:W-:Y:S04]  /*40360*/  STL [R1+0xd48], R2 ;  /* 0x000d480201007387 */ /* 0x0001e80000100800 */
[----:B------:R1:W-:Y:S01]  /*40370*/  STL [R1+0x660], R0 ;  /* 0x0006600001007387 */ /* 0x0003e20000100800 */
[----:B0-----:R-:W-:Y:S01]  /*40380*/  F2FP.SATFINITE.E5M2.F32.PACK_AB_MERGE_C R2, R202, R203, RZ ;  /* 0x000000cbca02723e */ /* 0x001fe200048060ff */
[----:B-1----:R-:W-:Y:S01]  /*40390*/  VIADD R0, R0, UR4 ;  /* 0x0000000400007c36 */ /* 0x002fe20008000000 */
[----:B------:R-:W-:-:S03]  /*403a0*/  ULDC UR4, c[0x0][0x248] ;  /* 0x0000920000047ab9 */ /* 0x000fc60000000800 */
[----:B------:R0:W-:Y:S01]  /*403b0*/  STL [R1+0xd40], R2 ;  /* 0x000d400201007387 */ /* 0x0001e20000100800 */
[----:B------:R-:W-:-:S05]  /*403c0*/  F2FP.SATFINITE.E5M2.F32.PACK_AB_MERGE_C R3, R200, R201, RZ ;  /* 0x000000c9c803723e */ /* 0x000fca00048060ff */
[----:B------:R-:W-:Y:S01]  /*403d0*/  STL [R1+0x8e8], R3 ;  /* 0x0008e80301007387 */ /* 0x000fe20000100800 */
[----:B0-----:R-:W-:-:S03]  /*403e0*/  F2FP.SATFINITE.E5M2.F32.PACK_AB_MERGE_C R2, R197, R199, RZ ;  /* 0x000000c7c502723e */ /* 0x001fc600048060ff */
[----:B------:R0:W-:Y:S04]  /*403f0*/  STL [R1+0x664], R0 ;  /* 0x0006640001007387 */ /* 0x0001e80000100800 */
[----:B------:R-:W3:Y:S04]  /*40400*/  LDL.LU R201, [R1+0x420] ;  /* 0x0004200001c97983 */ /* 0x000ee80000300800 */
[----:B------:R4:W-:Y:S04]  /*40410*/  STL [R1+0x8ec], R2 ;  /* 0x0008ec0201007387 */ /* 0x0009e80000100800 */
[----:B------:R-:W3:Y:S04]  /*40420*/  LDL.LU R200, [R1+0x424] ;  /* 0x0004240001c87983 */ /* 0x000ee80000300800 */
[----:B------:R-:W3:Y:S01]  /*40430*/  LDL.LU R199, [R1+0x428] ;  /* 0x0004280001c77983 */ /* 0x000ee20000300800 */
[----:B0-----:R-:W-:Y:S01]  /*40440*/  VIADD R0, R0, UR4 ;  /* 0x0000000400007c36 */ /* 0x001fe20008000000 */
[----:B------:R-:W-:Y:S01]  /*40450*/  F2FP.SATFINITE.E5M2.F32.PACK_AB_MERGE_C R246, R214, R215, RZ ;  /* 0x000000d7d6f6723e */ /* 0x000fe200048060ff */
[----:B------:R-:W-:Y:S01]  /*40460*/  ULDC UR4, c[0x0][0x248] ;  /* 0x0000920000047ab9 */ /* 0x000fe20000000800 */
[----:B------:R-:W3:Y:S04]  /*40470*/  LDL.LU R197, [R1+0x42c] ;  /* 0x00042c0001c57983 */ /* 0x000ee80000300800 */
[----:B------:R-:W3:Y:S04]  /*40480*/  LDL.LU R219, [R1+0x430] ;  /* 0x0004300001db7983 */ /* 0x000ee80000300800 */
[----:B------:R-:W3:Y:S01]  /*40490*/  LDL.LU R218, [R1+0x434] ;  /* 0x0004340001da7983 */ /* 0x000ee20000300800 */
[----:B------:R-:W-:-:S02]  /*404a0*/  F2FP.SATFINITE.E5M2.F32.PACK_AB_MERGE_C R245, R212, R213, RZ ;  /* 0x000000d5d4f5723e */ /* 0x000fc400048060ff */
[----:B------:R-:W-:Y:S02]  /*404b0*/  F2FP.SATFINITE.E5M2.F32.PACK_AB_MERGE_C R241, R210, R211, RZ ;  /* 0x000000d3d2f1723e */ /* 0x000fe400048060ff */
[----:B------:R-:W-:Y:S02]  /*404c0*/  F2FP.SATFINITE.E5M2.F32.PACK_AB_MERGE_C R240, R208, R209, RZ ;  /* 0x000000d1d0f0723e */ /* 0x000fe400048060ff */
[----:B------:R-:W-:Y:S02]  /*404d0*/  F2FP.SATFINITE.E5M2.F32.PACK_AB_MERGE_C R227, R204, R205, RZ ;  /* 0x000000cdcce3723e */ /* 0x000fe400048060ff */
[----:B----4-:R-:W-:-:S05]  /*404e0*/  F2FP.SATFINITE.E5M2.F32.PACK_AB_MERGE_C R2, R194, R195, RZ ;  /* 0x000000c3c202723e */ /* 0x010fca00048060ff */
        /* <DEDUP_REMOVED lines=11> */
[----:B------:R-:W-:-:S02]  /*405a0*/  ULDC UR4, c[0x0][0x248] ;  /* 0x0000920000047ab9 */ /* 0x000fc40000000800 */
[----:B------:R-:W4:Y:S01]  /*405b0*/  LDL.LU R211, [R1+0x458] ;  /* 0x0004580001d37983 */ /* 0x000f220000300800 */
[----:B--2---:R-:W-:-:S05]  /*405c0*/  F2FP.SATFINITE.E5M2.F32.PACK_AB_MERGE_C R2, R196, R198, RZ ;  /* 0x000000c6c402723e */ /* 0x004fca00048060ff */
[----:B------:R-:W-:Y:S04]  /*405d0*/  STL [R1+0x8e4], R2 ;  /* 0x0008e40201007387 */ /* 0x000fe80000100800 */
[----:B------:R-:W2:Y:S04]  /*405e0*/  LDL.LU R210, [R1+0x45c] ;  /* 0x00045c0001d27983 */ /* 0x000ea80000300800 */
[----:B------:R-:W2:Y:S04]  /*405f0*/  LDL.LU R209, [R1+0x460] ;  /* 0x0004600001d17983 */ /* 0x000ea80000300800 */
[----:B------:R0:W-:Y:S04]  /*40600*/  STL [R1+0x404], R0 ;  /* 0x0004040001007387 */ /* 0x0001e80000100800 */
        /* <DEDUP_REMOVED lines=10> */
[----:B------:R-:W-:Y:S01]  /*406b0*/  ULDC UR4, c[0x0][0x248] ;  /* 0x0000920000047ab9 */ /* 0x000fe20000000800 */
[----:B---3--:R-:W-:-:S05]  /*406c0*/  F2FP.SATFINITE.E5M2.F32.PACK_AB_MERGE_C R3, R200, R201, RZ ;  /* 0x000000c9c803723e */ /* 0x008fca00048060ff */
[----:B------:R0:W-:Y:S01]  /*406d0*/  STL [R1+0x8d8], R3 ;  /* 0x0008d80301007387 */ /* 0x0001e20000100800 */
[----:B------:R-:W-:-:S03]  /*406e0*/  F2FP.SATFINITE.E5M2.F32.PACK_AB_MERGE_C R2, R197, R199, RZ ;  /* 0x000000c7c502723e */ /* 0x000fc600048060ff */
[----:B------:R-:W3:Y:S04]  /*406f0*/  LDL.LU R201, [R1+0x488] ;  /* 0x0004880001c97983 */ /* 0x000ee80000300800 */
[----:B------:R-:W-:Y:S04]  /*40700*/  STL [R1+0x8dc], R2 ;  /* 0x0008dc0201007387 */ /* 0x000fe80000100800 */
[----:B------:R-:W3:Y:S01]  /*40710*/  LDL.LU R200, [R1+0x48c] ;  /* 0x00048c0001c87983 */ /* 0x000ee20000300800 */
[----:B0-----:R-:W-:-:S03]  /*40720*/  F2FP.SATFINITE.E5M2.F32.PACK_AB_MERGE_C R3, R218, R219, RZ ;  /* 0x000000dbda03723e */ /* 0x001fc600048060ff */
[----:B------:R-:W3:Y:S04]  /*40730*/  LDL.LU R199, [R1+0x490] ;  /* 0x0004900001c77983 */ /* 0x000ee80000300800 */
[----:B------:R0:W-:Y:S04]  /*40740*/  STL [R1+0x408], R0 ;  /* 0x0004080001007387 */ /* 0x0001e80000100800 */
[----:B------:R-:W3:Y:S04]  /*40750*/  LDL.LU R197, [R1+0x494] ;  /* 0x0004940001c57983 */ /* 0x000ee80000300800 */
[----:B------:R1:W-:Y:S01]  /*40760*/  STL [R1+0x8d4], R3 ;  /* 0x0008d40301007387 */ /* 0x0003e20000100800 */
[----:B0-----:R-:W-:Y:S01]  /*40770*/  VIADD R0, R0, UR4 ;  /* 0x0000000400007c36 */ /* 0x001fe20008000000 */
[----:B------:R-:W-:Y:S01]  /*40780*/  ULDC UR4, c[0x0][0x248] ;  /* 0x0000920000047ab9 */ /* 0x000fe20000000800 */
[----:B----4-:R-:W-:-:S05]  /*40790*/  F2FP.SATFINITE.E5M2.F32.PACK_AB_MERGE_C R2, R216, R217, RZ ;  /* 0x000000d9d802723e */ /* 0x010fca00048060ff */
[----:B------:R0:W-:Y:S01]  /*407a0*/  STL [R1+0x8d0], R2 ;  /* 0x0008d00201007387 */ /* 0x0001e20000100800 */
[----:B-1----:R-:W-:-:S05]  /*407b0*/  F2FP.SATFINITE.E5M2.F32.PACK_AB_MERGE_C R3, R214, R215, RZ ;  /* 0x000000d7d603723e */ /* 0x002fca00048060ff */
[----:B------:R-:W-:Y:S01]  /*407c0*/  STL [R1+0x8cc], R3 ;  /* 0x0008cc0301007387 */ /* 0x000fe20000100800 */
[----:B0-----:R-:W-:-:S03]  /*407d0*/  F2FP.SATFINITE.E5M2.F32.PACK_AB_MERGE_C R2, R212, R213, RZ ;  /* 0x000000d5d402723e */ /* 0x001fc600048060ff */
[----:B------:R-:W-:Y:S04]  /*407e0*/  STL [R1+0x40c], R0 ;  /* 0x00040c0001007387 */ /* 0x000fe80000100800 */
[----:B------:R0:W-:Y:S02]  /*407f0*/  STL [R1+0x8c8], R2 ;  /* 0x0008c80201007387 */ /* 0x0001e40000100800 */
[----:B0-----:R-:W-:Y:S02]  /*40800*/  F2FP.SATFINITE.E5M2.F32.PACK_AB_MERGE_C R2, R194, R195, RZ ;  /* 0x000000c3c202723e */ /* 0x001fe400048060ff */
[----:B------:R-:W4:Y:S04]  /*40810*/  LDL.LU R195, [R1+0x498] ;  /* 0x0004980001c37983 */ /* 0x000f280000300800 */
[----:B------:R-:W4:Y:S01]  /*40820*/  LDL.LU R194, [R1+0x49c] ;  /* 0x00049c0001c27983 */ /* 0x000f220000300800 */
[----:B------:R-:W-:Y:S01]  /*40830*/  VIADD R0, R0, UR4 ;  /* 0x0000000400007c36 */ /* 0x000fe20008000000 */
[----:B------:R-:W-:-:S02]  /*40840*/  ULDC UR4, c[0x0][0x248] ;  /* 0x0000920000047ab9 */ /* 0x000fc40000000800 */
[----:B------:R2:W-:Y:S04]  /*40850*/  STL [R1+0x8bc], R2 ;  /* 0x0008bc0201007387 */ /* 0x0005e80000100800 */
[----:B------:R0:W-:Y:S01]  /*40860*/  STL [R1+0x410], R0 ;  /* 0x0004100001007387 */ /* 0x0001e20000100800 */
[----:B--2---:R-:W-:Y:S01]  /*40870*/  F2FP.SATFINITE.E5M2.F32.PACK_AB_MERGE_C R2, R210, R211, RZ ;  /* 0x000000d3d202723e */ /* 0x004fe200048060ff */
[----:B0-----:R-:W-:Y:S01]  /*40880*/  VIADD R0, R0, UR4 ;  /* 0x0000000400007c36 */ /* 0x001fe20008000000 */
[----:B------:R-:W-:-:S03]  /*40890*/  F2FP.SATFINITE.E5M2.F32.PACK_AB_MERGE_C R3, R208, R209, RZ ;  /* 0x000000d1d003723e */ /* 0x000fc600048060ff */
[----:B------:R0:W-:Y:S01]  /*408a0*/  STL [R1+0x8c0], R2 ;  /* 0x0008c00201007387 */ /* 0x0001e20000100800 */
[----:B------:R-:W-:-:S03]  /*408b0*/  ULDC UR4, c[0x0][0x248] ;  /* 0x0000920000047ab9 */ /* 0x000fc60000000800 */
[----:B------:R1:W-:Y:S01]  /*408c0*/  STL [R1+0x8ac], R3 ;  /* 0x0008ac0301007387 */ /* 0x0003e20000100800 */
[----:B0-----:R-:W-:-:S03]  /*408d0*/  F2FP.SATFINITE.E5M2.F32.PACK_AB_MERGE_C R2, R206, R207, RZ ;  /* 0x000000cfce02723e */ /* 0x001fc600048060ff */
[----:B------:R0:W-:Y:S01]  /*408e0*/  STL [R1+0x414], R0 ;  /* 0x0004140001007387 */ /* 0x0001e20000100800 */
[----:B-1----:R-:W-:-:S03]  /*408f0*/  F2FP.SATFINITE.E5M2.F32.PACK_AB_MERGE_C R3, R204, R205, RZ ;  /* 0x000000cdcc03723e */ /* 0x002fc600048060ff */
[----:B------:R1:W-:Y:S01]  /*40900*/  STL [R1+0x8b4], R2 ;  /* 0x0008b40201007387 */ /* 0x0003e20000100800 */
[----:B0-----:R-:W-:-:S03]  /*40910*/  VIADD R0, R0, UR4 ;  /* 0x0000000400007c36 */ /* 0x001fc60008000000 */
[----:B------:R-:W-:Y:S01]  /*40920*/  STL [R1+0x7fc], R3 ;  /* 0x0007fc0301007387 */ /* 0x000fe20000100800 */
[----:B------:R-:W-:Y:S01]  /*40930*/  ULDC UR4, c[0x0][0x248] ;  /* 0x0000920000047ab9 */ /* 0x000fe20000000800 */
[----:B-1----:R-:W-:Y:S02]  /*40940*/  F2FP.SATFINITE.E5M2.F32.PACK_AB_MERGE_C R2, R202, R203, RZ ;  /* 0x000000cbca02723e */ /* 0x002fe400048060ff */
[----:B------:R0:W-:Y:S04]  /*40950*/  STL [R1+0x418], R0 ;  /* 0x0004180001007387 */ /* 0x0001e80000100800 */
[----:B------:R1:W-:Y:S04]  /*40960*/  STL [R1+0x7f4], R2 ;  /* 0x0007f40201007387 */ /* 0x0003e80000100800 */
[----:B------:R-:W2:Y:S01]  /*40970*/  LDL.LU R203, [R1+0x4a0] ;  /* 0x0004a00001cb7983 */ /* 0x000ea20000300800 */
[----:B0-----:R-:W-:Y:S01]  /*40980*/  VIADD R0, R0, UR4 ;  /* 0x0000000400007c36 */ /* 0x001fe20008000000 */
[----:B------:R-:W-:-:S02]  /*40990*/  ULDC UR4, c[0x0][0x248] ;  /* 0x0000920000047ab9 */ /* 0x000fc40000000800 */
[----:B------:R-:W2:Y:S01]  /*409a0*/  LDL.LU R202, [R1+0x4a4] ;  /* 0x0004a40001ca7983 */ /* 0x000ea20000300800 */
[----:B-1----:R-:W-:-:S05]  /*409b0*/  F2FP.SATFINITE.E5M2.F32.PACK_AB_MERGE_C R2, R196, R198, RZ ;  /* 0x000000c6c402723e */ /* 0x002fca00048060ff */
[----:B------:R-:W-:Y:S04]  /*409c0*/  STL [R1+0x7ec], R2 ;  /* 0x0007ec0201007387 */ /* 0x000fe80000100800 */
[----:B------:R0:W-:Y:S04]  /*409d0*/  STL [R1+0x41c], R0 ;  /* 0x00041c0001007387 */ /* 0x0001e80000100800 */
[----:B------:R-:W2:Y:S04]  /*409e0*/  LDL.LU R198, [R1+0x4a8] ;  /* 0x0004a80001c67983 */ /* 0x000ea80000300800 */
[----:B------:R-:W2:Y:S01]  /*409f0*/  LDL.LU R196, [R1+0x4ac] ;  /* 0x0004ac0001c47983 */ /* 0x000ea20000300800 */
[----:B0-----:R-:W-:Y:S01]  /*40a00*/  VIADD R0, R0, UR4 ;  /* 0x0000000400007c36 */ /* 0x001fe20008000000 */
[----:B------:R-:W-:Y:S01]  /*40a10*/  ULDC UR4, c[0x0][0x248] ;  /* 0x0000920000047ab9 */ /* 0x000fe20000000800 */
[----:B---3--:R-:W-:-:S05]  /*40a20*/  F2FP.SATFINITE.E5M2.F32.PACK_AB_MERGE_C R3, R200, R201, RZ ;  /* 0x000000c9c803723e */ /* 0x008fca00048060ff */
[----:B------:R-:W-:Y:S04]  /*40a30*/  STL [R1+0x7e8], R3 ;  /* 0x0007e80301007387 */ /* 0x000fe80000100800 */
[----:B------:R-:W3:Y:S01]  /*40a40*/  LDL.LU R219, [R1+0x4b0] ;  /* 0x0004b00001db7983 */ /* 0x000ee20000300800 */
[----:B------:R-:W-:-:S03]  /*40a50*/  F2FP.SATFINITE.E5M2.F32.PACK_AB_MERGE_C R2, R197, R199, RZ ;  /* 0x000000c7c502723e */ /* 0x000fc600048060ff */
        /* <DEDUP_REMOVED lines=8> */
[----:B------:R-:W3:Y:S01]  /*40ae0*/  LDL.LU R197, [R1+0x4cc] ;  /* 0x0004cc0001c57983 */ /* 0x000ee20000300800 */
[----:B0-----:R-:W-:Y:S01]  /*40af0*/  VIADD R0, R0, UR4 ;  /* 0x0000000400007c36 */ /* 0x001fe20008000000 */
[----:B------:R-:W-:-:S02]  /*40b00*/  ULDC UR4, c[0x0][0x248] ;  /* 0x0000920000047ab9 */ /* 0x000fc40000000800 */
[----:B------:R-:W3:Y:S01]  /*40b10*/  LDL.LU R213, [R1+0x4d0] ;  /* 0x0004d00001d57983 */ /* 0x000ee20000300800 */
[----:B----4-:R-:W-:-:S05]  /*40b20*/  F2FP.SATFINITE.E5M2.F32.PACK_AB_MERGE_C R2, R194, R195, RZ ;  /* 0x000000c3c202723e */ /* 0x010fca00048060ff */
[----:B------:R-:W-:Y:S04]  /*40b30*/  STL [R1+0x7e4], R2 ;  /* 0x0007e40201007387 */ /* 0x000fe80000100800 */
[----:B------:R-:W4:Y:S04]  /*40b40*/  LDL.LU R212, [R1+0x4d4] ;  /* 0x0004d40001d47983 */ /* 0x000f280000300800 */
[----:B------:R-:W4:Y:S04]  /*40b50*/  LDL.LU R211, [R1+0x4d8] ;  /* 0x0004d80001d37983 */ /* 0x000f280000300800 */
        /* <DEDUP_REMOVED lines=12> */
[----:B--2---:R-:W-:-:S05]  /*40c20*/  F2FP.SATFINITE.E5M2.F32.PACK_AB_MERGE_C R3, R202, R203, RZ ;  /* 0x000000cbca03723e */ /* 0x004fca00048060ff */
[----:B------:R-:W-:Y:S04]  /*40c30*/  STL [R1+0x7d8], R3 ;  /* 0x0007d80301007387 */ /* 0x000fe80000100800 */
[----:B------:R-:W2:Y:S01]  /*40c40*/  LDL.LU R205, [R1+0x500] ;  /* 0x0005000001cd7983 */ /* 0x000ea20000300800 */
[----:B------:R-:W-:-:S05]  /*40c50*/  F2FP.SATFINITE.E5M2.F32.PACK_AB_MERGE_C R2, R196, R198, RZ ;  /* 0x000000c6c402723e */ /* 0x000fca00048060ff */
[----:B------:R-:W-:Y:S04]  /*40c60*/  STL [R1+0x7dc], R2 ;  /* 0x0007dc0201007387 */ /* 0x000fe80000100800 */
[----:B------:R-:W2:Y:S04]  /*40c70*/  LDL.LU R204, [R1+0x504] ;  /* 0x0005040001cc7983 */ /* 0x000ea80000300800 */
[----:B------:R-:W2:Y:S04]  /*40c80*/  LDL.LU R203, [R1+0x508] ;  /* 0x0005080001cb7983 */ /* 0x000ea80000300800 */
[----:B------:R0:W-:Y:S04]  /*40c90*/  STL [R1+0x428], R0 ;  /* 0x0004280001007387 */ /* 0x0001e80000100800 */
[----:B------:R-:W2:Y:S04]  /*40ca0*/  LDL.LU R202, [R1+0x50c] ;  /* 0x00050c0001ca7983 */ /* 0x000ea80000300800 */
[----:B------:R-:W2:Y:S04]  /*40cb0*/  LDL.LU R198, [R1+0x510] ;  /* 0x0005100001c67983 */ /* 0x000ea80000300800 */
[----:B------:R-:W2:Y:S01]  /*40cc0*/  LDL.LU R196, [R1+0x514] ;  /* 0x0005140001c47983 */ /* 0x000ea20000300800 */
[----:B0-----:R-:W-:Y:S01]  /*40cd0*/  VIADD R0, R0, UR4 ;  /* 0x0000000400007c36 */ /* 0x001fe20008000000 */
[----:B------:R-:W-:Y:S01]  /*40ce0*/  ULDC UR4, c[0x0][0x248] ;  /* 0x0000920000047ab9 */ /* 0x000fe20000000800 */
[----:B---3--:R-:W-:-:S05]  /*40cf0*/  F2FP.SATFINITE.E5M2.F32.PACK_AB_MERGE_C R3, R218, R219, RZ ;  /* 0x000000dbda03723e */ /* 0x008fca00048060ff */
[----:B------:R0:W-:Y:S01]  /*40d00*/  STL [R1+0x7d0], R3 ;  /* 0x0007d00301007387 */ /* 0x0001e20000100800 */
[----:B------:R-:W-:-:S05]  /*40d10*/  F2FP.SATFINITE.E5M2.F32.PACK_AB_MERGE_C R2, R216, R217, RZ ;  /* 0x000000d9d802723e */ /* 0x000fca00048060ff */
[----:B------:R1:W-:Y:S01]  /*40d20*/  STL [R1+0x7cc], R2 ;  /* 0x0007cc0201007387 */ /* 0x0003e20000100800 */
[----:B0-----:R-:W-:-:S05]  /*40d30*/  F2FP.SATFINITE.E5M2.F32.PACK_AB_MERGE_C R3, R214, R215, RZ ;  /* 0x000000d7d603723e */ /* 0x001fca00048060ff */
[----:B------:R-:W-:Y:S01]  /*40d40*/  STL [R1+0x7c0], R3 ;  /* 0x0007c00301007387 */ /* 0x000fe20000100800 */
[----:B-1----:R-:W-:-:S03]  /*40d50*/  F2FP.SATFINITE.E5M2.F32.PACK_AB_MERGE_C R2, R197, R199, RZ ;  /* 0x000000c7c502723e */ /* 0x002fc600048060ff */
[----:B------:R0:W-:Y:S04]  /*40d60*/  STL [R1+0x42c], R0 ;  /* 0x00042c0001007387 */ /* 0x0001e80000100800 */
[----:B------:R-:W3:Y:S04]  /*40d70*/  LDL.LU R199, [R1+0x518] ;  /* 0x0005180001c77983 */ /* 0x000ee80000300800 */
[----:B------:R1:W-:Y:S01]  /*40d80*/  STL [R1+0x7b8], R2 ;  /* 0x0007b80201007387 */ /* 0x0003e20000100800 */
[----:B0-----:R-:W-:Y:S01]  /*40d90*/  VIADD R0, R0, UR4 ;  /* 0x0000000400007c36 */ /* 0x001fe20008000000 */
[----:B------:R-:W-:-:S02]  /*40da0*/  ULDC UR4, c[0x0][0x248] ;  /* 0x0000920000047ab9 */ /* 0x000fc40000000800 */
[----:B------:R-:W3:Y:S01]  /*40db0*/  LDL.LU R197, [R1+0x51c] ;  /* 0x00051c0001c57983 */ /* 0x000ee20000300800 */
[----:B----4-:R-:W-:-:S05]  /*40dc0*/  F2FP.SATFINITE.E5M2.F32.PACK_AB_MERGE_C R3, R212, R213, RZ ;  /* 0x000000d5d403723e */ /* 0x010fca00048060ff */
[----:B------:R-:W-:Y:S04]  /*40dd0*/  STL [R1+0x7a4], R3 ;  /* 0x0007a40301007387 */ /* 0x000fe80000100800 */
[----:B------:R0:W-:Y:S01]  /*40de0*/  STL [R1+0x430], R0 ;  /* 0x0004300001007387 */ /* 0x0001e20000100800 */
[----:B-1----:R-:W-:-:S05]  /*40df0*/  F2FP.SATFINITE.E5M2.F32.PACK_AB_MERGE_C R2, R210, R211, RZ ;  /* 0x000000d3d202723e */ /* 0x002fca00048060ff */
[----:B------:R1:W-:Y:S01]  /*40e00*/  STL [R1+0x7a8], R2 ;  /* 0x0007a80201007387 */ /* 0x0003e20000100800 */
[----:B0-----:R-:W-:Y:S01]  /*40e10*/  VIADD R0, R0, UR4 ;  /* 0x0000000400007c36 */ /* 0x001fe20008000000 */
[----:B------:R-:W-:Y:S01]  /*40e20*/  F2FP.SATFINITE.E5M2.F32.PACK_AB_MERGE_C R3, R208, R209, RZ ;  /* 0x000000d1d003723e */ /* 0x000fe200048060ff */
[----:B------:R-:W-:-:S04]  /*40e30*/  ULDC UR4, c[0x0][0x248] ;  /* 0x0000920000047ab9 */ /* 0x000fc80000000800 */
[----:B------:R0:W-:Y:S01]  /*40e40*/  STL [R1+0x4e4], R3 ;  /* 0x0004e40301007387 */ /* 0x0001e20000100800 */
[----:B-1----:R-:W-:-:S03]  /*40e50*/  F2FP.SATFINITE.E5M2.F32.PACK_AB_MERGE_C R2, R206, R207, RZ ;  /* 0x000000cfce02723e */ /* 0x002fc600048060ff */
[----:B------:R1:W-:Y:S04]  /*40e60*/  STL [R1+0x434], R0 ;  /* 0x0004340001007387 */ /* 0x0003e80000100800 */
[----:B------:R4:W-:Y:S01]  /*40e70*/  STL [R1+0x4e8], R2 ;  /* 0x0004e80201007387 */ /* 0x0009e20000100800 */
[----:B0-----:R-:W-:Y:S01]  /*40e80*/  F2FP.SATFINITE.E5M2.F32.PACK_AB_MERGE_C R3, R200, R201, RZ ;  /* 0x000000c9c803723e */ /* 0x001fe200048060ff */
[----:B-1----:R-:W-:Y:S01]  /*40e90*/  VIADD R0, R0, UR4 ;  /* 0x0000000400007c36 */ /* 0x002fe20008000000 */
[----:B------:R-:W-:-:S03]  /*40ea0*/  ULDC UR4, c[0x0][0x248] ;  /* 0x0000920000047ab9 */ /* 0x000fc60000000800 */
[----:B------:R-:W-:Y:S01]  /*40eb0*/  STL [R1+0x4e0], R3 ;  /* 0x0004e00301007387 */ /* 0x000fe20000100800 */
[----:B----4-:R-:W-:-:S03]  /*40ec0*/  F2FP.SATFINITE.E5M2.F32.PACK_AB_MERGE_C R2, R194, R195, RZ ;  /* 0x000000c3c202723e */ /* 0x010fc600048060ff */
[----:B------:R0:W-:Y:S04]  /*40ed0*/  STL [R1+0x438], R0 ;  /* 0x0004380001007387 */ /* 0x0001e80000100800 */
[----:B------:R-:W4:Y:S04]  /*40ee0*/  LDL.LU R201, [R1+0x520] ;  /* 0x0005200001c97983 */ /* 0x000f280000300800 */
[----:B------:R1:W-:Y:S04]  /*40ef0*/  STL [R1+0x4dc], R2 ;  /* 0x0004dc0201007387 */ /* 0x0003e80000100800 */
[----:B------:R-:W4:Y:S04]  /*40f00*/  LDL.LU R200, [R1+0x524] ;  /* 0x0005240001c87983 */ /* 0x000f280000300800 */
[----:B------:R-:W4:Y:S04]  /*40f10*/  LDL.LU R195, [R1+0x528] ;  /* 0x0005280001c37983 */ /* 0x000f280000300800 */
[----:B------:R-:W4:Y:S01]  /*40f20*/  LDL.LU R194, [R1+0x52c] ;  /* 0x00052c0001c27983 */ /* 0x000f220000300800 */
[----:B0-----:R-:W-:Y:S01]  /*40f30*/  VIADD R0, R0, UR4 ;  /* 0x0000000400007c36 */ /* 0x001fe20008000000 */
[----:B------:R-:W-:Y:S01]  /*40f40*/  ULDC UR4, c[0x0][0x248] ;  /* 0x0000920000047ab9 */ /* 0x000fe20000000800 */
[----:B--2---:R-:W-:-:S05]  /*40f50*/  F2FP.SATFINITE.E5M2.F32.PACK_AB_MERGE_C R3, R204, R205, RZ ;  /* 0x000000cdcc03723e */ /* 0x004fca00048060ff */
[----:B------:R-:W-:Y:S01]  /*40f60*/  STL [R1+0x4d4], R3 ;  /* 0x0004d40301007387 */ /* 0x000fe20000100800 */
[----:B-1----:R-:W-:-:S03]  /*40f70*/  F2FP.SATFINITE.E5M2.F32.PACK_AB_MERGE_C R2, R202, R203, RZ ;  /* 0x000000cbca02723e */ /* 0x002fc600048060ff */
        /* <DEDUP_REMOVED lines=10> */
[----:B------:R-:W2:Y:S04]  /*41020*/  LDL.LU R216, [R1+0x53c] ;  /* 0x00053c0001d87983 */ /* 0x000ea80000300800 */
[----:B------:R-:W2:Y:S04]  /*41030*/  LDL.LU R198, [R1+0x540] ;  /* 0x0005400001c67983 */ /* 0x000ea80000300800 */
[----:B------:R-:W2:Y:S01]  /*41040*/  LDL.LU R196, [R1+0x544] ;  /* 0x0005440001c47983 */ /* 0x000ea20000300800 */
[----:B0-----:R-:W-:Y:S01]  /*41050*/  VIADD R0, R0, UR4 ;  /* 0x0000000400007c36 */ /* 0x001fe20008000000 */
[----:B------:R-:W-:-:S02]  /*41060*/  ULDC UR4, c[0x0][0x248] ;  /* 0x0000920000047ab9 */ /* 0x000fc40000000800 */
[----:B------:R-:W2:Y:S01]  /*41070*/  LDL.LU R215, [R1+0x548] ;  /* 0x0005480001d77983 */ /* 0x000ea20000300800 */
[----:B---3--:R-:W-:-:S05]  /*41080*/  F2FP.SATFINITE.E5M2.F32.PACK_AB_MERGE_C R2, R197, R199, RZ ;  /* 0x000000c7c502723e */ /* 0x008fca00048060ff */
        /* <DEDUP_REMOVED lines=15> */
[----:B----4-:R-:W-:-:S05]  /*41180*/  F2FP.SATFINITE.E5M2.F32.PACK_AB_MERGE_C R3, R200, R201, RZ ;  /* 0x000000c9c803723e */ /* 0x010fca00048060ff */
[----:B------:R-:W-:Y:S01]  /*41190*/  STL [R1+0x4bc], R3 ;  /* 0x0004bc0301007387 */ /* 0x000fe20000100800 */
[----:B------:R-:W-:-:S03]  /*411a0*/  F2FP.SATFINITE.E5M2.F32.PACK_AB_MERGE_C R2, R194, R195, RZ ;  /* 0x000000c3c202723e */ /* 0x000fc600048060ff */
[----:B------:R-:W4:Y:S04]  /*411b0*/  LDL.LU R207, [R1+0x578] ;  /* 0x0005780001cf7983 */ /* 0x000f280000300800 */
[----:B------:R2:W-:Y:S04]  /*411c0*/  STL [R1+0x4b8], R2 ;  /* 0x0004b80201007387 */ /* 0x0005e80000100800 */
[----:B------:R-:W4:Y:S04]  /*411d0*/  LDL.LU R206, [R1+0x57c] ;  /* 0x00057c0001ce7983 */ /* 0x000f280000300800 */
[----:B------:R-:W4:Y:S04]  /*411e0*/  LDL.LU R203, [R1+0x580] ;  /* 0x0005800001cb7983 */ /* 0x000f280000300800 */
[----:B------:R-:W-:Y:S04]  /*411f0*/  STL [R1+0x448], R0 ;  /* 0x0004480001007387 */ /* 0x000fe80000100800 */
[----:B------:R-:W4:Y:S04]  /*41200*/  LDL.LU R202, [R1+0x584] ;  /* 0x0005840001ca7983 */ /* 0x000f280000300800 */
[----:B------:R-:W4:Y:S04]  /*41210*/  LDL.LU R201, [R1+0x588] ;  /* 0x0005880001c97983 */ /* 0x000f280000300800 */
[----:B------:R-:W4:Y:S04]  /*41220*/  LDL.LU R200, [R1+0x58c] ;  /* 0x00058c0001c87983 */ /* 0x000f280000300800 */
[----:B------:R-:W4:Y:S04]  /*41230*/  LDL.LU R195, [R1+0x590] ;  /* 0x0005900001c37983 */ /* 0x000f280000300800 */
[----:B------:R-:W4:Y:S01]  /*41240*/  LDL.LU R194, [R1+0x594] ;  /* 0x0005940001c27983 */ /* 0x000f220000300800 */
[----:B--2---:R-:W-:-:S05]  /*41250*/  F2FP.SATFINITE.E5M2.F32.PACK_AB_MERGE_C R2, R218, R219, RZ ;  /* 0x000000dbda02723e */ /* 0x004fca00048060ff */
[----:B------:R0:W-:Y:S01]  /*41260*/  STL [R1+0x4b0], R2 ;  /* 0x0004b00201007387 */ /* 0x0001e20000100800 */
[----:B------:R-:W-:-:S05]  /*41270*/  F2FP.SATFINITE.E5M2.F32.PACK_AB_MERGE_C R3, R216, R217, RZ ;  /* 0x000000d9d803723e */ /* 0x000fca00048060ff */
[----:B------:R-:W-:Y:S01]  /*41280*/  STL [R1+0x4b4], R3 ;  /* 0x0004b40301007387 */ /* 0x000fe20000100800 */
[----:B0-----:R-:W-:-:S03]  /*41290*/  F2FP.SATFINITE.E5M2.F32.PACK_AB_MERGE_C R2, R196, R198, RZ ;  /* 0x000000c6c402723e */ /* 0x001fc600048060ff */
[----:B------:R-:W2:Y:S04]  /*412a0*/  LDL.LU R198, [R1+0x598] ;  /* 0x0005980001c67983 */ /* 0x000ea80000300800 */
[----:B------:R-:W2:Y:S01]  /*412b0*/  LDL.LU R196, [R1+0x59c] ;  /* 0x00059c0001c47983 */ /* 0x000ea20000300800 */
[----:B------:R-:W-:Y:S01]  /*412c0*/  VIADD R0, R0, UR4 ;  /* 0x0000000400007c36 */ /* 0x000fe20008000000 */
[----:B------:R-:W-:Y:S02]  /*412d0*/  ULDC UR4, c[0x0][0x248] ;  /* 0x0000920000047ab9 */ /* 0x000fe40000000800 */
[----:B------:R-:W-:Y:S04]  /*412e0*/  STL [R1+0x4a8], R2 ;  /* 0x0004a80201007387 */ /* 0x000fe80000100800 */
[----:B------:R0:W-:Y:S02]  /*412f0*/  STL [R1+0x44c], R0 ;  /* 0x00044c0001007387 */ /* 0x0001e40000100800 */
[----:B0-----:R-:W-:Y:S01]  /*41300*/  VIADD R0, R0, UR4 ;  /* 0x0000000400007c36 */ /* 0x001fe20008000000 */
[----:B------:R-:W-:Y:S01]  /*41310*/  ULDC UR4, c[0x0][0x248] ;  /* 0x0000920000047ab9 */ /* 0x000fe20000000800 */
[----:B---3--:R-:W-:-:S05]  /*41320*/  F2FP.SATFINITE.E5M2.F32.PACK_AB_MERGE_C R2, R214, R215, RZ ;  /* 0x000000d7d602723e */ /* 0x008fca00048060ff */
[----:B------:R0:W-:Y:S01]  /*41330*/  STL [R1+0x4ac], R2 ;  /* 0x0004ac0201007387 */ /* 0x0001e20000100800 */
[----:B------:R-:W-:-:S05]  /*41340*/  F2FP.SATFINITE.E5M2.F32.PACK_AB_MERGE_C R3, R212, R213, RZ ;  /* 0x000000d5d403723e */ /* 0x000fca00048060ff */
[----:B------:R1:W-:Y:S01]  /*41350*/  STL [R1+0x4a4], R3 ;  /* 0x0004a40301007387 */ /* 0x0003e20000100800 */
[----:B0-----:R-:W-:-:S03]  /*41360*/  F2FP.SATFINITE.E5M2.F32.PACK_AB_MERGE_C R2, R210, R211, RZ ;  /* 0x000000d3d202723e */ /* 0x001fc600048060ff */
[----:B------:R0:W-:Y:S04]  /*41370*/  STL [R1+0x450], R0 ;  /* 0x0004500001007387 */ /* 0x0001e80000100800 */
[----:B------:R3:W-:Y:S01]  /*41380*/  STL [R1+0x4a0], R2 ;  /* 0x0004a00201007387 */ /* 0x0007e20000100800 */
[----:B-1----:R-:W-:Y:S01]  /*41390*/  F2FP.SATFINITE.E5M2.F32.PACK_AB_MERGE_C R3, R208, R209, RZ ;  /* 0x000000d1d003723e */ /* 0x002fe200048060ff */
[----:B0-----:R-:W-:Y:S01]  /*413a0*/  VIADD R0, R0, UR4 ;  /* 0x0000000400007c36 */ /* 0x001fe20008000000 */
[----:B------:R-:W-:-:S03]  /*413b0*/  ULDC UR4, c[0x0][0x248] ;  /* 0x0000920000047ab9 */ /* 0x000fc60000000800 */
[----:B------:R-:W-:Y:S01]  /*413c0*/  STL [R1+0x49c], R3 ;  /* 0x00049c0301007387 */ /* 0x000fe20000100800 */
[----:B---3--:R-:W-:-:S03]  /*413d0*/  F2FP.SATFINITE.E5M2.F32.PACK_AB_MERGE_C R2, R204, R205, RZ ;  /* 0x000000cdcc02723e */ /* 0x008fc600048060ff */
        /* <DEDUP_REMOVED lines=10> */
[----:B------:R-:W3:Y:S01]  /*41480*/  LDL.LU R197, [R1+0x5ac] ;  /* 0x0005ac0001c57983 */ /* 0x000ee20000300800 */
[----:B0-----:R-:W-:Y:S01]  /*41490*/  VIADD R0, R0, UR4 ;  /* 0x0000000400007c36 */ /* 0x001fe20008000000 */
[----:B------:R-:W-:Y:S01]  /*414a0*/  ULDC UR4, c[0x0][0x248] ;  /* 0x0000920000047ab9 */ /* 0x000fe20000000800 */
[----:B----4-:R-:W-:-:S05]  /*414b0*/  F2FP.SATFINITE.E5M2.F32.PACK_AB_MERGE_C R2, R206, R207, RZ ;  /* 0x000000cfce02723e */ /* 0x010fca00048060ff */
[----:B------:R0:W-:Y:S01]  /*414c0*/  STL [R1+0x494], R2 ;  /* 0x0004940201007387 */ /* 0x0001e20000100800 */
[----:B------:R-:W-:-:S05]  /*414d0*/  F2FP.SATFINITE.E5M2.F32.PACK_AB_MERGE_C R3, R202, R203, RZ ;  /* 0x000000cbca03723e */ /* 0x000fca00048060ff */
[----:B------:R-:W-:Y:S01]  /*414e0*/  STL [R1+0x488], R3 ;  /* 0x0004880301007387 */ /* 0x000fe20000100800 */
[----:B0-----:R-:W-:-:S03]  /*414f0*/  F2FP.SATFINITE.E5M2.F32.PACK_AB_MERGE_C R2, R200, R201, RZ ;  /* 0x000000c9c802723e */ /* 0x001fc600048060ff */
        /* <DEDUP_REMOVED lines=30> */
[----:B------:R-:W2:Y:S04]  /*416e0*/  LDL.LU R209, [R1+0x5f0] ;  /* 0x0005f00001d17983 */ /* 0x000ea80000300800 */
[----:B------:R-:W2:Y:S04]  /*416f0*/  LDL.LU R208, [R1+0x5f4] ;  /* 0x0005f40001d07983 */ /* 0x000ea80000300800 */
[----:B------:R-:W2:Y:S04]  /*41700*/  LDL.LU R207, [R1+0x5f8] ;  /* 0x0005f80001cf7983 */ /* 0x000ea80000300800 */
[----:B------:R0:W-:Y:S04]  /*41710*/  STL [R1+0x468], R0 ;  /* 0x0004680001007387 */ /* 0x0001e80000100800 */
[----:B------:R-:W2:Y:S01]  /*41720*/  LDL.LU R206, [R1+0x5fc] ;  /* 0x0005fc0001ce7983 */ /* 0x000ea20000300800 */
[----:B---3--:R-:W-:-:S03]  /*41730*/  F2FP.SATFINITE.E5M2.F32.PACK_AB_MERGE_C R226, R204, R205, RZ ;  /* 0x000000cdcce2723e */ /* 0x008fc600048060ff */
[----:B------:R-:W3:Y:S01]  /*41740*/  LDL.LU R205, [R1+0x200] ;  /* 0x0002000001cd7983 */ /* 0x000ee20000300800 */
[----:B0-----:R-:W-:Y:S01]  /*41750*/  VIADD R0, R0, UR4 ;  /* 0x0000000400007c36 */ /* 0x001fe20008000000 */
[----:B------:R-:W-:Y:S02]  /*41760*/  ULDC UR4, c[0x0][0x248] ;  /* 0x0000920000047ab9 */ /* 0x000fe40000000800 */
[----:B------:R-:W3:Y:S01]  /*41770*/  LDL.LU R204, [R1+0x204] ;  /* 0x0002040001cc7983 */ /* 0x000ee20000300800 */
[----:B------:R-:W-:-:S03]  /*41780*/  F2FP.SATFINITE.E5M2.F32.PACK_AB_MERGE_C R225, R197, R199, RZ ;  /* 0x000000c7c5e1723e */ /* 0x000fc600048060ff */
[----:B------:R-:W3:Y:S04]  /*41790*/  LDL.LU R199, [R1+0x208] ;  /* 0x0002080001c77983 */ /* 0x000ee80000300800 */
[----:B------:R-:W3:Y:S01]  /*417a0*/  LDL.LU R197, [R1+0x20c] ;  /* 0x00020c0001c57983 */ /* 0x000ee20000300800 */
[----:B----4-:R-:W-:-:S05]  /*417b0*/  F2FP.SATFINITE.E5M2.F32.PACK_AB_MERGE_C R2, R202, R203, RZ ;  /* 0x000000cbca02723e */ /* 0x010fca00048060ff */
[----:B------:R-:W-:Y:S04]  /*417c0*/  STL [R1+0x4c0], R2 ;  /* 0x0004c00201007387 */ /* 0x000fe80000100800 */
[----:B------:R-:W4:Y:S04]  /*417d0*/  LDL.LU R203, [R1+0x210] ;  /* 0x0002100001cb7983 */ /* 0x000f280000300800 */
[----:B------:R-:W4:Y:S01]  /*417e0*/  LDL.LU R202, [R1+0x214] ;  /* 0x0002140001ca7983 */ /* 0x000f220000300800 */
[----:B------:R-:W-:-:S03]  /*417f0*/  F2FP.SATFINITE.E5M2.F32.PACK_AB_MERGE_C R223, R194, R195, RZ ;  /* 0x000000c3c2df723e */ /* 0x000fc600048060ff */
[----:B------:R-:W4:Y:S04]  /*41800*/  LDL.LU R195, [R1+0x218] ;  /* 0x0002180001c37983 */ /* 0x000f280000300800 */
[----:B------:R0:W-:Y:S04]  /*41810*/  STL [R1+0x46c], R0 ;  /* 0x00046c0001007387 */ /* 0x0001e80000100800 */
[----:B------:R-:W4:Y:S01]  /*41820*/  LDL.LU R194, [R1+0x21c] ;  /* 0x00021c0001c27983 */ /* 0x000f220000300800 */
[----:B0-----:R-:W-:Y:S01]  /*41830*/  VIADD R0, R0, UR4 ;  /* 0x0000000400007c36 */ /* 0x001fe20008000000 */
[----:B------:R-:W-:-:S04]  /*41840*/  ULDC UR4, c[0x0][0x248] ;  /* 0x0000920000047ab9 */ /* 0x000fc80000000800 */
[----:B------:R0:W-:Y:S02]  /*41850*/  STL [R1+0x470], R0 ;  /* 0x0004700001007387 */ /* 0x0001e40000100800 */
[----:B0-----:R-:W-:Y:S01]  /*41860*/  VIADD R0, R0, UR4 ;  /* 0x0000000400007c36 */ /* 0x001fe20008000000 */
[----:B------:R-:W-:Y:S01]  /*41870*/  ULDC UR4, c[0x0][0x248] ;  /* 0x0000920000047ab9 */ /* 0x000fe20000000800 */
[----:B--2---:R-:W-:-:S03]  /*41880*/  F2FP.SATFINITE.E5M2.F32.PACK_AB_MERGE_C R219, R214, R215, RZ ;  /* 0x000000d7d6db723e */ /* 0x004fc600048060ff */
[----:B------:R0:W-:Y:S01]  /*41890*/  STL [R1+0x474], R0 ;  /* 0x0004740001007387 */ /* 0x0001e20000100800 */
[----:B------:R-:W-:Y:S01]  /*418a0*/  F2FP.SATFINITE.E5M2.F32.PACK_AB_MERGE_C R218, R212, R213, RZ ;  /* 0x000000d5d4da723e */ /* 0x000fe200048060ff */
[----:B0-----:R-:W-:Y:S01]  /*418b0*/  VIADD R0, R0, UR4 ;  /* 0x0000000400007c36 */ /* 0x001fe20008000000 */
[----:B------:R-:W-:Y:S01]  /*418c0*/  ULDC UR4, c[0x0][0x248] ;  /* 0x0000920000047ab9 */ /* 0x000fe20000000800 */
[----:B------:R-:W-:Y:S02]  /*418d0*/  F2FP.SATFINITE.E5M2.F32.PACK_AB_MERGE_C R215, R200, R201, RZ ;  /* 0x000000c9c8d7723e */ /* 0x000fe400048060ff */
[----:B------:R-:W2:Y:S04]  /*418e0*/  LDL.LU R201, [R1+0x220] ;  /* 0x0002200001c97983 */ /* 0x000ea80000300800 */
[----:B------:R-:W2:Y:S01]  /*418f0*/  LDL.LU R200, [R1+0x224] ;  /* 0x0002240001c87983 */ /* 0x000ea20000300800 */
[----:B------:R-:W-:-:S03]  /*41900*/  F2FP.SATFINITE.E5M2.F32.PACK_AB_MERGE_C R213, R196, R198, RZ ;  /* 0x000000c6c4d5723e */ /* 0x000fc600048060ff */
[----:B------:R-:W2:Y:S04]  /*41910*/  LDL.LU R198, [R1+0x228] ;  /* 0x0002280001c67983 */ /* 0x000ea80000300800 */
[----:B------:R0:W-:Y:S04]  /*41920*/  STL [R1+0x478], R0 ;  /* 0x0004780001007387 */ /* 0x0001e80000100800 */
[----:B------:R-:W2:Y:S01]  /*41930*/  LDL.LU R196, [R1+0x22c] ;  /* 0x00022c0001c47983 */ /* 0x000ea20000300800 */
[----:B------:R-:W-:Y:S01]  /*41940*/  F2FP.SATFINITE.E5M2.F32.PACK_AB_MERGE_C R248, R220, R221, RZ ;  /* 0x000000dddcf8723e */ /* 0x000fe200048060ff */
[----:B0-----:R-:W-:Y:S01]  /*41950*/  VIADD R0, R0, UR4 ;  /* 0x0000000400007c36 */ /* 0x001fe20008000000 */
[----:B------:R-:W-:Y:S01]  /*41960*/  F2FP.SATFINITE.E5M2.F32.PACK_AB_MERGE_C R221, R216, R217, RZ ;  /* 0x000000d9d8dd723e */ /* 0x000fe200048060ff */
[----:B------:R-:W-:Y:S01]  /*41970*/  ULDC UR4, c[0x0][0x248] ;  /* 0x0000920000047ab9 */ /* 0x000fe20000000800 */
[----:B------:R-:W-:-:S02]  /*41980*/  F2FP.SATFINITE.E5M2.F32.PACK_AB_MERGE_C R217, R210, R211, RZ ;  /* 0x000000d3d2d9723e */ /* 0x000fc400048060ff */
[----:B------:R0:W-:Y:S01]  /*41990*/  STL [R1+0x47c], R0 ;  /* 0x00047c0001007387 */ /* 0x0001e20000100800 */
[----:B------:R-:W-:-:S03]  /*419a0*/  F2FP.SATFINITE.E5M2.F32.PACK_AB_MERGE_C R210, R206, R207, RZ ;  /* 0x000000cfced2723e */ /* 0x000fc600048060ff */
[----:B------:R-:W2:Y:S01]  /*419b0*/  LDL.LU R220, [R1+0x230] ;  /* 0x0002300001dc7983 */ /* 0x000ea20000300800 */
[----:B------:R-:W-:Y:S01]  /*419c0*/  F2FP.SATFINITE.E5M2.F32.PACK_AB_MERGE_C R211, R208, R209, RZ ;  /* 0x000000d1d0d3723e */ /* 0x000fe200048060ff */
[----:B0-----:R-:W-:Y:S01]  /*419d0*/  VIADD R0, R0, UR4 ;  /* 0x0000000400007c36 */ /* 0x001fe20008000000 */
[----:B------:R-:W-:Y:S01]  /*419e0*/  ULDC UR4, c[0x0][0x248] ;  /* 0x0000920000047ab9 */ /* 0x000fe20000000800 */
[----:B---3--:R-:W-:Y:S02]  /*419f0*/  F2FP.SATFINITE.E5M2.F32.PACK_AB_MERGE_C R209, R204, R205, RZ ;  /* 0x000000cdccd1723e */ /* 0x008fe400048060ff */
[----:B------:R-:W-:Y:S02]  /*41a00*/  F2FP.SATFINITE.E5M2.F32.PACK_AB_MERGE_C R207, R197, R199, RZ ;  /* 0x000000c7c5cf723e */ /* 0x000fe400048060ff */
[----:B------:R-:W3:Y:S04]  /*41a10*/  LDL.LU R199, [R1+0x234] ;  /* 0x0002340001c77983 */ /* 0x000ee80000300800 */
[----:B------:R-:W3:Y:S04]  /*41a20*/  LDL.LU R216, [R1+0x238] ;  /* 0x0002380001d87983 */ /* 0x000ee80000300800 */
[----:B------:R0:W-:Y:S04]  /*41a30*/  STL [R1+0x200], R0 ;  /* 0x0002000001007387 */ /* 0x0001e80000100800 */
[----:B------:R-:W3:Y:S04]  /*41a40*/  LDL.LU R197, [R1+0x23c] ;  /* 0x00023c0001c57983 */ /* 0x000ee80000300800 */
[----:B------:R-:W3:Y:S01]  /*41a50*/  LDL.LU R140, [R1+0x240] ;  /* 0x00024000018c7983 */ /* 0x000ee20000300800 */
[----:B0-----:R-:W-:Y:S01]  /*41a60*/  VIADD R0, R0, UR4 ;  /* 0x0000000400007c36 */ /* 0x001fe20008000000 */
[----:B------:R-:W-:Y:S01]  /*41a70*/  ULDC UR4, c[0x0][0x248] ;  /* 0x0000920000047ab9 */ /* 0x000fe20000000800 */
[----:B----4-:R-:W-:-:S02]  /*41a80*/  F2FP.SATFINITE.E5M2.F32.PACK_AB_MERGE_C R205, R202, R203, RZ ;  /* 0x000000cbcacd723e */ /* 0x010fc400048060ff */
[----:B------:R-:W-:Y:S02]  /*41a90*/  F2FP.SATFINITE.E5M2.F32.PACK_AB_MERGE_C R203, R194, R195, RZ ;  /* 0x000000c3c2cb723e */ /* 0x000fe400048060ff */
        /* <DEDUP_REMOVED lines=15> */
[----:B------:R-:W4:Y:S01]  /*41b90*/  LDL.LU R239, [R1+0x274] ;  /* 0x0002740001ef7983 */ /* 0x000f220000300800 */
[----:B--2---:R-:W-:-:S03]  /*41ba0*/  F2FP.SATFINITE.E5M2.F32.PACK_AB_MERGE_C R202, R200, R201, RZ ;  /* 0x000000c9c8ca723e */ /* 0x004fc600048060ff */
[----:B------:R-:W2:Y:S04]  /*41bb0*/  LDL.LU R238, [R1+0x278] ;  /* 0x0002780001ee7983 */ /* 0x000ea80000300800 */
[----:B------:R0:W-:Y:S01]  /*41bc0*/  STL [R1+0x208], R0 ;  /* 0x0002080001007387 */ /* 0x0001e20000100800 */
[----:B------:R-:W-:-:S03]  /*41bd0*/  F2FP.SATFINITE.E5M2.F32.PACK_AB_MERGE_C R201, R196, R198, RZ ;  /* 0x000000c6c4c9723e */ /* 0x000fc600048060ff */
        /* <DEDUP_REMOVED lines=8> */
[----:B------:R-:W2:Y:S01]  /*41c60*/  LDL.LU R222, [R1+0x294] ;  /* 0x0002940001de7983 */ /* 0x000ea20000300800 */
[----:B---3--:R-:W-:-:S03]  /*41c70*/  F2FP.SATFINITE.E5M2.F32.PACK_AB_MERGE_C R199, R199, R220, RZ ;  /* 0x000000dcc7c7723e */ /* 0x008fc600048060ff */
[----:B------:R-:W3:Y:S04]  /*41c80*/  LDL.LU R220, [R1+0x298] ;  /* 0x0002980001dc7983 */ /* 0x000ee80000300800 */
[----:B------:R0:W-:Y:S01]  /*41c90*/  STL [R1+0x20c], R0 ;  /* 0x00020c0001007387 */ /* 0x0001e20000100800 */
[----:B------:R-:W-:-:S03]  /*41ca0*/  F2FP.SATFINITE.E5M2.F32.PACK_AB_MERGE_C R197, R197, R216, RZ ;  /* 0x000000d8c5c5723e */ /* 0x000fc600048060ff */
[----:B------:R-:W3:Y:S01]  /*41cb0*/  LDL.LU R216, [R1+0x29c] ;  /* 0x00029c0001d87983 */ /* 0x000ee20000300800 */
[----:B0-----:R-:W-:Y:S01]  /*41cc0*/  VIADD R0, R0, UR4 ;  /* 0x0000000400007c36 */ /* 0x001fe20008000000 */
[----:B------:R-:W-:-:S04]  /*41cd0*/  ULDC UR4, c[0x0][0x248] ;  /* 0x0000920000047ab9 */ /* 0x000fc80000000800 */
[----:B------:R0:W-:Y:S02]  /*41ce0*/  STL [R1+0x210], R0 ;  /* 0x0002100001007387 */ /* 0x0001e40000100800 */
[----:B0-----:R-:W-:Y:S01]  /*41cf0*/  VIADD R0, R0, UR4 ;  /* 0x0000000400007c36 */ /* 0x001fe20008000000 */
[----:B------:R-:W-:-:S04]  /*41d00*/  ULDC UR4, c[0x0][0x248] ;  /* 0x0000920000047ab9 */ /* 0x000fc80000000800 */
[----:B------:R0:W-:Y:S02]  /*41d10*/  STL [R1+0x214], R0 ;  /* 0x0002140001007387 */ /* 0x0001e40000100800 */
[----:B0-----:R-:W-:Y:S01]  /*41d20*/  VIADD R0, R0, UR4 ;  /* 0x0000000400007c36 */ /* 0x001fe20008000000 */
[----:B------:R-:W-:Y:S01]  /*41d30*/  ULDC UR4, c[0x0][0x248] ;  /* 0x0000920000047ab9 */ /* 0x000fe20000000800 */
[----:B----4-:R-:W-:Y:S02]  /*41d40*/  F2FP.SATFINITE.E5M2.F32.PACK_AB_MERGE_C R189, R212, R214, RZ ;  /* 0x000000d6d4bd723e */ /* 0x010fe400048060ff */
        /* <DEDUP_REMOVED lines=8> */
[----:B------:R0:W-:Y:S01]  /*41dd0*/  STL [R1+0x21c], R0 ;  /* 0x00021c0001007387 */ /* 0x0001e20000100800 */
[----:B--2---:R-:W-:-:S03]  /*41de0*/  F2FP.SATFINITE.E5M2.F32.PACK_AB_MERGE_C R183, R200, R204, RZ ;  /* 0x000000ccc8b7723e */ /* 0x004fc600048060ff */
[----:B------:R-:W2:Y:S01]  /*41df0*/  LDL.LU R204, [R1+0x2b0] ;  /* 0x0002b00001cc7983 */ /* 0x000ea20000300800 */
[----:B0-----:R-:W-:Y:S01]  /*41e00*/  VIADD R0, R0, UR4 ;  /* 0x0000000400007c36 */ /* 0x001fe20008000000 */
[----:B------:R-:W-:Y:S02]  /*41e10*/  ULDC UR4, c[0x0][0x248] ;  /* 0x0000920000047ab9 */ /* 0x000fe40000000800 */
[----:B------:R-:W2:Y:S01]  /*41e20*/  LDL.LU R200, [R1+0x2b4] ;  /* 0x0002b40001c87983 */ /* 0x000ea20000300800 */
[----:B------:R-:W-:-:S03]  /*41e30*/  F2FP.SATFINITE.E5M2.F32.PACK_AB_MERGE_C R182, R196, R198, RZ ;  /* 0x000000c6c4b6723e */ /* 0x000fc600048060ff */
[----:B------:R-:W2:Y:S04]  /*41e40*/  LDL.LU R198, [R1+0x2b8] ;  /* 0x0002b80001c67983 */ /* 0x000ea80000300800 */
[----:B------:R0:W-:Y:S04]  /*41e50*/  STL [R1+0x220], R0 ;  /* 0x0002200001007387 */ /* 0x0001e80000100800 */
[----:B------:R-:W2:Y:S01]  /*41e60*/  LDL.LU R196, [R1+0x2bc] ;  /* 0x0002bc0001c47983 */ /* 0x000ea20000300800 */
[----:B------:R-:W-:-:S03]  /*41e70*/  F2FP.SATFINITE.E5M2.F32.PACK_AB_MERGE_C R195, R195, R140, RZ ;  /* 0x0000008cc3c3723e */ /* 0x000fc600048060ff */
[----:B------:R-:W2:Y:S01]  /*41e80*/  LDL.LU R143, [R1+0x2c0] ;  /* 0x0002c000018f7983 */ /* 0x000ea20000300800 */
[----:B0-----:R-:W-:Y:S01]  /*41e90*/  VIADD R0, R0, UR4 ;  /* 0x0000000400007c36 */ /* 0x001fe20008000000 */
[----:B------:R-:W-:Y:S02]  /*41ea0*/  F2FP.SATFINITE.E5M2.F32.PACK_AB_MERGE_C R194, R194, R139, RZ ;  /* 0x0000008bc2c2723e */ /* 0x000fe400048060ff */
[----:B------:R-:W2:Y:S01]  /*41eb0*/  LDL.LU R141, [R1+0x2c4] ;  /* 0x0002c400018d7983 */ /* 0x000ea20000300800 */
[----:B------:R-:W-:Y:S01]  /*41ec0*/  F2FP.SATFINITE.E5M2.F32.PACK_AB_MERGE_C R193, R137, R138, RZ ;  /* 0x0000008a89c1723e */ /* 0x000fe200048060ff */
[----:B------:R-:W-:Y:S02]  /*41ed0*/  ULDC UR4, c[0x0][0x248] ;  /* 0x0000920000047ab9 */ /* 0x000fe40000000800 */
[----:B------:R-:W2:Y:S01]  /*41ee0*/  LDL.LU R140, [R1+0x2c8] ;  /* 0x0002c800018c7983 */ /* 0x000ea20000300800 */
[----:B------:R-:W-:-:S03]  /*41ef0*/  F2FP.SATFINITE.E5M2.F32.PACK_AB_MERGE_C R191, R243, R244, RZ ;  /* 0x000000f4f3bf723e */ /* 0x000fc600048060ff */
[----:B------:R0:W-:Y:S04]  /*41f00*/  STL [R1+0x224], R0 ;  /* 0x0002240001007387 */ /* 0x0001e80000100800 */
[----:B------:R-:W2:Y:S01]  /*41f10*/  LDL.LU R139, [R1+0x2cc] ;  /* 0x0002cc00018b7983 */ /* 0x000ea20000300800 */
[----:B------:R-:W-:-:S03]  /*41f20*/  F2FP.SATFINITE.E5M2.F32.PACK_AB_MERGE_C R181, R222, R224, RZ ;  /* 0x000000e0deb5723e */ /* 0x000fc600048060ff */
[----:B------:R-:W2:Y:S04]  /*41f30*/  LDL.LU R138, [R1+0x2d0] ;  /* 0x0002d000018a7983 */ /* 0x000ea80000300800 */
[----:B------:R-:W2:Y:S01]  /*41f40*/  LDL.LU R137, [R1+0x2d4] ;  /* 0x0002d40001897983 */ /* 0x000ea20000300800 */
[----:B---3--:R-:W-:-:S03]  /*41f50*/  F2FP.SATFINITE.E5M2.F32.PACK_AB_MERGE_C R180, R216, R220, RZ ;  /* 0x000000dcd8b4723e */ /* 0x008fc600048060ff */
[----:B------:R-:W3:Y:S04]  /*41f60*/  LDL.LU R244, [R1+0x2d8] ;  /* 0x0002d80001f47983 */ /* 0x000ee80000300800 */
[----:B------:R-:W3:Y:S04]  /*41f70*/  LDL.LU R243, [R1+0x2dc] ;  /* 0x0002dc0001f37983 */ /* 0x000ee80000300800 */
[----:B------:R-:W3:Y:S04]  /*41f80*/  LDL.LU R224, [R1+0x2e0] ;  /* 0x0002e00001e07983 */ /* 0x000ee80000300800 */
[----:B------:R-:W3:Y:S01]  /*41f90*/  LDL.LU R222, [R1+0x2e4] ;  /* 0x0002e40001de7983 */ /* 0x000ee20000300800 */
[----:B0-----:R-:W-:Y:S01]  /*41fa0*/  VIADD R0, R0, UR4 ;  /* 0x0000000400007c36 */ /* 0x001fe20008000000 */
[----:B------:R-:W-:Y:S01]  /*41fb0*/  F2FP.SATFINITE.E5M2.F32.PACK_AB_MERGE_C R185, R239, R242, RZ ;  /* 0x000000f2efb9723e */ /* 0x000fe200048060ff */
[----:B------:R-:W-:Y:S01]  /*41fc0*/  ULDC UR4, c[0x0][0x248] ;  /* 0x0000920000047ab9 */ /* 0x000fe20000000800 */
[----:B------:R-:W3:Y:S04]  /*41fd0*/  LDL.LU R220, [R1+0x2e8] ;  /* 0x0002e80001dc7983 */ /* 0x000ee80000300800 */
[----:B------:R-:W3:Y:S01]  /*41fe0*/  LDL.LU R216, [R1+0x2ec] ;  /* 0x0002ec0001d87983 */ /* 0x000ee20000300800 */
[----:B------:R-:W-:-:S03]  /*41ff0*/  F2FP.SATFINITE.E5M2.F32.PACK_AB_MERGE_C R184, R237, R238, RZ ;  /* 0x000000eeedb8723e */ /* 0x000fc600048060ff */
[----:B------:R-:W3:Y:S04]  /*42000*/  LDL.LU R242, [R1+0x2f0] ;  /* 0x0002f00001f27983 */ /* 0x000ee80000300800 */
[----:B------:R-:W3:Y:S04]  /*42010*/  LDL.LU R239, [R1+0x2f4] ;  /* 0x0002f40001ef7983 */ /* 0x000ee80000300800 */
[----:B------:R-:W3:Y:S04]  /*42020*/  LDL.LU R238, [R1+0x2f8] ;  /* 0x0002f80001ee7983 */ /* 0x000ee80000300800 */
[----:B------:R0:W-:Y:S04]  /*42030*/  STL [R1+0x228], R0 ;  /* 0x0002280001007387 */ /* 0x0001e80000100800 */
[----:B------:R-:W3:Y:S01]  /*42040*/  LDL.LU R237, [R1+0x2fc] ;  /* 0x0002fc0001ed7983 */ /* 0x000ee20000300800 */
[----:B0-----:R-:W-:Y:S01]  /*42050*/  VIADD R0, R0, UR4 ;  /* 0x0000000400007c36 */ /* 0x001fe20008000000 */
[----:B------:R-:W-:Y:S01]  /*42060*/  ULDC UR4, c[0x0][0x248] ;  /* 0x0000920000047ab9 */ /* 0x000fe20000000800 */
[----:B----4-:R-:W-:-:S02]  /*42070*/  F2FP.SATFINITE.E5M2.F32.PACK_AB_MERGE_C R179, R212, R214, RZ ;  /* 0x000000d6d4b3723e */ /* 0x010fc400048060ff */
[----:B------:R-:W4:Y:S04]  /*42080*/  LDL.LU R214, [R1+0x300] ;  /* 0x0003000001d67983 */ /* 0x000f280000300800 */
[----:B------:R-:W4:Y:S01]  /*42090*/  LDL.LU R212, [R1+0x304] ;  /* 0x0003040001d47983 */ /* 0x000f220000300800 */
[----:B------:R-:W-:-:S03]  /*420a0*/  F2FP.SATFINITE.E5M2.F32.PACK_AB_MERGE_C R178, R206, R208, RZ ;  /* 0x000000d0ceb2723e */ /* 0x000fc600048060ff */
[----:B------:R-:W4:Y:S04]  /*420b0*/  LDL.LU R208, [R1+0x308] ;  /* 0x0003080001d07983 */ /* 0x000f280000300800 */
[----:B------:R-:W4:Y:S01]  /*420c0*/  LDL.LU R206, [R1+0x30c] ;  /* 0x00030c0001ce7983 */ /* 0x000f220000300800 */
[----:B--2---:R-:W-:-:S03]  /*420d0*/  F2FP.SATFINITE.E5M2.F32.PACK_AB_MERGE_C R177, R200, R204, RZ ;  /* 0x000000ccc8b1723e */ /* 0x004fc600048060ff */
[----:B------:R-:W2:Y:S04]  /*420e0*/  LDL.LU R204, [R1+0x310] ;  /* 0x0003100001cc7983 */ /* 0x000ea80000300800 */
[----:B------:R-:W2:Y:S01]  /*420f0*/  LDL.LU R200, [R1+0x314] ;  /* 0x0003140001c87983 */ /* 0x000ea20000300800 */
[----:B------:R-:W-:-:S03]  /*42100*/  F2FP.SATFINITE.E5M2.F32.PACK_AB_MERGE_C R176, R196, R198, RZ ;  /* 0x000000c6c4b0723e */ /* 0x000fc600048060ff */
[----:B------:R-:W2:Y:S04]  /*42110*/  LDL.LU R198, [R1+0x318] ;  /* 0x0003180001c67983 */ /* 0x000ea80000300800 */
[----:B------:R0:W-:Y:S04]  /*42120*/  STL [R1+0x22c], R0 ;  /* 0x00022c0001007387 */ /* 0x0001e80000100800 */
[----:B------:R-:W2:Y:S01]  /*42130*/  LDL.LU R196, [R1+0x31c] ;  /* 0x00031c0001c47983 */ /* 0x000ea20000300800 */
[----:B0-----:R-:W-:Y:S01]  /*42140*/  VIADD R0, R0, UR4 ;  /* 0x0000000400007c36 */ /* 0x001fe20008000000 */
[----:B------:R-:W-:-:S04]  /*42150*/  ULDC UR4, c[0x0][0x248] ;  /* 0x0000920000047ab9 */ /* 0x000fc80000000800 */
[----:B------:R0:W-:Y:S02]  /*42160*/  STL [R1+0x230], R0 ;  /* 0x0002300001007387 */ /* 0x0001e40000100800 */
[----:B0-----:R-:W-:Y:S01]  /*42170*/  VIADD R0, R0, UR4 ;  /* 0x0000000400007c36 */ /* 0x001fe20008000000 */
[----:B------:R-:W-:-:S04]  /*42180*/  ULDC UR4, c[0x0][0x248] ;  /* 0x0000920000047ab9 */ /* 0x000fc80000000800 */
[----:B------:R0:W-:Y:S01]  /*42190*/  STL [R1+0x234], R0 ;  /* 0x0002340001007387 */ /* 0x0001e20000100800 */
[----:B---3--:R-:W-:Y:S01]  /*421a0*/  F2FP.SATFINITE.E5M2.F32.PACK_AB_MERGE_C R171, R222, R224, RZ ;  /* 0x000000e0deab723e */ /* 0x008fe200048060ff */
[----:B0-----:R-:W-:Y:S02]  /*421b0*/  VIADD R0, R0, UR4 ;  /* 0x0000000400007c36 */ /* 0x001fe40008000000 */
[----:B------:R-:W3:Y:S01]  /*421c0*/  LDL.LU R224, [R1+0x320] ;  /* 0x0003200001e07983 */ /* 0x000ee20000300800 */
[----:B------:R-:W-:-:S03]  /*421d0*/  ULDC UR4, c[0x0][0x248] ;  /* 0x0000920000047ab9 */ /* 0x000fc60000000800 */
[----:B------:R-:W3:Y:S01]  /*421e0*/  LDL.LU R222, [R1+0x324] ;  /* 0x0003240001de7983 */ /* 0x000ee20000300800 */
[----:B------:R-:W-:-:S03]  /*421f0*/  F2FP.SATFINITE.E5M2.F32.PACK_AB_MERGE_C R170, R216, R220, RZ ;  /* 0x000000dcd8aa723e */ /* 0x000fc600048060ff */
[----:B------:R-:W3:Y:S04]  /*42200*/  LDL.LU R220, [R1+0x328] ;  /* 0x0003280001dc7983 */ /* 0x000ee80000300800 */
[----:B------:R0:W-:Y:S04]  /*42210*/  STL [R1+0x238], R0 ;  /* 0x0002380001007387 */ /* 0x0001e80000100800 */
[----:B------:R-:W3:Y:S01]  /*42220*/  LDL.LU R216, [R1+0x32c] ;  /* 0x00032c0001d87983 */ /* 0x000ee20000300800 */
[----:B0-----:R-:W-:Y:S01]  /*42230*/  VIADD R0, R0, UR4 ;  /* 0x0000000400007c36 */ /* 0x001fe20008000000 */
[----:B------:R-:W-:-:S04]  /*42240*/  ULDC UR4, c[0x0][0x248] ;  /* 0x0000920000047ab9 */ /* 0x000fc80000000800 */
[----:B------:R0:W-:Y:S02]  /*42250*/  STL [R1+0x23c], R0 ;  /* 0x00023c0001007387 */ /* 0x0001e40000100800 */
[----:B0-----:R-:W-:Y:S01]  /*42260*/  VIADD R0, R0, UR4 ;  /* 0x0000000400007c36 */ /* 0x001fe20008000000 */
[----:B------:R-:W-:Y:S01]  /*42270*/  ULDC UR4, c[0x0][0x248] ;  /* 0x0000920000047ab9 */ /* 0x000fe20000000800 */
[----:B------:R-:W-:Y:S02]  /*42280*/  F2FP.SATFINITE.E5M2.F32.PACK_AB_MERGE_C R175, R141, R143, RZ ;  /* 0x0000008f8daf723e */ /* 0x000fe400048060ff */
[----:B------:R-:W-:Y:S02]  /*42290*/  F2FP.SATFINITE.E5M2.F32.PACK_AB_MERGE_C R174, R139, R140, RZ ;  /* 0x0000008c8bae723e */ /* 0x000fe400048060ff */
[----:B------:R-:W-:Y:S02]  /*422a0*/  F2FP.SATFINITE.E5M2.F32.PACK_AB_MERGE_C R173, R137, R138, RZ ;  /* 0x0000008a89ad723e */ /* 0x000fe400048060ff */
[----:B------:R-:W-:-:S02]  /*422b0*/  F2FP.SATFINITE.E5M2.F32.PACK_AB_MERGE_C R172, R243, R244, RZ ;  /* 0x000000f4f3ac723e */ /* 0x000fc400048060ff */
[----:B----4-:R-:W-:Y:S02]  /*422c0*/  F2FP.SATFINITE.E5M2.F32.PACK_AB_MERGE_C R167, R212, R214, RZ ;  /* 0x000000d6d4a7723e */ /* 0x010fe400048060ff */
[----:B------:R-:W4:Y:S04]  /*422d0*/  LDL.LU R214, [R1+0x330] ;  /* 0x0003300001d67983 */ /* 0x000f280000300800 */
[----:B------:R-:W4:Y:S01]  /*422e0*/  LDL.LU R212, [R1+0x334] ;  /* 0x0003340001d47983 */ /* 0x000f220000300800 */
[----:B------:R-:W-:-:S03]  /*422f0*/  F2FP.SATFINITE.E5M2.F32.PACK_AB_MERGE_C R166, R206, R208, RZ ;  /* 0x000000d0cea6723e */ /* 0x000fc600048060ff */
[----:B------:R-:W4:Y:S04]  /*42300*/  LDL.LU R208, [R1+0x338] ;  /* 0x0003380001d07983 */ /* 0x000f280000300800 */
[----:B------:R0:W-:Y:S04]  /*42310*/  STL [R1+0x240], R0 ;  /* 0x0002400001007387 */ /* 0x0001e80000100800 */
[----:B------:R-:W4:Y:S04]  /*42320*/  LDL.LU R206, [R1+0x33c] ;  /* 0x00033c0001ce7983 */ /* 0x000f280000300800 */
[----:B------:R-:W4:Y:S01]  /*42330*/  LDL.LU R143, [R1+0x340] ;  /* 0x00034000018f7983 */ /* 0x000f220000300800 */
[----:B0-----:R-:W-:Y:S01]  /*42340*/  VIADD R0, R0, UR4 ;  /* 0x0000000400007c36 */ /* 0x001fe20008000000 */
[----:B------:R-:W-:-:S02]  /*42350*/  ULDC UR4, c[0x0][0x248] ;  /* 0x0000920000047ab9 */ /* 0x000fc40000000800 */
[----:B------:R-:W4:Y:S04]  /*42360*/  LDL.LU R141, [R1+0x344] ;  /* 0x00034400018d7983 */ /* 0x000f280000300800 */
[----:B------:R-:W4:Y:S04]  /*42370*/  LDL.LU R140, [R1+0x348] ;  /* 0x00034800018c7983 */ /* 0x000f280000300800 */
[----:B------:R0:W-:Y:S04]  /*42380*/  STL [R1+0x244], R0 ;  /* 0x0002440001007387 */ /* 0x0001e80000100800 */
[----:B------:R-:W4:Y:S01]  /*42390*/  LDL.LU R139, [R1+0x34c] ;  /* 0x00034c00018b7983 */ /* 0x000f220000300800 */
[----:B--2---:R-:W-:-:S03]  /*423a0*/  F2FP.SATFINITE.E5M2.F32.PACK_AB_MERGE_C R165, R200, R204, RZ ;  /* 0x000000ccc8a5723e */ /* 0x004fc600048060ff */
[----:B------:R-:W2:Y:S04]  /*423b0*/  LDL.LU R138, [R1+0x350] ;  /* 0x00035000018a7983 */ /* 0x000ea80000300800 */
[----:B------:R-:W2:Y:S04]  /*423c0*/  LDL.LU R137, [R1+0x354] ;  /* 0x0003540001897983 */ /* 0x000ea80000300800 */
[----:B------:R-:W2:Y:S01]  /*423d0*/  LDL.LU R244, [R1+0x358] ;  /* 0x0003580001f47983 */ /* 0x000ea20000300800 */
[----:B------:R-:W-:-:S03]  /*423e0*/  F2FP.SATFINITE.E5M2.F32.PACK_AB_MERGE_C R164, R196, R198, RZ ;  /* 0x000000c6c4a4723e */ /* 0x000fc600048060ff */
[----:B------:R-:W2:Y:S04]  /*423f0*/  LDL.LU R243, [R1+0x35c] ;  /* 0x00035c0001f37983 */ /* 0x000ea80000300800 */
[----:B------:R-:W2:Y:S04]  /*42400*/  LDL.LU R204, [R1+0x360] ;  /* 0x0003600001cc7983 */ /* 0x000ea80000300800 */
[----:B------:R-:W2:Y:S04]  /*42410*/  LDL.LU R200, [R1+0x364] ;  /* 0x0003640001c87983 */ /* 0x000ea80000300800 */
[----:B------:R-:W2:Y:S04]  /*42420*/  LDL.LU R198, [R1+0x368] ;  /* 0x0003680001c67983 */ /* 0x000ea80000300800 */
[----:B------:R-:W2:Y:S01]  /*42430*/  LDL.LU R196, [R1+0x36c] ;  /* 0x00036c0001c47983 */ /* 0x000ea20000300800 */
[----:B0-----:R-:W-:Y:S01]  /*42440*/  VIADD R0, R0, UR4 ;  /* 0x0000000400007c36 */ /* 0x001fe20008000000 */
[----:B------:R-:W-:Y:S01]  /*42450*/  F2FP.SATFINITE.E5M2.F32.PACK_AB_MERGE_C R169, R239, R242, RZ ;  /* 0x000000f2efa9723e */ /* 0x000fe200048060ff */
[----:B------:R-:W-:Y:S01]  /*42460*/  ULDC UR4, c[0x0][0x248] ;  /* 0x0000920000047ab9 */ /* 0x000fe20000000800 */
[----:B------:R-:W2:Y:S01]  /*42470*/  LDL.LU R242, [R1+0x370] ;  /* 0x0003700001f27983 */ /* 0x000ea20000300800 */
[----:B------:R-:W-:-:S03]  /*42480*/  F2FP.SATFINITE.E5M2.F32.PACK_AB_MERGE_C R168, R237, R238, RZ ;  /* 0x000000eeeda8723e */ /* 0x000fc600048060ff */
[----:B------:R-:W2:Y:S04]  /*42490*/  LDL.LU R239, [R1+0x374] ;  /* 0x0003740001ef7983 */ /* 0x000ea80000300800 */
[----:B------:R-:W2:Y:S04]  /*424a0*/  LDL.LU R238, [R1+0x378] ;  /* 0x0003780001ee7983 */ /* 0x000ea80000300800 */
[----:B------:R0:W-:Y:S01]  /*424b0*/  STL [R1+0x248], R0 ;  /* 0x0002480001007387 */ /* 0x0001e20000100800 */
[----:B---3--:R-:W-:-:S03]  /*424c0*/  F2FP.SATFINITE.E5M2.F32.PACK_AB_MERGE_C R163, R222, R224, RZ ;  /* 0x000000e0dea3723e */ /* 0x008fc600048060ff */
[----:B------:R-:W3:Y:S04]  /*424d0*/  LDL.LU R237, [R1+0x37c] ;  /* 0x00037c0001ed7983 */ /* 0x000ee80000300800 */
[----:B------:R-:W3:Y:S01]  /*424e0*/  LDL.LU R224, [R1+0x380] ;  /* 0x0003800001e07983 */ /* 0x000ee20000300800 */
[----:B0-----:R-:W-:Y:S01]  /*424f0*/  VIADD R0, R0, UR4 ;  /* 0x0000000400007c36 */ /* 0x001fe20008000000 */
[----:B------:R-:W-:Y:S02]  /*42500*/  ULDC UR4, c[0x0][0x248] ;  /* 0x0000920000047ab9 */ /* 0x000fe40000000800 */
[----:B------:R-:W3:Y:S01]  /*42510*/  LDL.LU R222, [R1+0x384] ;  /* 0x0003840001de7983 */ /* 0x000ee20000300800 */
[----:B------:R-:W-:-:S03]  /*42520*/  F2FP.SATFINITE.E5M2.F32.PACK_AB_MERGE_C R162, R216, R220, RZ ;  /* 0x000000dcd8a2723e */ /* 0x000fc600048060ff */
[----:B------:R-:W3:Y:S04]  /*42530*/  LDL.LU R220, [R1+0x388] ;  /* 0x0003880001dc7983 */ /* 0x000ee80000300800 */
[----:B------:R-:W3:Y:S01]  /*42540*/  LDL.LU R216, [R1+0x38c] ;  /* 0x00038c0001d87983 */ /* 0x000ee20000300800 */
[----:B----4-:R-:W-:-:S03]  /*42550*/  F2FP.SATFINITE.E5M2.F32.PACK_AB_MERGE_C R161, R212, R214, RZ ;  /* 0x000000d6d4a1723e */ /* 0x010fc600048060ff */
        /* <DEDUP_REMOVED lines=10> */
[----:B------:R-:W-:-:S04]  /*42600*/  ULDC UR4, c[0x0][0x248] ;  /* 0x0000920000047ab9 */ /* 0x000fc80000000800 */
[----:B------:R0:W-:Y:S01]  /*42610*/  STL [R1+0x254], R0 ;  /* 0x0002540001007387 */ /* 0x0001e20000100800 */
[----:B--2---:R-:W-:Y:S01]  /*42620*/  F2FP.SATFINITE.E5M2.F32.PACK_AB_MERGE_C R155, R200, R204, RZ ;  /* 0x000000ccc89b723e */ /* 0x004fe200048060ff */
[----:B0-----:R-:W-:Y:S02]  /*42630*/  VIADD R0, R0, UR4 ;  /* 0x0000000400007c36 */ /* 0x001fe40008000000 */
[----:B------:R-:W2:Y:S01]  /*42640*/  LDL.LU R204, [R1+0x3a0] ;  /* 0x0003a00001cc7983 */ /* 0x000ea20000300800 */
[----:B------:R-:W-:-:S03]  /*42650*/  ULDC UR4, c[0x0][0x248] ;  /* 0x0000920000047ab9 */ /* 0x000fc60000000800 */
[----:B------:R-:W2:Y:S01]  /*42660*/  LDL.LU R200, [R1+0x3a4] ;  /* 0x0003a40001c87983 */ /* 0x000ea20000300800 */
[----:B------:R-:W-:-:S03]  /*42670*/  F2FP.SATFINITE.E5M2.F32.PACK_AB_MERGE_C R154, R196, R198, RZ ;  /* 0x000000c6c49a723e */ /* 0x000fc600048060ff */
[----:B------:R-:W2:Y:S04]  /*42680*/  LDL.LU R198, [R1+0x3a8] ;  /* 0x0003a80001c67983 */ /* 0x000ea80000300800 */
[----:B------:R0:W-:Y:S04]  /*42690*/  STL [R1+0x258], R0 ;  /* 0x0002580001007387 */ /* 0x0001e80000100800 */
[----:B------:R-:W2:Y:S01]  /*426a0*/  LDL.LU R196, [R1+0x3ac] ;  /* 0x0003ac0001c47983 */ /* 0x000ea20000300800 */
[----:B0-----:R-:W-:Y:S01]  /*426b0*/  VIADD R0, R0, UR4 ;  /* 0x0000000400007c36 */ /* 0x001fe20008000000 */
[----:B------:R-:W-:-:S04]  /*426c0*/  ULDC UR4, c[0x0][0x248] ;  /* 0x0000920000047ab9 */ /* 0x000fc80000000800 */
[----:B------:R0:W-:Y:S01]  /*426d0*/  STL [R1+0x25c], R0 ;  /* 0x00025c0001007387 */ /* 0x0001e20000100800 */
[----:B---3--:R-:W-:-:S03]  /*426e0*/  F2FP.SATFINITE.E5M2.F32.PACK_AB_MERGE_C R23, R222, R224, RZ ;  /* 0x000000e0de17723e */ /* 0x008fc600048060ff */
[----:B------:R-:W3:Y:S01]  /*426f0*/  LDL.LU R224, [R1+0x3b0] ;  /* 0x0003b00001e07983 */ /* 0x000ee20000300800 */
[----:B0-----:R-:W-:Y:S01]  /*42700*/  VIADD R0, R0, UR4 ;  /* 0x0000000400007c36 */ /* 0x001fe20008000000 */
[----:B------:R-:W-:Y:S02]  /*42710*/  ULDC UR4, c[0x0][0x248] ;  /* 0x0000920000047ab9 */ /* 0x000fe40000000800 */
[----:B------:R-:W3:Y:S01]  /*42720*/  LDL.LU R222, [R1+0x3b4] ;  /* 0x0003b40001de7983 */ /* 0x000ee20000300800 */
[----:B------:R-:W-:-:S03]  /*42730*/  F2FP.SATFINITE.E5M2.F32.PACK_AB_MERGE_C R22, R216, R220, RZ ;  /* 0x000000dcd816723e */ /* 0x000fc600048060ff */
[----:B------:R-:W3:Y:S01]  /*42740*/  LDL.LU R220, [R1+0x3b8] ;  /* 0x0003b80001dc7983 */ /* 0x000ee20000300800 */
[----:B------:R-:W-:-:S03]  /*42750*/  F2FP.SATFINITE.E5M2.F32.PACK_AB_MERGE_C R159, R141, R143, RZ ;  /* 0x0000008f8d9f723e */ /* 0x000fc600048060ff */
[----:B------:R0:W-:Y:S04]  /*42760*/  STL [R1+0x260], R0 ;  /* 0x0002600001007387 */ /* 0x0001e80000100800 */
[----:B------:R-:W3:Y:S04]  /*42770*/  LDL.LU R216, [R1+0x3bc] ;  /* 0x0003bc0001d87983 */ /* 0x000ee80000300800 */
[----:B------:R-:W3:Y:S01]  /*42780*/  LDL.LU R143, [R1+0x3c0] ;  /* 0x0003c000018f7983 */ /* 0x000ee20000300800 */
[----:B0-----:R-:W-:Y:S01]  /*42790*/  VIADD R0, R0, UR4 ;  /* 0x0000000400007c36 */ /* 0x001fe20008000000 */
[----:B------:R-:W-:-:S02]  /*427a0*/  F2FP.SATFINITE.E5M2.F32.PACK_AB_MERGE_C R158, R139, R140, RZ ;  /* 0x0000008c8b9e723e */ /* 0x000fc400048060ff */
[----:B------:R-:W3:Y:S01]  /*427b0*/  LDL.LU R141, [R1+0x3c4] ;  /* 0x0003c400018d7983 */ /* 0x000ee20000300800 */
[----:B------:R-:W-:Y:S01]  /*427c0*/  F2FP.SATFINITE.E5M2.F32.PACK_AB_MERGE_C R157, R137, R138, RZ ;  /* 0x0000008a899d723e */ /* 0x000fe200048060ff */
[----:B------:R-:W-:Y:S01]  /*427d0*/  ULDC UR4, c[0x0][0x248] ;  /* 0x0000920000047ab9 */ /* 0x000fe20000000800 */
[----:B------:R-:W-:Y:S02]  /*427e0*/  F2FP.SATFINITE.E5M2.F32.PACK_AB_MERGE_C R156, R243, R244, RZ ;  /* 0x000000f4f39c723e */ /* 0x000fe400048060ff */
[----:B------:R-:W-:Y:S02]  /*427f0*/  F2FP.SATFINITE.E5M2.F32.PACK_AB_MERGE_C R153, R239, R242, RZ ;  /* 0x000000f2ef99723e */ /* 0x000fe400048060ff */
[----:B------:R-:W-:Y:S02]  /*42800*/  F2FP.SATFINITE.E5M2.F32.PACK_AB_MERGE_C R152, R237, R238, RZ ;  /* 0x000000eeed98723e */ /* 0x000fe400048060ff */
[----:B----4-:R-:W-:Y:S02]  /*42810*/  F2FP.SATFINITE.E5M2.F32.PACK_AB_MERGE_C R21, R212, R214, RZ ;  /* 0x000000d6d415723e */ /* 0x010fe400048060ff */
[----:B------:R-:W4:Y:S04]  /*42820*/  LDL.LU R214, [R1+0x3c8] ;  /* 0x0003c80001d67983 */ /* 0x000f280000300800 */
[----:B------:R0:W-:Y:S04]  /*42830*/  STL [R1+0x264], R0 ;  /* 0x0002640001007387 */ /* 0x0001e80000100800 */
[----:B------:R-:W4:Y:S04]  /*42840*/  LDL.LU R212, [R1+0x3cc] ;  /* 0x0003cc0001d47983 */ /* 0x000f280000300800 */
[----:B------:R-:W4:Y:S04]  /*42850*/  LDL.LU R140, [R1+0x3d0] ;  /* 0x0003d000018c7983 */ /* 0x000f280000300800 */
[----:B------:R-:W4:Y:S04]  /*42860*/  LDL.LU R139, [R1+0x3d4] ;  /* 0x0003d400018b7983 */ /* 0x000f280000300800 */
[----:B------:R-:W4:Y:S01]  /*42870*/  LDL.LU R138, [R1+0x3d8] ;  /* 0x0003d800018a7983 */ /* 0x000f220000300800 */
[----:B------:R-:W-:-:S03]  /*42880*/  F2FP.SATFINITE.E5M2.F32.PACK_AB_MERGE_C R20, R206, R208, RZ ;  /* 0x000000d0ce14723e */ /* 0x000fc600048060ff */
[----:B------:R-:W4:Y:S01]  /*42890*/  LDL.LU R137, [R1+0x3dc] ;  /* 0x0003dc0001897983 */ /* 0x000f220000300800 */
[----:B0-----:R-:W-:Y:S01]  /*428a0*/  VIADD R0, R0, UR4 ;  /* 0x0000000400007c36 */ /* 0x001fe20008000000 */
[----:B------:R-:W-:Y:S02]  /*428b0*/  ULDC UR4, c[0x0][0x248] ;  /* 0x0000920000047ab9 */ /* 0x000fe40000000800 */
[----:B------:R-:W4:Y:S04]  /*428c0*/  LDL.LU R244, [R1+0x3e0] ;  /* 0x0003e00001f47983 */ /* 0x000f280000300800 */
[----:B------:R-:W4:Y:S04]  /*428d0*/  LDL.LU R243, [R1+0x3e4] ;  /* 0x0003e40001f37983 */ /* 0x000f280000300800 */
[----:B------:R-:W4:Y:S04]  /*428e0*/  LDL.LU R208, [R1+0x3e8] ;  /* 0x0003e80001d07983 */ /* 0x000f280000300800 */
[----:B------:R-:W4:Y:S04]  /*428f0*/  LDL.LU R206, [R1+0x3ec] ;  /* 0x0003ec0001ce7983 */ /* 0x000f280000300800 */
[----:B------:R-:W4:Y:S04]  /*42900*/  LDL.LU R242, [R1+0x3f0] ;  /* 0x0003f00001f27983 */ /* 0x000f280000300800 */
[----:B------:R-:W4:Y:S04]  /*42910*/  LDL.LU R239, [R1+0x3f4] ;  /* 0x0003f40001ef7983 */ /* 0x000f280000300800 */
[----:B------:R-:W4:Y:S04]  /*42920*/  LDL.LU R238, [R1+0x3f8] ;  /* 0x0003f80001ee7983 */ /* 0x000f280000300800 */
[----:B------:R0:W-:Y:S01]  /*42930*/  STL [R1+0x268], R0 ;  /* 0x0002680001007387 */ /* 0x0001e20000100800 */
[----:B--2---:R-:W-:-:S03]  /*42940*/  F2FP.SATFINITE.E5M2.F32.PACK_AB_MERGE_C R19, R200, R204, RZ ;  /* 0x000000ccc813723e */ /* 0x004fc600048060ff */
[----:B------:R-:W2:Y:S04]  /*42950*/  LDL.LU R237, [R1+0x3fc] ;  /* 0x0003fc0001ed7983 */ /* 0x000ea80000300800 */
[----:B------:R-:W2:Y:S04]  /*42960*/  LDL.LU R204, [R1] ;  /* 0x0000000001cc7983 */ /* 0x000ea80000300800 */
[----:B------:R-:W2:Y:S01]  /*42970*/  LDL.LU R200, [R1+0x4] ;  /* 0x0000040001c87983 */ /* 0x000ea20000300800 */
[----:B------:R-:W-:-:S03]  /*42980*/  F2FP.SATFINITE.E5M2.F32.PACK_AB_MERGE_C R18, R196, R198, RZ ;  /* 0x000000c6c412723e */ /* 0x000fc600048060ff */
[----:B------:R-:W2:Y:S04]  /*42990*/  LDL.LU R198, [R1+0x8] ;  /* 0x0000080001c67983 */ /* 0x000ea80000300800 */
[----:B------:R-:W2:Y:S01]  /*429a0*/  LDL.LU R196, [R1+0xc] ;  /* 0x00000c0001c47983 */ /* 0x000ea20000300800 */
[----:B0-----:R-:W-:Y:S01]  /*429b0*/  VIADD R0, R0, UR4 ;  /* 0x0000000400007c36 */ /* 0x001fe20008000000 */
[----:B------:R-:W-:Y:S01]  /*429c0*/  ULDC UR4, c[0x0][0x248] ;  /* 0x0000920000047ab9 */ /* 0x000fe20000000800 */
[----:B---3--:R-:W-:Y:S02]  /*429d0*/  F2FP.SATFINITE.E5M2.F32.PACK_AB_MERGE_C R17, R222, R224, RZ ;  /* 0x000000e0de11723e */ /* 0x008fe400048060ff */
[----:B------:R-:W3:Y:S04]  /*429e0*/  LDL.LU R224, [R1+0x10] ;  /* 0x0000100001e07983 */ /* 0x000ee80000300800 */
[----:B------:R-:W3:Y:S01]  /*429f0*/  LDL.LU R222, [R1+0x14] ;  /* 0x0000140001de7983 */ /* 0x000ee20000300800 */
[----:B------:R-:W-:-:S03]  /*42a00*/  F2FP.SATFINITE.E5M2.F32.PACK_AB_MERGE_C R16, R216, R220, RZ ;  /* 0x000000dcd810723e */ /* 0x000fc600048060ff */
[----:B------:R-:W3:Y:S04]  /*42a10*/  LDL.LU R220, [R1+0x18] ;  /* 0x0000180001dc7983 */ /* 0x000ee80000300800 */
[----:B------:R0:W-:Y:S04]  /*42a20*/  STL [R1+0x26c], R0 ;  /* 0x00026c0001007387 */ /* 0x0001e80000100800 */
[----:B------:R-:W3:Y:S01]  /*42a30*/  LDL.LU R216, [R1+0x1c] ;  /* 0x00001c0001d87983 */ /* 0x000ee20000300800 */
[----:B0-----:R-:W-:Y:S01]  /*42a40*/  VIADD R0, R0, UR4 ;  /* 0x0000000400007c36 */ /* 0x001fe20008000000 */
[----:B------:R-:W-:Y:S01]  /*42a50*/  ULDC UR4, c[0x0][0x248] ;  /* 0x0000920000047ab9 */ /* 0x000fe20000000800 */
[----:B----4-:R-:W-:-:S02]  /*42a60*/  F2FP.SATFINITE.E5M2.F32.PACK_AB_MERGE_C R14, R212, R214, RZ ;  /* 0x000000d6d40e723e */ /* 0x010fc400048060ff */
[----:B------:R-:W4:Y:S04]  /*42a70*/  LDL.LU R214, [R1+0x20] ;  /* 0x0000200001d67983 */ /* 0x000f280000300800 */
[----:B------:R-:W4:Y:S04]  /*42a80*/  LDL.LU R212, [R1+0x24] ;  /* 0x0000240001d47983 */ /* 0x000f280000300800 */
[----:B------:R0:W-:Y:S02]  /*42a90*/  STL [R1+0x270], R0 ;  /* 0x0002700001007387 */ /* 0x0001e40000100800 */
[----:B0-----:R-:W-:Y:S01]  /*42aa0*/  VIADD R0, R0, UR4 ;  /* 0x0000000400007c36 */ /* 0x001fe20008000000 */
[----:B------:R-:W-:-:S04]  /*42ab0*/  ULDC UR4, c[0x0][0x248] ;  /* 0x0000920000047ab9 */ /* 0x000fc80000000800 */
[----:B------:R0:W-:Y:S01]  /*42ac0*/  STL [R1+0x274], R0 ;  /* 0x0002740001007387 */ /* 0x0001e20000100800 */
[----:B------:R-:W-:-:S03]  /*42ad0*/  F2FP.SATFINITE.E5M2.F32.PACK_AB_MERGE_C R10, R206, R208, RZ ;  /* 0x000000d0ce0a723e */ /* 0x000fc600048060ff */
[----:B------:R-:W4:Y:S01]  /*42ae0*/  LDL.LU R208, [R1+0x28] ;  /* 0x0000280001d07983 */ /* 0x000f220000300800 */
[----:B0-----:R-:W-:Y:S01]  /*42af0*/  VIADD R0, R0, UR4 ;  /* 0x0000000400007c36 */ /* 0x001fe20008000000 */
[----:B------:R-:W-:Y:S02]  /*42b00*/  ULDC UR4, c[0x0][0x248] ;  /* 0x0000920000047ab9 */ /* 0x000fe40000000800 */
[----:B------:R-:W4:Y:S04]  /*42b10*/  LDL.LU R206, [R1+0x2c] ;  /* 0x00002c0001ce7983 */ /* 0x000f280000300800 */
[----:B------:R0:W-:Y:S02]  /*42b20*/  STL [R1+0x278], R0 ;  /* 0x0002780001007387 */ /* 0x0001e40000100800 */
[----:B0-----:R-:W-:Y:S01]  /*42b30*/  VIADD R0, R0, UR4 ;  /* 0x0000000400007c36 */ /* 0x001fe20008000000 */
[----:B------:R-:W-:Y:S01]  /*42b40*/  ULDC UR4, c[0x0][0x248] ;  /* 0x0000920000047ab9 */ /* 0x000fe20000000800 */
[----:B--2---:R-:W-:-:S02]  /*42b50*/  F2FP.SATFINITE.E5M2.F32.PACK_AB_MERGE_C R2, R200, R204, RZ ;  /* 0x000000ccc802723e */ /* 0x004fc400048060ff */
[----:B------:R-:W2:Y:S04]  /*42b60*/  LDL.LU R204, [R1+0x30] ;  /* 0x0000300001cc7983 */ /* 0x000ea80000300800 */
[----:B------:R-:W2:Y:S01]  /*42b70*/  LDL.LU R200, [R1+0x34] ;  /* 0x0000340001c87983 */ /* 0x000ea20000300800 */
[----:B------:R-:W-:-:S03]  /*42b80*/  F2FP.SATFINITE.E5M2.F32.PACK_AB_MERGE_C R7, R196, R198, RZ ;  /* 0x000000c6c407723e */ /* 0x000fc600048060ff */
[----:B------:R-:W-:Y:S04]  /*42b90*/  STL [R1+0x314], R2 ;  /* 0x0003140201007387 */ /* 0x000fe80000100800 */
[----:B------:R0:W-:Y:S04]  /*42ba0*/  STL [R1+0x27c], R0 ;  /* 0x00027c0001007387 */ /* 0x0001e80000100800 */
[----:B------:R-:W-:Y:S04]  /*42bb0*/  STL [R1+0x1b48], R7 ;  /* 0x001b480701007387 */ /* 0x000fe80000100800 */
[----:B------:R-:W2:Y:S04]  /*42bc0*/  LDL.LU R198, [R1+0x38] ;  /* 0x0000380001c67983 */ /* 0x000ea80000300800 */
[----:B------:R-:W2:Y:S01]  /*42bd0*/  LDL.LU R196, [R1+0x3c] ;  /* 0x00003c0001c47983 */ /* 0x000ea20000300800 */
[----:B0-----:R-:W-:Y:S01]  /*42be0*/  VIADD R0, R0, UR4 ;  /* 0x0000000400007c36 */ /* 0x001fe20008000000 */
[----:B------:R-:W-:Y:S01]  /*42bf0*/  ULDC UR4, c[0x0][0x248] ;  /* 0x0000920000047ab9 */ /* 0x000fe20000000800 */
[----:B---3--:R-:W-:-:S03]  /*42c00*/  F2FP.SATFINITE.E5M2.F32.PACK_AB_MERGE_C R2, R222, R224, RZ ;  /* 0x000000e0de02723e */ /* 0x008fc600048060ff */
[----:B------:R0:W-:Y:S01]  /*42c10*/  STL [R1+0x280], R0 ;  /* 0x0002800001007387 */ /* 0x0001e20000100800 */
[----:B------:R-:W-:-:S03]  /*42c20*/  F2FP.SATFINITE.E5M2.F32.PACK_AB_MERGE_C R12, R137, R138, RZ ;  /* 0x0000008a890c723e */ /* 0x000fc600048060ff */
[----:B------:R-:W-:Y:S01]  /*42c30*/  STL [R1+0x30c], R2 ;  /* 0x00030c0201007387 */ /* 0x000fe20000100800 */
[----:B------:R-:W-:Y:S01]  /*42c40*/  F2FP.SATFINITE.E5M2.F32.PACK_AB_MERGE_C R11, R243, R244, RZ ;  /* 0x000000f4f30b723e */ /* 0x000fe200048060ff */
[----:B0-----:R-:W-:Y:S01]  /*42c50*/  VIADD R0, R0, UR4 ;  /* 0x0000000400007c36 */ /* 0x001fe20008000000 */
[----:B------:R-:W-:Y:S01]  /*42c60*/  F2FP.SATFINITE.E5M2.F32.PACK_AB_MERGE_C R9, R239, R242, RZ ;  /* 0x000000f2ef09723e */ /* 0x000fe200048060ff */
[----:B------:R-:W-:Y:S01]  /*42c70*/  ULDC UR4, c[0x0][0x248] ;  /* 0x0000920000047ab9 */ /* 0x000fe20000000800 */
[----:B------:R-:W-:-:S05]  /*42c80*/  F2FP.SATFINITE.E5M2.F32.PACK_AB_MERGE_C R7, R216, R220, RZ ;  /* 0x000000dcd807723e */ /* 0x000fca00048060ff */
[----:B------:R-:W-:Y:S04]  /*42c90*/  STL [R1+0x1b4c], R7 ;  /* 0x001b4c0701007387 */ /* 0x000fe80000100800 */
[----:B------:R-:W3:Y:S04]  /*42ca0*/  LDL.LU R138, [R1+0x40] ;  /* 0x00004000018a7983 */ /* 0x000ee80000300800 */
[----:B------:R-:W3:Y:S04]  /*42cb0*/  LDL.LU R137, [R1+0x44] ;  /* 0x0000440001897983 */ /* 0x000ee80000300800 */
[----:B------:R0:W-:Y:S04]  /*42cc0*/  STL [R1+0x284], R0 ;  /* 0x0002840001007387 */ /* 0x0001e80000100800 */
[----:B------:R-:W3:Y:S01]  /*42cd0*/  LDL.LU R244, [R1+0x48] ;  /* 0x0000480001f47983 */ /* 0x000ee20000300800 */
[----:B------:R-:W-:Y:S01]  /*42ce0*/  F2FP.SATFINITE.E5M2.F32.PACK_AB_MERGE_C R8, R237, R238, RZ ;  /* 0x000000eeed08723e */ /* 0x000fe200048060ff */
[----:B0-----:R-:W-:Y:S01]  /*42cf0*/  VIADD R0, R0, UR4 ;  /* 0x0000000400007c36 */ /* 0x001fe20008000000 */
[----:B------:R-:W-:Y:S01]  /*42d00*/  ULDC UR4, c[0x0][0x248] ;  /* 0x0000920000047ab9 */ /* 0x000fe20000000800 */
[----:B----4-:R-:W-:-:S05]  /*42d10*/  F2FP.SATFINITE.E5M2.F32.PACK_AB_MERGE_C R2, R212, R214, RZ ;  /* 0x000000d6d402723e */ /* 0x010fca00048060ff */
[----:B------:R-:W-:Y:S04]  /*42d20*/  STL [R1+0x304], R2 ;  /* 0x0003040201007387 */ /* 0x000fe80000100800 */
[----:B------:R-:W4:Y:S04]  /*42d30*/  LDL.LU R243, [R1+0x4c] ;  /* 0x00004c0001f37983 */ /* 0x000f280000300800 */
[----:B------:R-:W4:Y:S04]  /*42d40*/  LDL.LU R242, [R1+0x50] ;  /* 0x0000500001f27983 */ /* 0x000f280000300800 */
[----:B------:R-:W4:Y:S04]  /*42d50*/  LDL.LU R239, [R1+0x54] ;  /* 0x0000540001ef7983 */ /* 0x000f280000300800 */
[----:B------:R-:W4:Y:S04]  /*42d60*/  LDL.LU R238, [R1+0x58] ;  /* 0x0000580001ee7983 */ /* 0x000f280000300800 */
[----:B------:R-:W4:Y:S04]  /*42d70*/  LDL.LU R237, [R1+0x5c] ;  /* 0x00005c0001ed7983 */ /* 0x000f280000300800 */
[----:B------:R-:W4:Y:S01]  /*42d80*/  LDL.LU R224, [R1+0x60] ;  /* 0x0000600001e07983 */ /* 0x000f220000300800 */
[----:B------:R-:W-:-:S03]  /*42d90*/  F2FP.SATFINITE.E5M2.F32.PACK_AB_MERGE_C R7, R206, R208, RZ ;  /* 0x000000d0ce07723e */ /* 0x000fc600048060ff */
[----:B------:R-:W4:Y:S04]  /*42da0*/  LDL.LU R222, [R1+0x64] ;  /* 0x0000640001de7983 */ /* 0x000f280000300800 */
[----:B------:R2:W-:Y:S04]  /*42db0*/  STL [R1+0x1b50], R7 ;  /* 0x001b500701007387 */ /* 0x0005e80000100800 */
[----:B------:R-:W4:Y:S04]  /*42dc0*/  LDL.LU R220, [R1+0x68] ;  /* 0x0000680001dc7983 */ /* 0x000f280000300800 */
[----:B------:R-:W4:Y:S04]  /*42dd0*/  LDL.LU R216, [R1+0x6c] ;  /* 0x00006c0001d87983 */ /* 0x000f280000300800 */
[----:B------:R-:W4:Y:S04]  /*42de0*/  LDL.LU R214, [R1+0x70] ;  /* 0x0000700001d67983 */ /* 0x000f280000300800 */
[----:B------:R0:W-:Y:S04]  /*42df0*/  STL [R1+0x288], R0 ;  /* 0x0002880001007387 */ /* 0x0001e80000100800 */
[----:B------:R-:W4:Y:S01]  /*42e00*/  LDL.LU R212, [R1+0x74] ;  /* 0x0000740001d47983 */ /* 0x000f220000300800 */
[----:B--2---:R-:W-:-:S03]  /*42e10*/  F2FP.SATFINITE.E5M2.F32.PACK_AB_MERGE_C R7, R200, R204, RZ ;  /* 0x000000ccc807723e */ /* 0x004fc600048060ff */
[----:B------:R-:W2:Y:S04]  /*42e20*/  LDL.LU R208, [R1+0x78] ;  /* 0x0000780001d07983 */ /* 0x000ea80000300800 */
[----:B------:R-:W2:Y:S01]  /*42e30*/  LDL.LU R206, [R1+0x7c] ;  /* 0x00007c0001ce7983 */ /* 0x000ea20000300800 */
[----:B0-----:R-:W-:Y:S01]  /*42e40*/  VIADD R0, R0, UR4 ;  /* 0x0000000400007c36 */ /* 0x001fe20008000000 */
[----:B------:R-:W-:Y:S02]  /*42e50*/  ULDC UR4, c[0x0][0x248] ;  /* 0x0000920000047ab9 */ /* 0x000fe40000000800 */
[----:B------:R-:W-:Y:S01]  /*42e60*/  STL [R1+0x1b54], R7 ;  /* 0x001b540701007387 */ /* 0x000fe20000100800 */
[----:B------:R-:W-:-:S05]  /*42e70*/  F2FP.SATFINITE.E5M2.F32.PACK_AB_MERGE_C R4, R196, R198, RZ ;  /* 0x000000c6c404723e */ /* 0x000fca00048060ff */
[----:B------:R3:W-:Y:S04]  /*42e80*/  STL [R1+0x1b58], R4 ;  /* 0x001b580401007387 */ /* 0x0007e80000100800 */
        /* <DEDUP_REMOVED lines=9> */
[----:B------:R-:W-:Y:S02]  /*42f20*/  F2FP.SATFINITE.E5M2.F32.PACK_AB_MERGE_C R15, R141, R143, RZ ;  /* 0x0000008f8d0f723e */ /* 0x000fe400048060ff */
[----:B------:R-:W-:Y:S02]  /*42f30*/  F2FP.SATFINITE.E5M2.F32.PACK_AB_MERGE_C R13, R139, R140, RZ ;  /* 0x0000008c8b0d723e */ /* 0x000fe400048060ff */
[----:B----4-:R-:W-:Y:S02]  /*42f40*/  F2FP.SATFINITE.E5M2.F32.PACK_AB_MERGE_C R7, R243, R244, RZ ;  /* 0x000000f4f307723e */ /* 0x010fe400048060ff */
[----:B0-----:R-:W-:-:S03]  /*42f50*/  F2FP.SATFINITE.E5M2.F32.PACK_AB_MERGE_C R4, R239, R242, RZ ;  /* 0x000000f2ef04723e */ /* 0x001fc600048060ff */
[----:B------:R-:W-:Y:S04]  /*42f60*/  STL [R1+0x1b60], R7 ;  /* 0x001b600701007387 */ /* 0x000fe80000100800 */
[----:B------:R0:W-:Y:S01]  /*42f70*/  STL [R1+0x1b64], R4 ;  /* 0x001b640401007387 */ /* 0x0001e20000100800 */
[----:B------:R-:W-:-:S03]  /*42f80*/  F2FP.SATFINITE.E5M2.F32.PACK_AB_MERGE_C R6, R237, R238, RZ ;  /* 0x000000eeed06723e */ /* 0x000fc600048060ff */
[----:B------:R1:W-:Y:S01]  /*42f90*/  STL [R1+0x290], R0 ;  /* 0x0002900001007387 */ /* 0x0003e20000100800 */
[----:B0-----:R-:W-:Y:S01]  /*42fa0*/  F2FP.SATFINITE.E5M2.F32.PACK_AB_MERGE_C R4, R222, R224, RZ ;  /* 0x000000e0de04723e */ /* 0x001fe200048060ff */
[----:B-1----:R-:W-:Y:S02]  /*42fb0*/  VIADD R0, R0, UR4 ;  /* 0x0000000400007c36 */ /* 0x002fe40008000000 */
[----:B------:R-:W-:Y:S01]  /*42fc0*/  STL [R1+0x1b68], R6 ;  /* 0x001b680601007387 */ /* 0x000fe20000100800 */
[----:B------:R-:W-:-:S03]  /*42fd0*/  ULDC UR4, c[0x0][0x248] ;  /* 0x0000920000047ab9 */ /* 0x000fc60000000800 */
[----:B------:R-:W-:Y:S01]  /*42fe0*/  STL [R1+0x1b6c], R4 ;  /* 0x001b6c0401007387 */ /* 0x000fe20000100800 */
[----:B------:R-:W-:-:S03]  /*42ff0*/  F2FP.SATFINITE.E5M2.F32.PACK_AB_MERGE_C R7, R216, R220, RZ ;  /* 0x000000dcd807723e */ /* 0x000fc600048060ff */
[----:B------:R0:W-:Y:S04]  /*43000*/  STL [R1+0x294], R0 ;  /* 0x0002940001007387 */ /* 0x0001e80000100800 */
[----:B------:R-:W-:Y:S01]  /*43010*/  STL [R1+0x1b70], R7 ;  /* 0x001b700701007387 */ /* 0x000fe20000100800 */
[----:B0-----:R-:W-:Y:S01]  /*43020*/  VIADD R0, R0, UR4 ;  /* 0x0000000400007c36 */ /* 0x001fe20008000000 */
[----:B------:R-:W-:Y:S01]  /*43030*/  F2FP.SATFINITE.E5M2.F32.PACK_AB_MERGE_C R6, R212, R214, RZ ;  /* 0x000000d6d406723e */ /* 0x000fe200048060ff */
[----:B------:R-:W-:-:S04]  /*43040*/  ULDC UR4, c[0x0][0x248] ;  /* 0x0000920000047ab9 */ /* 0x000fc80000000800 */
[----:B------:R-:W-:Y:S01]  /*43050*/  STL [R1+0x1b74], R6 ;  /* 0x001b740601007387 */ /* 0x000fe20000100800 */
[----:B--2---:R-:W-:-:S03]  /*43060*/  F2FP.SATFINITE.E5M2.F32.PACK_AB_MERGE_C R188, R206, R208, RZ ;  /* 0x000000d0cebc723e */ /* 0x004fc600048060ff */
[----:B------:R0:W-:Y:S04]  /*43070*/  STL [R1+0x298], R0 ;  /* 0x0002980001007387 */ /* 0x0001e80000100800 */
[----:B------:R-:W-:Y:S04]  /*43080*/  STL [R1+0x1b78], R188 ;  /* 0x001b78bc01007387 */ /* 0x000fe80000100800 */
[----:B------:R-:W2:Y:S01]  /*43090*/  LDL.LU R147, [R1+0x90] ;  /* 0x0000900001937983 */ /* 0x000ea20000300800 */
[----:B0-----:R-:W-:Y:S01]  /*430a0*/  VIADD R0, R0, UR4 ;  /* 0x0000000400007c36 */ /* 0x001fe20008000000 */
[----:B------:R-:W-:-:S02]  /*430b0*/  ULDC UR4, c[0x0][0x248] ;  /* 0x0000920000047ab9 */ /* 0x000fc40000000800 */
[----:B------:R-:W2:Y:S04]  /*430c0*/  LDL.LU R145, [R1+0x94] ;  /* 0x0000940001917983 */ /* 0x000ea80000300800 */
[----:B------:R-:W3:Y:S04]  /*430d0*/  LDL.LU R144, [R1+0x98] ;  /* 0x0000980001907983 */ /* 0x000ee80000300800 */
[----:B------:R0:W-:Y:S04]  /*430e0*/  STL [R1+0x29c], R0 ;  /* 0x00029c0001007387 */ /* 0x0001e80000100800 */
[----:B------:R-:W3:Y:S01]  /*430f0*/  LDL.LU R142, [R1+0x9c] ;  /* 0x00009c00018e7983 */ /* 0x000ee20000300800 */
[----:B------:R-:W-:-:S03]  /*43100*/  F2FP.SATFINITE.E5M2.F32.PACK_AB_MERGE_C R7, R200, R204, RZ ;  /* 0x000000ccc807723e */ /* 0x000fc600048060ff */
[----:B------:R-:W4:Y:S01]  /*43110*/  LDL.LU R143, [R1+0xa0] ;  /* 0x0000a000018f7983 */ /* 0x000f220000300800 */
[----:B0-----:R-:W-:Y:S01]  /*43120*/  VIADD R0, R0, UR4 ;  /* 0x0000000400007c36 */ /* 0x001fe20008000000 */
[----:B------:R-:W-:Y:S02]  /*43130*/  ULDC UR4, c[0x0][0x248] ;  /* 0x0000920000047ab9 */ /* 0x000fe40000000800 */
[----:B------:R-:W4:Y:S01]  /*43140*/  LDL.LU R141, [R1+0xa4] ;  /* 0x0000a400018d7983 */ /* 0x000f220000300800 */
[----:B------:R-:W-:-:S03]  /*43150*/  F2FP.SATFINITE.E5M2.F32.PACK_AB_MERGE_C R4, R196, R198, RZ ;  /* 0x000000c6c404723e */ /* 0x000fc600048060ff */
[----:B------:R-:W-:Y:S04]  /*43160*/  STL [R1+0x1b7c], R7 ;  /* 0x001b7c0701007387 */ /* 0x000fe80000100800 */
[----:B------:R-:W-:Y:S04]  /*43170*/  STL [R1+0x1b80], R4 ;  /* 0x001b800401007387 */ /* 0x000fe80000100800 */
[----:B------:R-:W4:Y:S04]  /*43180*/  LDL.LU R140, [R1+0xa8] ;  /* 0x0000a800018c7983 */ /* 0x000f280000300800 */
        /* <DEDUP_REMOVED lines=25> */
[----:B------:R-:W-:Y:S01]  /*43320*/  STL [R1+0x1b84], R6 ;  /* 0x001b840601007387 */ /* 0x000fe20000100800 */
[----:B---3--:R-:W-:Y:S02]  /*43330*/  F2FP.SATFINITE.E5M2.F32.PACK_AB_MERGE_C R232, R142, R144, RZ ;  /* 0x000000908ee8723e */ /* 0x008fe400048060ff */
[----:B----4-:R-:W-:-:S03]  /*43340*/  F2FP.SATFINITE.E5M2.F32.PACK_AB_MERGE_C R7, R141, R143, RZ ;  /* 0x0000008f8d07723e */ /* 0x010fc600048060ff */
[----:B------:R-:W-:Y:S04]  /*43350*/  STL [R1+0x1b88], R232 ;  /* 0x001b88e801007387 */ /* 0x000fe80000100800 */
[----:B------:R-:W-:Y:S04]  /*43360*/  STL [R1+0x1b8c], R7 ;  /* 0x001b8c0701007387 */ /* 0x000fe80000100800 */
[----:B------:R0:W-:Y:S01]  /*43370*/  STL [R1+0x2a4], R0 ;  /* 0x0002a40001007387 */ /* 0x0001e20000100800 */
[----:B------:R-:W-:Y:S01]  /*43380*/  F2FP.SATFINITE.E5M2.F32.PACK_AB_MERGE_C R188, R139, R140, RZ ;  /* 0x0000008c8bbc723e */ /* 0x000fe200048060ff */
[----:B0-----:R-:W-:Y:S01]  /*43390*/  VIADD R0, R0, UR4 ;  /* 0x0000000400007c36 */ /* 0x001fe20008000000 */
[----:B------:R-:W-:-:S03]  /*433a0*/  ULDC UR4, c[0x0][0x248] ;  /* 0x0000920000047ab9 */ /* 0x000fc60000000800 */
[----:B------:R-:W-:Y:S01]  /*433b0*/  STL [R1+0x1b90], R188 ;  /* 0x001b90bc01007387 */ /* 0x000fe20000100800 */
[----:B------:R-:W-:-:S05]  /*433c0*/  F2FP.SATFINITE.E5M2.F32.PACK_AB_MERGE_C R4, R137, R138, RZ ;  /* 0x0000008a8904723e */ /* 0x000fca00048060ff */
[----:B------:R-:W-:Y:S01]  /*433d0*/  STL [R1+0x1b94], R4 ;  /* 0x001b940401007387 */ /* 0x000fe20000100800 */
[----:B------:R-:W-:-:S03]  /*433e0*/  F2FP.SATFINITE.E5M2.F32.PACK_AB_MERGE_C R231, R243, R244, RZ ;  /* 0x000000f4f3e7723e */ /* 0x000fc600048060ff */
[----:B------:R0:W-:Y:S01]  /*433f0*/  STL [R1+0x2a8], R0 ;  /* 0x0002a80001007387 */ /* 0x0001e20000100800 */
[----:B------:R-:W-:Y:S01]  /*43400*/  F2FP.SATFINITE.E5M2.F32.PACK_AB_MERGE_C R232, R239, R242, RZ ;  /* 0x000000f2efe8723e */ /* 0x000fe200048060ff */
[----:B0-----:R-:W-:Y:S02]  /*43410*/  VIADD R0, R0, UR4 ;  /* 0x0000000400007c36 */ /* 0x001fe40008000000 */
[----:B------:R-:W-:Y:S01]  /*43420*/  STL [R1+0x1b98], R231 ;  /* 0x001b98e701007387 */ /* 0x000fe20000100800 */
[----:B------:R-:W-:-:S03]  /*43430*/  ULDC UR4, c[0x0][0x248] ;  /* 0x0000920000047ab9 */ /* 0x000fc60000000800 */
[----:B------:R-:W-:Y:S01]  /*43440*/  STL [R1+0x1b9c], R232 ;  /* 0x001b9ce801007387 */ /* 0x000fe20000100800 */
[----:B------:R-:W-:-:S03]  /*43450*/  F2FP.SATFINITE.E5M2.F32.PACK_AB_MERGE_C R6, R237, R238, RZ ;  /* 0x000000eeed06723e */ /* 0x000fc600048060ff */
[----:B------:R0:W-:Y:S01]  /*43460*/  STL [R1+0x2ac], R0 ;  /* 0x0002ac0001007387 */ /* 0x0001e20000100800 */
[----:B------:R-:W-:-:S03]  /*43470*/  F2FP.SATFINITE.E5M2.F32.PACK_AB_MERGE_C R7, R222, R224, RZ ;  /* 0x000000e0de07723e */ /* 0x000fc600048060ff */
[----:B------:R-:W-:Y:S01]  /*43480*/  STL [R1+0x1ba0], R6 ;  /* 0x001ba00601007387 */ /* 0x000fe20000100800 */
[----:B0-----:R-:W-:-:S03]  /*43490*/  VIADD R0, R0, UR4 ;  /* 0x0000000400007c36 */ /* 0x001fc60008000000 */
[----:B------:R-:W-:Y:S01]  /*434a0*/  STL [R1+0x1ba4], R7 ;  /* 0x001ba40701007387 */ /* 0x000fe20000100800 */
[----:B------:R-:W-:-:S03]  /*434b0*/  ULDC UR4, c[0x0][0x248] ;  /* 0x0000920000047ab9 */ /* 0x000fc60000000800 */
[----:B------:R0:W-:Y:S02]  /*434c0*/  STL [R1+0x2b0], R0 ;  /* 0x0002b00001007387 */ /* 0x0001e40000100800 */
[----:B0-----:R-:W-:Y:S01]  /*434d0*/  VIADD R0, R0, UR4 ;  /* 0x0000000400007c36 */ /* 0x001fe20008000000 */
[----:B------:R-:W-:-:S04]  /*434e0*/  ULDC UR4, c[0x0][0x248] ;  /* 0x0000920000047ab9 */ /* 0x000fc80000000800 */
[----:B------:R0:W-:Y:S02]  /*434f0*/  STL [R1+0x2b4], R0 ;  /* 0x0002b40001007387 */ /* 0x0001e40000100800 */
[----:B0-----:R-:W-:Y:S01]  /*43500*/  VIADD R0, R0, UR4 ;  /* 0x0000000400007c36 */ /* 0x001fe20008000000 */
[----:B------:R-:W-:-:S04]  /*43510*/  ULDC UR4, c[0x0][0x248] ;  /* 0x0000920000047ab9 */ /* 0x000fc80000000800 */
[----:B------:R0:W-:Y:S04]  /*43520*/  STL [R1+0x2b8], R0 ;  /* 0x0002b80001007387 */ /* 0x0001e80000100800 */
[----:B------:R-:W2:Y:S04]  /*43530*/  LDL.LU R151, [R1+0x100] ;  /* 0x0001000001977983 */ /* 0x000ea80000300800 */
[----:B------:R-:W2:Y:S01]  /*43540*/  LDL.LU R149, [R1+0x104] ;  /* 0x0001040001957983 */ /* 0x000ea20000300800 */
[----:B0-----:R-:W-:Y:S01]  /*43550*/  VIADD R0, R0, UR4 ;  /* 0x0000000400007c36 */ /* 0x001fe20008000000 */
[----:B------:R-:W-:-:S02]  /*43560*/  F2FP.SATFINITE.E5M2.F32.PACK_AB_MERGE_C R229, R196, R198, RZ ;  /* 0x000000c6c4e5723e */ /* 0x000fc400048060ff */
[----:B------:R-:W3:Y:S01]  /*43570*/  LDL.LU R148, [R1+0x108] ;  /* 0x0001080001947983 */ /* 0x000ee20000300800 */
[----:B------:R-:W-:Y:S01]  /*43580*/  F2FP.SATFINITE.E5M2.F32.PACK_AB_MERGE_C R231, R200, R204, RZ ;  /* 0x000000ccc8e7723e */ /* 0x000fe200048060ff */
[----:B------:R-:W-:Y:S02]  /*43590*/  ULDC UR4, c[0x0][0x248] ;  /* 0x0000920000047ab9 */ /* 0x000fe40000000800 */
[----:B------:R-:W3:Y:S04]  /*435a0*/  LDL.LU R146, [R1+0x10c] ;  /* 0x00010c0001927983 */ /* 0x000ee80000300800 */
        /* <DEDUP_REMOVED lines=19> */
[----:B------:R-:W-:-:S03]  /*436e0*/  F2FP.SATFINITE.E5M2.F32.PACK_AB_MERGE_C R230, R216, R220, RZ ;  /* 0x000000dcd8e6723e */ /* 0x000fc600048060ff */
[----:B------:R-:W4:Y:S01]  /*436f0*/  LDL.LU R237, [R1+0x158] ;  /* 0x0001580001ed7983 */ /* 0x000f220000300800 */
[----:B------:R-:W-:-:S03]  /*43700*/  F2FP.SATFINITE.E5M2.F32.PACK_AB_MERGE_C R188, R206, R208, RZ ;  /* 0x000000d0cebc723e */ /* 0x000fc600048060ff */
[----:B------:R-:W4:Y:S04]  /*43710*/  LDL.LU R224, [R1+0x15c] ;  /* 0x00015c0001e07983 */ /* 0x000f280000300800 */
[----:B------:R-:W4:Y:S04]  /*43720*/  LDL.LU R222, [R1+0x160] ;  /* 0x0001600001de7983 */ /* 0x000f280000300800 */
[----:B------:R-:W4:Y:S01]  /*43730*/  LDL.LU R204, [R1+0x164] ;  /* 0x0001640001cc7983 */ /* 0x000f220000300800 */
[----:B------:R-:W-:-:S03]  /*43740*/  F2FP.SATFINITE.E5M2.F32.PACK_AB_MERGE_C R4, R212, R214, RZ ;  /* 0x000000d6d404723e */ /* 0x000fc600048060ff */
[----:B------:R-:W4:Y:S04]  /*43750*/  LDL.LU R220, [R1+0x168] ;  /* 0x0001680001dc7983 */ /* 0x000f280000300800 */
[----:B------:R-:W4:Y:S04]  /*43760*/  LDL.LU R206, [R1+0x16c] ;  /* 0x00016c0001ce7983 */ /* 0x000f280000300800 */
[----:B------:R-:W4:Y:S04]  /*43770*/  LDL.LU R216, [R1+0x170] ;  /* 0x0001700001d87983 */ /* 0x000f280000300800 */
[----:B------:R-:W4:Y:S04]  /*43780*/  LDL.LU R208, [R1+0x174] ;  /* 0x0001740001d07983 */ /* 0x000f280000300800 */
[----:B------:R-:W4:Y:S04]  /*43790*/  LDL.LU R214, [R1+0x178] ;  /* 0x0001780001d67983 */ /* 0x000f280000300800 */
[----:B------:R-:W4:Y:S01]  /*437a0*/  LDL.LU R212, [R1+0x17c] ;  /* 0x00017c0001d47983 */ /* 0x000f220000300800 */
[----:B0-----:R-:W-:Y:S01]  /*437b0*/  VIADD R0, R0, UR4 ;  /* 0x0000000400007c36 */ /* 0x001fe20008000000 */
[----:B------:R-:W-:-:S04]  /*437c0*/  ULDC UR4, c[0x0][0x248] ;  /* 0x0000920000047ab9 */ /* 0x000fc80000000800 */
[----:B------:R0:W-:Y:S02]  /*437d0*/  STL [R1+0x2c0], R0 ;  /* 0x0002c00001007387 */ /* 0x0001e40000100800 */
        /* <DEDUP_REMOVED lines=13> */
[----:B------:R-:W-:-:S03]  /*438b0*/  ULDC UR4, c[0x0][0x248] ;  /* 0x0000920000047ab9 */ /* 0x000fc60000000800 */
[----:B------:R-:W-:Y:S01]  /*438c0*/  VIADD R5, R0, UR4 ;  /* 0x0000000400057c36 */ /* 0x000fe20008000000 */
[----:B------:R-:W-:Y:S01]  /*438d0*/  STL [R1+0x130], R0 ;  /* 0x0001300001007387 */ /* 0x000fe20000100800 */
[----:B------:R-:W-:-:S03]  /*438e0*/  ULDC UR4, c[0x0][0x248] ;  /* 0x0000920000047ab9 */ /* 0x000fc60000000800 */
[----:B------:R0:W-:Y:S02]  /*438f0*/  STL [R1+0x138], R5 ;  /* 0x0001380501007387 */ /* 0x0001e40000100800 */
[----:B0-----:R-:W-:Y:S01]  /*43900*/  VIADD R5, R5, UR4 ;  /* 0x0000000405057c36 */ /* 0x001fe20008000000 */
[----:B------:R-:W-:Y:S01]  /*43910*/  ULDC UR4, c[0x0][0x248] ;  /* 0x0000920000047ab9 */ /* 0x000fe20000000800 */
[----:B--2---:R-:W-:Y:S02]  /*43920*/  F2FP.SATFINITE.E5M2.F32.PACK_AB_MERGE_C R6, R149, R151, RZ ;  /* 0x000000979506723e */ /* 0x004fe400048060ff */
[----:B---3--:R-:W-:Y:S02]  /*43930*/  F2FP.SATFINITE.E5M2.F32.PACK_AB_MERGE_C R232, R146, R148, RZ ;  /* 0x0000009492e8723e */ /* 0x008fe400048060ff */
[----:B----4-:R-:W-:Y:S02]  /*43940*/  F2FP.SATFINITE.E5M2.F32.PACK_AB_MERGE_C R7, R145, R147, RZ ;  /* 0x000000939107723e */ /* 0x010fe400048060ff */
[----:B------:R-:W-:-:S02]  /*43950*/  F2FP.SATFINITE.E5M2.F32.PACK_AB_MERGE_C R233, R142, R144, RZ ;  /* 0x000000908ee9723e */ /* 0x000fc400048060ff */
[----:B------:R-:W-:Y:S02]  /*43960*/  F2FP.SATFINITE.E5M2.F32.PACK_AB_MERGE_C R187, R141, R143, RZ ;  /* 0x0000008f8dbb723e */ /* 0x000fe400048060ff */
[----:B------:R-:W-:Y:S02]  /*43970*/  F2FP.SATFINITE.E5M2.F32.PACK_AB_MERGE_C R190, R139, R140, RZ ;  /* 0x0000008c8bbe723e */ /* 0x000fe400048060ff */
[----:B------:R-:W-:Y:S02]  /*43980*/  F2FP.SATFINITE.E5M2.F32.PACK_AB_MERGE_C R192, R137, R138, RZ ;  /* 0x0000008a89c0723e */ /* 0x000fe400048060ff */
[----:B------:R-:W2:Y:S01]  /*43990*/  LDL.LU R137, [R1+0x180] ;  /* 0x0001800001897983 */ /* 0x000ea20000300800 */
[----:B------:R-:W-:Y:S02]  /*439a0*/  F2FP.SATFINITE.E5M2.F32.PACK_AB_MERGE_C R2, R243, R244, RZ ;  /* 0x000000f4f302723e */ /* 0x000fe400048060ff */
[----:B------:R-:W-:Y:S02]  /*439b0*/  F2FP.SATFINITE.E5M2.F32.PACK_AB_MERGE_C R196, R196, R242, RZ ;  /* 0x000000f2c4c4723e */ /* 0x000fe400048060ff */
[----:B------:R-:W-:-:S02]  /*439c0*/  F2FP.SATFINITE.E5M2.F32.PACK_AB_MERGE_C R198, R198, R239, RZ ;  /* 0x000000efc6c6723e */ /* 0x000fc400048060ff */
[----:B------:R-:W-:Y:S02]  /*439d0*/  F2FP.SATFINITE.E5M2.F32.PACK_AB_MERGE_C R200, R200, R238, RZ ;  /* 0x000000eec8c8723e */ /* 0x000fe400048060ff */
[----:B------:R-:W-:Y:S02]  /*439e0*/  F2FP.SATFINITE.E5M2.F32.PACK_AB_MERGE_C R3, R224, R237, RZ ;  /* 0x000000ede003723e */ /* 0x000fe400048060ff */
[----:B------:R-:W-:Y:S02]  /*439f0*/  F2FP.SATFINITE.E5M2.F32.PACK_AB_MERGE_C R204, R204, R222, RZ ;  /* 0x000000decccc723e */ /* 0x000fe400048060ff */
[----:B------:R-:W-:Y:S02]  /*43a00*/  F2FP.SATFINITE.E5M2.F32.PACK_AB_MERGE_C R206, R206, R220, RZ ;  /* 0x000000dccece723e */ /* 0x000fe400048060ff */
[----:B------:R-:W-:Y:S02]  /*43a10*/  F2FP.SATFINITE.E5M2.F32.PACK_AB_MERGE_C R208, R208, R216, RZ ;  /* 0x000000d8d0d0723e */ /* 0x000fe400048060ff */
[----:B------:R-:W-:-:S02]  /*43a20*/  F2FP.SATFINITE.E5M2.F32.PACK_AB_MERGE_C R0, R212, R214, RZ ;  /* 0x000000d6d400723e */ /* 0x000fc400048060ff */
[----:B------:R-:W2:Y:S04]  /*43a30*/  LDL.LU R212, [R1+0x184] ;  /* 0x0001840001d47983 */ /* 0x000ea80000300800 */
[----:B------:R-:W3:Y:S04]  /*43a40*/  LDL.LU R138, [R1+0x188] ;  /* 0x00018800018a7983 */ /* 0x000ee80000300800 */
        /* <DEDUP_REMOVED lines=32> */
[----:B--2---:R-:W-:-:S02]  /*43c50*/  F2FP.SATFINITE.E5M2.F32.PACK_AB_MERGE_C R212, R212, R137, RZ ;  /* 0x00000089d4d4723e */ /* 0x004fc400048060ff */
[----:B------:R-:W2:Y:S01]  /*43c60*/  LDL.LU R137, [R1+0x1be0] ;  /* 0x001be00001897983 */ /* 0x000ea20000300800 */
[----:B---3--:R-:W-:-:S03]  /*43c70*/  F2FP.SATFINITE.E5M2.F32.PACK_AB_MERGE_C R214, R214, R138, RZ ;  /* 0x0000008ad6d6723e */ /* 0x008fc600048060ff */
[----:B------:R-:W3:Y:S01]  /*43c80*/  LDL.LU R138, [R1+0x1bdc] ;  /* 0x001bdc00018a7983 */ /* 0x000ee20000300800 */
[----:B----4-:R-:W-:-:S03]  /*43c90*/  F2FP.SATFINITE.E5M2.F32.PACK_AB_MERGE_C R216, R216, R139, RZ ;  /* 0x0000008bd8d8723e */ /* 0x010fc600048060ff */
[----:B------:R-:W3:Y:S01]  /*43ca0*/  LDL.LU R139, [R1+0x1bd8] ;  /* 0x001bd800018b7983 */ /* 0x000ee20000300800 */
[----:B------:R-:W-:-:S03]  /*43cb0*/  F2FP.SATFINITE.E5M2.F32.PACK_AB_MERGE_C R228, R228, R140, RZ ;  /* 0x0000008ce4e4723e */ /* 0x000fc600048060ff */
[----:B------:R-:W4:Y:S04]  /*43cc0*/  LDL.LU R140, [R1+0x1bd4] ;  /* 0x001bd400018c7983 */ /* 0x000f280000300800 */
[----:B------:R0:W-:Y:S01]  /*43cd0*/  STL [R1+0x144], R5 ;  /* 0x0001440501007387 */ /* 0x0001e20000100800 */
[----:B------:R-:W-:-:S03]  /*43ce0*/  F2FP.SATFINITE.E5M2.F32.PACK_AB_MERGE_C R220, R220, R141, RZ ;  /* 0x0000008ddcdc723e */ /* 0x000fc600048060ff */
[----:B------:R-:W4:Y:S01]  /*43cf0*/  LDL.LU R141, [R1+0x1bd0] ;  /* 0x001bd000018d7983 */ /* 0x000f220000300800 */
[----:B0-----:R-:W-:Y:S01]  /*43d00*/  VIADD R5, R5, UR4 ;  /* 0x0000000405057c36 */ /* 0x001fe20008000000 */
[----:B------:R-:W-:Y:S01]  /*43d10*/  F2FP.SATFINITE.E5M2.F32.PACK_AB_MERGE_C R222, R222, R143, RZ ;  /* 0x0000008fdede723e */ /* 0x000fe200048060ff */
[----:B------:R-:W-:Y:S01]  /*43d20*/  ULDC UR4, c[0x0][0x248] ;  /* 0x0000920000047ab9 */ /* 0x000fe20000000800 */
[----:B------:R-:W2:Y:S04]  /*43d30*/  LDL.LU R143, [R1+0x1bcc] ;  /* 0x001bcc00018f7983 */ /* 0x000ea80000300800 */
[----:B------:R0:W-:Y:S01]  /*43d40*/  STL [R1+0x148], R5 ;  /* 0x0001480501007387 */ /* 0x0001e20000100800 */
[----:B------:R-:W-:-:S03]  /*43d50*/  F2FP.SATFINITE.E5M2.F32.PACK_AB_MERGE_C R224, R224, R142, RZ ;  /* 0x0000008ee0e0723e */ /* 0x000fc600048060ff */
[----:B------:R-:W2:Y:S01]  /*43d60*/  LDL.LU R142, [R1+0x1bc8] ;  /* 0x001bc800018e7983 */ /* 0x000ea20000300800 */
[----:B0-----:R-:W-:Y:S01]  /*43d70*/  VIADD R5, R5, UR4 ;  /* 0x0000000405057c36 */ /* 0x001fe20008000000 */
[----:B------:R-:W-:Y:S01]  /*43d80*/  F2FP.SATFINITE.E5M2.F32.PACK_AB_MERGE_C R250, R250, R144, RZ ;  /* 0x00000090fafa723e */ /* 0x000fe200048060ff */
[----:B------:R-:W-:Y:S01]  /*43d90*/  ULDC UR4, c[0x0][0x248] ;  /* 0x0000920000047ab9 */ /* 0x000fe20000000800 */
[----:B------:R-:W3:Y:S04]  /*43da0*/  LDL.LU R144, [R1+0x1bc4] ;  /* 0x001bc40001907983 */ /* 0x000ee80000300800 */
[----:B------:R0:W-:Y:S01]  /*43db0*/  STL [R1+0x14c], R5 ;  /* 0x00014c0501007387 */ /* 0x0001e20000100800 */
[----:B------:R-:W-:-:S03]  /*43dc0*/  F2FP.SATFINITE.E5M2.F32.PACK_AB_MERGE_C R237, R237, R145, RZ ;  /* 0x00000091eded723e */ /* 0x000fc600048060ff */
[----:B------:R-:W3:Y:S01]  /*43dd0*/  LDL.LU R145, [R1+0x1bc0] ;  /* 0x001bc00001917983 */ /* 0x000ee20000300800 */
[----:B0-----:R-:W-:Y:S01]  /*43de0*/  VIADD R5, R5, UR4 ;  /* 0x0000000405057c36 */ /* 0x001fe20008000000 */
[----:B------:R-:W-:Y:S01]  /*43df0*/  F2FP.SATFINITE.E5M2.F32.PACK_AB_MERGE_C R238, R238, R147, RZ ;  /* 0x00000093eeee723e */ /* 0x000fe200048060ff */
[----:B------:R-:W-:Y:S01]  /*43e00*/  ULDC UR4, c[0x0][0x248] ;  /* 0x0000920000047ab9 */ /* 0x000fe20000000800 */
[----:B------:R-:W4:Y:S04]  /*43e10*/  LDL.LU R147, [R1+0x1bbc] ;  /* 0x001bbc0001937983 */ /* 0x000f280000300800 */
[----:B------:R0:W-:Y:S01]  /*43e20*/  STL [R1+0x154], R5 ;  /* 0x0001540501007387 */ /* 0x0001e20000100800 */
[----:B------:R-:W-:-:S03]  /*43e30*/  F2FP.SATFINITE.E5M2.F32.PACK_AB_MERGE_C R239, R239, R146, RZ ;  /* 0x00000092efef723e */ /* 0x000fc600048060ff */
[----:B------:R-:W4:Y:S01]  /*43e40*/  LDL.LU R146, [R1+0x1bb8] ;  /* 0x001bb80001927983 */ /* 0x000f220000300800 */
[----:B------:R-:W-:-:S03]  /*43e50*/  F2FP.SATFINITE.E5M2.F32.PACK_AB_MERGE_C R235, R235, R148, RZ ;  /* 0x00000094ebeb723e */ /* 0x000fc600048060ff */
[----:B------:R-:W3:Y:S01]  /*43e60*/  LDL.LU R148, [R1+0x1bb4] ;  /* 0x001bb40001947983 */ /* 0x000ee20000300800 */
[----:B0-----:R-:W-:Y:S01]  /*43e70*/  VIADD R5, R5, UR4 ;  /* 0x0000000405057c36 */ /* 0x001fe20008000000 */
[----:B------:R-:W-:-:S04]  /*43e80*/  ULDC UR4, c[0x0][0x248] ;  /* 0x0000920000047ab9 */ /* 0x000fc80000000800 */
[----:B------:R0:W-:Y:S01]  /*43e90*/  STL [R1+0x158], R5 ;  /* 0x0001580501007387 */ /* 0x0001e20000100800 */
[----:B------:R-:W-:-:S03]  /*43ea0*/  F2FP.SATFINITE.E5M2.F32.PACK_AB_MERGE_C R242, R242, R149, RZ ;  /* 0x00000095f2f2723e */ /* 0x000fc600048060ff */
[----:B------:R-:W3:Y:S01]  /*43eb0*/  LDL.LU R149, [R1+0x1bb0] ;  /* 0x001bb00001957983 */ /* 0x000ee20000300800 */
        /* <DEDUP_REMOVED lines=81> */
[----:B------:R0:W-:Y:S04]  /*443d0*/  STL [R1+0x6c0], R5 ;  /* 0x0006c00501007387 */ /* 0x0001e80000100800 */
[----:B------:R1:W-:Y:S01]  /*443e0*/  STL [R1+0xb84], R25 ;  /* 0x000b841901007387 */ /* 0x0003e20000100800 */
[----:B0-----:R-:W-:Y:S01]  /*443f0*/  VIADD R5, R5, UR4 ;  /* 0x0000000405057c36 */ /* 0x001fe20008000000 */
[----:B------:R-:W-:-:S04]  /*44400*/  ULDC UR4, c[0x0][0x248] ;  /* 0x0000920000047ab9 */ /* 0x000fc80000000800 */
[----:B------:R0:W-:Y:S04]  /*44410*/  STL [R1+0x6cc], R5 ;  /* 0x0006cc0501007387 */ /* 0x0001e80000100800 */
[----:B-1----:R-:W3:Y:S01]  /*44420*/  LDL.LU R25, [R1+0xa00] ;  /* 0x000a000001197983 */ /* 0x002ee20000300800 */
[----:B0-----:R-:W-:Y:S01]  /*44430*/  VIADD R5, R5, UR4 ;  /* 0x0000000405057c36 */ /* 0x001fe20008000000 */
[----:B------:R-:W-:-:S04]  /*44440*/  ULDC UR4, c[0x0][0x248] ;  /* 0x0000920000047ab9 */ /* 0x000fc80000000800 */
[----:B------:R0:W-:Y:S04]  /*44450*/  STL [R1+0x6dc], R5 ;  /* 0x0006dc0501007387 */ /* 0x0001e80000100800 */
[----:B------:R1:W-:Y:S01]  /*44460*/  STL [R1+0x348], R27 ;  /* 0x0003481b01007387 */ /* 0x0003e20000100800 */
[----:B0-----:R-:W-:Y:S01]  /*44470*/  VIADD R5, R5, UR4 ;  /* 0x0000000405057c36 */ /* 0x001fe20008000000 */
[----:B------:R-:W-:-:S04]  /*44480*/  ULDC UR4, c[0x0][0x248] ;  /* 0x0000920000047ab9 */ /* 0x000fc80000000800 */
[----:B------:R0:W-:Y:S01]  /*44490*/  STL [R1+0x6ec], R5 ;  /* 0x0006ec0501007387 */ /* 0x0001e20000100800 */
[----:B-1----:R-:W-:Y:S01]  /*444a0*/  F2FP.SATFINITE.E5M2.F32.PACK_AB_MERGE_C R27, R135, R134, RZ ;  /* 0x00000086871b723e */ /* 0x002fe200048060ff */
[----:B0-----:R-:W-:Y:S01]  /*444b0*/  VIADD R5, R5, UR4 ;  /* 0x0000000405057c36 */ /* 0x001fe20008000000 */
[----:B------:R-:W-:-:S04]  /*444c0*/  ULDC UR4, c[0x0][0x248] ;  /* 0x0000920000047ab9 */ /* 0x000fc80000000800 */
[----:B------:R0:W-:Y:S01]  /*444d0*/  STL [R1+0x6fc], R5 ;  /* 0x0006fc0501007387 */ /* 0x0001e20000100800 */
[----:B------:R-:W-:Y:S02]  /*444e0*/  F2FP.SATFINITE.E5M2.F32.PACK_AB_MERGE_C R234, R236, R234, RZ ;  /* 0x000000eaecea723e */ /* 0x000fe400048060ff */
[----:B------:R-:W-:Y:S01]  /*444f0*/  F2FP.SATFINITE.E5M2.F32.PACK_AB_MERGE_C R236, R31, R30, RZ ;  /* 0x0000001e1fec723e */ /* 0x000fe200048060ff */
[----:B------:R2:W-:Y:S01]  /*44500*/  STL [R1+0x330], R27 ;  /* 0x0003301b01007387 */ /* 0x0005e20000100800 */
[----:B0-----:R-:W-:Y:S01]  /*44510*/  VIADD R5, R5, UR4 ;  /* 0x0000000405057c36 */ /* 0x001fe20008000000 */
[----:B------:R-:W-:-:S04]  /*44520*/  ULDC UR4, c[0x0][0x248] ;  /* 0x0000920000047ab9 */ /* 0x000fc80000000800 */
[----:B------:R0:W-:Y:S04]  /*44530*/  STL [R1+0x70c], R5 ;  /* 0x00070c0501007387 */ /* 0x0001e80000100800 */
[----:B------:R-:W3:Y:S01]  /*44540*/  LDL.LU R30, [R1+0xa04] ;  /* 0x000a0400011e7983 */ /* 0x000ee20000300800 */
[----:B--2---:R-:W-:Y:S01]  /*44550*/  F2FP.SATFINITE.E5M2.F32.PACK_AB_MERGE_C R27, R143, R142, RZ ;  /* 0x0000008e8f1b723e */ /* 0x004fe200048060ff */
[----:B0-----:R-:W-:Y:S01]  /*44560*/  VIADD R5, R5, UR4 ;  /* 0x0000000405057c36 */ /* 0x001fe20008000000 */
[----:B------:R-:W-:-:S04]  /*44570*/  ULDC UR4, c[0x0][0x248] ;  /* 0x0000920000047ab9 */ /* 0x000fc80000000800 */
[----:B------:R0:W-:Y:S04]  /*44580*/  STL [R1+0x71c], R5 ;  /* 0x00071c0501007387 */ /* 0x0001e80000100800 */
[----:B------:R4:W-:Y:S01]  /*44590*/  STL [R1+0xb8c], R27 ;  /* 0x000b8c1b01007387 */ /* 0x0009e20000100800 */
[----:B0-----:R-:W-:Y:S01]  /*445a0*/  VIADD R5, R5, UR4 ;  /* 0x0000000405057c36 */ /* 0x001fe20008000000 */
[----:B------:R-:W-:Y:S01]  /*445b0*/  ULDC UR4, c[0x0][0x248] ;  /* 0x0000920000047ab9 */ /* 0x000fe20000000800 */
[----:B----4-:R-:W-:-:S03]  /*445c0*/  F2FP.SATFINITE.E5M2.F32.PACK_AB_MERGE_C R27, R147, R146, RZ ;  /* 0x00000092931b723e */ /* 0x010fc600048060ff */
[----:B------:R0:W-:Y:S04]  /*445d0*/  STL [R1+0x72c], R5 ;  /* 0x00072c0501007387 */ /* 0x0001e80000100800 */
[----:B------:R3:W-:Y:S01]  /*445e0*/  STL [R1+0xb88], R27 ;  /* 0x000b881b01007387 */ /* 0x0007e20000100800 */
[----:B0-----:R-:W-:Y:S01]  /*445f0*/  VIADD R5, R5, UR4 ;  /* 0x0000000405057c36 */ /* 0x001fe20008000000 */
[----:B------:R-:W-:Y:S01]  /*44600*/  ULDC UR4, c[0x0][0x248] ;  /* 0x0000920000047ab9 */ /* 0x000fe20000000800 */
[----:B---3--:R-:W-:-:S03]  /*44610*/  F2FP.SATFINITE.E5M2.F32.PACK_AB_MERGE_C R27, R151, R150, RZ ;  /* 0x00000096971b723e */ /* 0x008fc600048060ff */
[----:B------:R0:W-:Y:S04]  /*44620*/  STL [R1+0x73c], R5 ;  /* 0x00073c0501007387 */ /* 0x0001e80000100800 */
[----:B------:R-:W-:Y:S01]  /*44630*/  STL [R1+0x368], R27 ;  /* 0x0003681b01007387 */ /* 0x000fe20000100800 */
[----:B0-----:R-:W-:Y:S01]  /*44640*/  VIADD R5, R5, UR4 ;  /* 0x0000000405057c36 */ /* 0x001fe20008000000 */
[----:B------:R-:W-:-:S04]  /*44650*/  ULDC UR4, c[0x0][0x248] ;  /* 0x0000920000047ab9 */ /* 0x000fc80000000800 */
[----:B------:R0:W-:Y:S02]  /*44660*/  STL [R1+0x74c], R5 ;  /* 0x00074c0501007387 */ /* 0x0001e40000100800 */
[----:B0-----:R-:W-:Y:S01]  /*44670*/  VIADD R5, R5, UR4 ;  /* 0x0000000405057c36 */ /* 0x001fe20008000000 */
[----:B------:R-:W-:Y:S01]  /*44680*/  LOP3.LUT R9, R9, 0xffff, RZ, 0xc0, !PT ;  /* 0x0000ffff09097812 */ /* 0x000fe200078ec0ff */
[----:B------:R-:W-:-:S03]  /*44690*/  ULDC UR4, c[0x0][0x248] ;  /* 0x0000920000047ab9 */ /* 0x000fc60000000800 */
[----:B------:R0:W-:Y:S04]  /*446a0*/  STL [R1+0x764], R5 ;  /* 0x0007640501007387 */ /* 0x0001e80000100800 */
[----:B------:R-:W2:Y:S04]  /*446b0*/  LDL.LU R33, [R1+0xa0c] ;  /* 0x000a0c0001217983 */ /* 0x000ea80000300800 */
[----:B------:R-:W3:Y:S01]  /*446c0*/  LDL.LU R31, [R1+0xa08] ;  /* 0x000a0800011f7983 */ /* 0x000ee20000300800 */
[----:B------:R-:W-:Y:S01]  /*446d0*/  SHF.R.U32.HI R27, RZ, 0x8, R9 ;  /* 0x00000008ff1b7819 */ /* 0x000fe20000011609 */
[----:B0-----:R-:W-:Y:S01]  /*446e0*/  VIADD R5, R5, UR4 ;  /* 0x0000000405057c36 */ /* 0x001fe20008000000 */
[----:B------:R-:W-:-:S02]  /*446f0*/  ULDC UR4, c[0x0][0x248] ;  /* 0x0000920000047ab9 */ /* 0x000fc40000000800 */
[----:B------:R-:W-:Y:S02]  /*44700*/  LOP3.LUT R27, R27, 0xffff, RZ, 0xc0, !PT ;  /* 0x0000ffff1b1b7812 */ /* 0x000fe400078ec0ff */
[----:B------:R0:W-:Y:S01]  /*44710*/  STL [R1+0x784], R5 ;  /* 0x0007840501007387 */ /* 0x0001e20000100800 */
[----:B------:R-:W-:Y:S01]  /*44720*/  LOP3.LUT R8, R8, 0xffff, RZ, 0xc0, !PT ;  /* 0x0000ffff08087812 */ /* 0x000fe200078ec0ff */
[----:B0-----:R-:W-:Y:S01]  /*44730*/  VIADD R5, R5, UR4 ;  /* 0x0000000405057c36 */ /* 0x001fe20008000000 */
[----:B------:R-:W-:Y:S01]  /*44740*/  ULDC UR4, c[0x0][0x248] ;  /* 0x0000920000047ab9 */ /* 0x000fe20000000800 */
[----:B------:R-:W-:-:S04]  /*44750*/  LOP3.LUT R25, R25, 0xffff, RZ, 0xc0, !PT ;  /* 0x0000ffff19197812 */ /* 0x000fc800078ec0ff */
[----:B------:R-:W-:Y:S02]  /*44760*/  SHF.R.U32.HI R29, RZ, 0x8, R25 ;  /* 0x00000008ff1d7819 */ /* 0x000fe40000011619 */
[----:B------:R-:W-:Y:S02]  /*44770*/  PRMT R25, R25, 0x3340, R9 ;  /* 0x0000334019197816 */ /* 0x000fe40000000009 */
[----:B------:R-:W-:-:S04]  /*44780*/  LOP3.LUT R29, R29, 0xffff, RZ, 0xc0, !PT ;  /* 0x0000ffff1d1d7812 */ /* 0x000fc800078ec0ff */
[----:B------:R-:W-:Y:S01]  /*44790*/  PRMT R9, R29, 0x3340, R27 ;  /* 0x000033401d097816 */ /* 0x000fe2000000001b */
[----:B------:R-:W-:Y:S04]  /*447a0*/  STL [R1+0x114c], R25 ;  /* 0x00114c1901007387 */ /* 0x000fe80000100800 */
[----:B------:R0:W-:Y:S04]  /*447b0*/  STL [R1+0x798], R5 ;  /* 0x0007980501007387 */ /* 0x0001e80000100800 */
[----:B------:R1:W-:Y:S01]  /*447c0*/  STL [R1+0x104c], R9 ;  /* 0x00104c0901007387 */ /* 0x0003e20000100800 */
[----:B0-----:R-:W-:Y:S01]  /*447d0*/  VIADD R5, R5, UR4 ;  /* 0x0000000405057c36 */ /* 0x001fe20008000000 */
[----:B------:R-:W-:Y:S01]  /*447e0*/  F2FP.SATFINITE.E5M2.F32.PACK_AB_MERGE_C R148, R149, R148, RZ ;  /* 0x000000949594723e */ /* 0x000fe200048060ff */
[----:B------:R-:W-:-:S03]  /*447f0*/  ULDC UR4, c[0x0][0x248] ;  /* 0x0000920000047ab9 */ /* 0x000fc60000000800 */
[----:B------:R-:W-:Y:S01]  /*44800*/  STL [R1+0x7a0], R5 ;  /* 0x0007a00501007387 */ /* 0x000fe20000100800 */
[----:B-1----:R-:W-:-:S04]  /*44810*/  LOP3.LUT R9, R30, 0xffff, RZ, 0xc0, !PT ;  /* 0x0000ffff1e097812 */ /* 0x002fc800078ec0ff */
[----:B------:R-:W-:-:S05]  /*44820*/  PRMT R27, R9, 0x3340, R8 ;  /* 0x00003340091b7816 */ /* 0x000fca0000000008 */
[----:B------:R0:W-:Y:S04]  /*44830*/  STL [R1+0x1148], R27 ;  /* 0x0011481b01007387 */ /* 0x0001e80000100800 */
[----:B------:R-:W4:Y:S01]  /*44840*/  LDL.LU R30, [R1+0xa10] ;  /* 0x000a1000011e7983 */ /* 0x000f220000300800 */
[----:B------:R-:W-:Y:S02]  /*44850*/  LOP3.LUT R227, R227, 0xffff, RZ, 0xc0, !PT ;  /* 0x0000ffffe3e37812 */ /* 0x000fe400078ec0ff */
[----:B------:R-:W-:Y:S02]  /*44860*/  LOP3.LUT R148, R148, 0xffff, RZ, 0xc0, !PT ;  /* 0x0000ffff94947812 */ /* 0x000fe400078ec0ff */
[----:B------:R-:W-:Y:S02]  /*44870*/  SHF.R.U32.HI R25, RZ, 0x8, R9 ;  /* 0x00000008ff197819 */ /* 0x000fe40000011609 */
[----:B------:R-:W-:-:S02]  /*44880*/  SHF.R.U32.HI R8, RZ, 0x8, R8 ;  /* 0x00000008ff087819 */ /* 0x000fc40000011608 */
[--C-:B0-----:R-:W-:Y:S02]  /*44890*/  PRMT R27, R227, 0x3340, R148.reuse ;  /* 0x00003340e31b7816 */ /* 0x101fe40000000094 */
[----:B------:R-:W-:Y:S02]  /*448a0*/  SHF.R.U32.HI R9, RZ, 0x8, R227 ;  /* 0x00000008ff097819 */ /* 0x000fe400000116e3 */
[----:B------:R-:W-:Y:S02]  /*448b0*/  SHF.R.U32.HI R148, RZ, 0x8, R148 ;  /* 0x00000008ff947819 */ /* 0x000fe40000011694 */
[----:B------:R-:W-:Y:S02]  /*448c0*/  LOP3.LUT R25, R25, 0xffff, RZ, 0xc0, !PT ;  /* 0x0000ffff19197812 */ /* 0x000fe400078ec0ff */
[----:B------:R-:W-:Y:S02]  /*448d0*/  LOP3.LUT R8, R8, 0xffff, RZ, 0xc0, !PT ;  /* 0x0000ffff08087812 */ /* 0x000fe400078ec0ff */
[----:B------:R-:W-:-:S02]  /*448e0*/  LOP3.LUT R9, R9, 0xffff, RZ, 0xc0, !PT ;  /* 0x0000ffff09097812 */ /* 0x000fc400078ec0ff */
[----:B------:R-:W-:Y:S01]  /*448f0*/  LOP3.LUT R148, R148, 0xffff, RZ, 0xc0, !PT ;  /* 0x0000ffff94947812 */ /* 0x000fe200078ec0ff */
[----:B------:R-:W-:Y:S01]  /*44900*/  VIADD R5, R5, UR4 ;  /* 0x0000000405057c36 */ /* 0x000fe20008000000 */
[----:B------:R-:W-:Y:S01]  /*44910*/  PRMT R25, R25, 0x3340, R8 ;  /* 0x0000334019197816 */ /* 0x000fe20000000008 */
[----:B------:R-:W-:Y:S01]  /*44920*/  STL [R1+0x1144], R27 ;  /* 0x0011441b01007387 */ /* 0x000fe20000100800 */
[----:B------:R-:W-:Y:S01]  /*44930*/  PRMT R8, R9, 0x3340, R148 ;  /* 0x0000334009087816 */ /* 0x000fe20000000094 */
[----:B------:R-:W-:Y:S02]  /*44940*/  ULDC UR4, c[0x0][0x248] ;  /* 0x0000920000047ab9 */ /* 0x000fe40000000800 */
[----:B------:R-:W-:Y:S01]  /*44950*/  STL [R1+0x1040], R25 ;  /* 0x0010401901007387 */ /* 0x000fe20000100800 */
[----:B------:R-:W-:-:S03]  /*44960*/  LOP3.LUT R11, R11, 0xffff, RZ, 0xc0, !PT ;  /* 0x0000ffff0b0b7812 */ /* 0x000fc600078ec0ff */
[----:B------:R0:W-:Y:S04]  /*44970*/  STL [R1+0x790], R5 ;  /* 0x0007900501007387 */ /* 0x0001e80000100800 */
[----:B------:R2:W-:Y:S01]  /*44980*/  STL [R1+0x103c], R8 ;  /* 0x00103c0801007387 */ /* 0x0005e20000100800 */
[----:B0-----:R-:W-:Y:S01]  /*44990*/  VIADD R5, R5, UR4 ;  /* 0x0000000405057c36 */ /* 0x001fe20008000000 */
[----:B------:R-:W-:Y:S01]  /*449a0*/  LOP3.LUT R10, R10, 0xffff, RZ, 0xc0, !PT ;  /* 0x0000ffff0a0a7812 */ /* 0x000fe200078ec0ff */
[----:B------:R-:W-:-:S03]  /*449b0*/  ULDC UR4, c[0x0][0x248] ;  /* 0x0000920000047ab9 */ /* 0x000fc60000000800 */
[----:B------:R0:W-:Y:S01]  /*449c0*/  STL [R1+0x79c], R5 ;  /* 0x00079c0501007387 */ /* 0x0001e20000100800 */
[----:B--2---:R-:W-:-:S04]  /*449d0*/  LOP3.LUT R8, R33, 0xffff, RZ, 0xc0, !PT ;  /* 0x0000ffff21087812 */ /* 0x004fc800078ec0ff */
[----:B------:R-:W-:Y:S02]  /*449e0*/  PRMT R27, R8, 0x3340, R11 ;  /* 0x00003340081b7816 */ /* 0x000fe4000000000b */
[----:B---3--:R-:W-:-:S03]  /*449f0*/  LOP3.LUT R9, R31, 0xffff, RZ, 0xc0, !PT ;  /* 0x0000ffff1f097812 */ /* 0x008fc600078ec0ff */
[----:B------:R-:W-:Y:S01]  /*44a00*/  STL [R1+0x1140], R27 ;  /* 0x0011401b01007387 */ /* 0x000fe20000100800 */
[----:B------:R-:W-:-:S03]  /*44a10*/  SHF.R.U32.HI R25, RZ, 0x8, R8 ;  /* 0x00000008ff197819 */ /* 0x000fc60000011608 */
[----:B------:R-:W2:Y:S01]  /*44a20*/  LDL.LU R33, [R1+0xa14] ;  /* 0x000a140001217983 */ /* 0x000ea20000300800 */
[----:B------:R-:W-:Y:S02]  /*44a30*/  SHF.R.U32.HI R11, RZ, 0x8, R11 ;  /* 0x00000008ff0b7819 */ /* 0x000fe4000001160b */
[----:B------:R-:W-:Y:S02]  /*44a40*/  SHF.R.U32.HI R8, RZ, 0x8, R9 ;  /* 0x00000008ff087819 */ /* 0x000fe40000011609 */
[--C-:B------:R-:W-:Y:S02]  /*44a50*/  PRMT R9, R9, 0x3340, R10.reuse ;  /* 0x0000334009097816 */ /* 0x100fe4000000000a */
[----:B------:R-:W-:Y:S02]  /*44a60*/  LOP3.LUT R25, R25, 0xffff, RZ, 0xc0, !PT ;  /* 0x0000ffff19197812 */ /* 0x000fe400078ec0ff */
[----:B------:R-:W-:Y:S01]  /*44a70*/  LOP3.LUT R11, R11, 0xffff, RZ, 0xc0, !PT ;  /* 0x0000ffff0b0b7812 */ /* 0x000fe200078ec0ff */
[----:B------:R1:W-:Y:S01]  /*44a80*/  STL [R1+0x113c], R9 ;  /* 0x00113c0901007387 */ /* 0x0003e20000100800 */
[----:B------:R-:W-:Y:S01]  /*44a90*/  SHF.R.U32.HI R10, RZ, 0x8, R10 ;  /* 0x00000008ff0a7819 */ /* 0x000fe2000001160a */
[----:B0-----:R-:W-:Y:S01]  /*44aa0*/  VIADD R5, R5, UR4 ;  /* 0x0000000405057c36 */ /* 0x001fe20008000000 */
[----:B------:R-:W-:Y:S01]  /*44ab0*/  F2FP.SATFINITE.E5M2.F32.PACK_AB_MERGE_C R144, R145, R144, RZ ;  /* 0x000000909190723e */ /* 0x000fe200048060ff */
[----:B------:R-:W-:Y:S01]  /*44ac0*/  ULDC UR4, c[0x0][0x248] ;  /* 0x0000920000047ab9 */ /* 0x000fe20000000800 */
[----:B------:R-:W-:-:S02]  /*44ad0*/  LOP3.LUT R8, R8, 0xffff, RZ, 0xc0, !PT ;  /* 0x0000ffff08087812 */ /* 0x000fc400078ec0ff */
[----:B------:R-:W-:Y:S02]  /*44ae0*/  LOP3.LUT R10, R10, 0xffff, RZ, 0xc0, !PT ;  /* 0x0000ffff0a0a7812 */ /* 0x000fe400078ec0ff */
[----:B-1----:R-:W-:Y:S02]  /*44af0*/  PRMT R9, R25, 0x3340, R11 ;  /* 0x0000334019097816 */ /* 0x002fe4000000000b */
[----:B------:R-:W-:Y:S02]  /*44b00*/  LOP3.LUT R240, R240, 0xffff, RZ, 0xc0, !PT ;  /* 0x0000fffff0f07812 */ /* 0x000fe400078ec0ff */
[----:B------:R-:W-:Y:S01]  /*44b10*/  LOP3.LUT R144, R144, 0xffff, RZ, 0xc0, !PT ;  /* 0x0000ffff90907812 */ /* 0x000fe200078ec0ff */
[----:B------:R-:W-:Y:S01]  /*44b20*/  STL [R1+0x1038], R9 ;  /* 0x0010380901007387 */ /* 0x000fe20000100800 */
[----:B------:R-:W-:-:S03]  /*44b30*/  PRMT R8, R8, 0x3340, R10 ;  /* 0x0000334008087816 */ /* 0x000fc6000000000a */
[----:B------:R0:W-:Y:S01]  /*44b40*/  STL [R1+0x788], R5 ;  /* 0x0007880501007387 */ /* 0x0001e20000100800 */
[----:B------:R-:W-:-:S03]  /*44b50*/  PRMT R11, R240, 0x3340, R144 ;  /* 0x00003340f00b7816 */ /* 0x000fc60000000090 */
[----:B------:R4:W-:Y:S01]  /*44b60*/  STL [R1+0x1034], R8 ;  /* 0x0010340801007387 */ /* 0x0009e20000100800 */
[----:B0-----:R-:W-:Y:S01]  /*44b70*/  VIADD R5, R5, UR4 ;  /* 0x0000000405057c36 */ /* 0x001fe20008000000 */
[----:B------:R-:W-:Y:S01]  /*44b80*/  LOP3.LUT R13, R13, 0xffff, RZ, 0xc0, !PT ;  /* 0x0000ffff0d0d7812 */ /* 0x000fe200078ec0ff */
[----:B------:R-:W-:-:S03]  /*44b90*/  ULDC UR4, c[0x0][0x248] ;  /* 0x0000920000047ab9 */ /* 0x000fc60000000800 */
[----:B------:R0:W-:Y:S04]  /*44ba0*/  STL [R1+0x794], R5 ;  /* 0x0007940501007387 */ /* 0x0001e80000100800 */
[----:B------:R-:W-:Y:S04]  /*44bb0*/  STL [R1+0x1138], R11 ;  /* 0x0011380b01007387 */ /* 0x000fe80000100800 */
[----:B------:R-:W3:Y:S01]  /*44bc0*/  LDL.LU R31, [R1+0xa1c] ;  /* 0x000a1c00011f7983 */ /* 0x000ee20000300800 */
[----:B----4-:R-:W-:-:S03]  /*44bd0*/  LOP3.LUT R8, R30, 0xffff, RZ, 0xc0, !PT ;  /* 0x0000ffff1e087812 */ /* 0x010fc600078ec0ff */
[----:B------:R-:W4:Y:S01]  /*44be0*/  LDL.LU R30, [R1+0xa18] ;  /* 0x000a1800011e7983 */ /* 0x000f220000300800 */
[----:B------:R-:W-:Y:S02]  /*44bf0*/  SHF.R.U32.HI R9, RZ, 0x8, R240 ;  /* 0x00000008ff097819 */ /* 0x000fe400000116f0 */
[----:B------:R-:W-:Y:S02]  /*44c00*/  SHF.R.U32.HI R144, RZ, 0x8, R144 ;  /* 0x00000008ff907819 */ /* 0x000fe40000011690 */
[----:B------:R-:W-:Y:S02]  /*44c10*/  SHF.R.U32.HI R10, RZ, 0x8, R8 ;  /* 0x00000008ff0a7819 */ /* 0x000fe40000011608 */
[--C-:B------:R-:W-:Y:S02]  /*44c20*/  PRMT R8, R8, 0x3340, R13.reuse ;  /* 0x0000334008087816 */ /* 0x100fe4000000000d */
[----:B------:R-:W-:Y:S02]  /*44c30*/  SHF.R.U32.HI R13, RZ, 0x8, R13 ;  /* 0x00000008ff0d7819 */ /* 0x000fe4000001160d */
[----:B------:R-:W-:-:S02]  /*44c40*/  LOP3.LUT R9, R9, 0xffff, RZ, 0xc0, !PT ;  /* 0x0000ffff09097812 */ /* 0x000fc400078ec0ff */
[----:B------:R-:W-:Y:S02]  /*44c50*/  LOP3.LUT R144, R144, 0xffff, RZ, 0xc0, !PT ;  /* 0x0000ffff90907812 */ /* 0x000fe400078ec0ff */
[----:B------:R-:W-:Y:S02]  /*44c60*/  LOP3.LUT R10, R10, 0xffff, RZ, 0xc0, !PT ;  /* 0x0000ffff0a0a7812 */ /* 0x000fe400078ec0ff */
[----:B------:R-:W-:Y:S01]  /*44c70*/  LOP3.LUT R13, R13, 0xffff, RZ, 0xc0, !PT ;  /* 0x0000ffff0d0d7812 */ /* 0x000fe200078ec0ff */
[----:B------:R1:W-:Y:S01]  /*44c80*/  STL [R1+0x1134], R8 ;  /* 0x0011340801007387 */ /* 0x0003e20000100800 */
[----:B------:R-:W-:Y:S01]  /*44c90*/  PRMT R9, R9, 0x3340, R144 ;  /* 0x0000334009097816 */ /* 0x000fe20000000090 */
[----:B0-----:R-:W-:Y:S01]  /*44ca0*/  VIADD R5, R5, UR4 ;  /* 0x0000000405057c36 */ /* 0x001fe20008000000 */
[----:B------:R-:W-:Y:S01]  /*44cb0*/  LOP3.LUT R12, R12, 0xffff, RZ, 0xc0, !PT ;  /* 0x0000ffff0c0c7812 */ /* 0x000fe200078ec0ff */
[----:B------:R-:W-:Y:S02]  /*44cc0*/  ULDC UR4, c[0x0][0x248] ;  /* 0x0000920000047ab9 */ /* 0x000fe40000000800 */
[----:B------:R-:W-:Y:S01]  /*44cd0*/  STL [R1+0x1028], R9 ;  /* 0x0010280901007387 */ /* 0x000fe20000100800 */
[----:B-1----:R-:W-:-:S03]  /*44ce0*/  PRMT R8, R10, 0x3340, R13 ;  /* 0x000033400a087816 */ /* 0x002fc6000000000d */
[----:B------:R0:W-:Y:S01]  /*44cf0*/  STL [R1+0x77c], R5 ;  /* 0x00077c0501007387 */ /* 0x0001e20000100800 */
[----:B------:R-:W-:-:S03]  /*44d00*/  F2FP.SATFINITE.E5M2.F32.PACK_AB_MERGE_C R140, R141, R140, RZ ;  /* 0x0000008c8d8c723e */ /* 0x000fc600048060ff */
[----:B------:R-:W-:Y:S01]  /*44d10*/  STL [R1+0x1024], R8 ;  /* 0x0010240801007387 */ /* 0x000fe20000100800 */
[----:B------:R-:W-:Y:S02]  /*44d20*/  LOP3.LUT R241, R241, 0xffff, RZ, 0xc0, !PT ;  /* 0x0000fffff1f17812 */ /* 0x000fe400078ec0ff */
[----:B------:R-:W-:Y:S01]  /*44d30*/  LOP3.LUT R140, R140, 0xffff, RZ, 0xc0, !PT ;  /* 0x0000ffff8c8c7812 */ /* 0x000fe200078ec0ff */
[----:B0-----:R-:W-:Y:S01]  /*44d40*/  VIADD R5, R5, UR4 ;  /* 0x0000000405057c36 */ /* 0x001fe20008000000 */
[----:B------:R-:W-:-:S04]  /*44d50*/  ULDC UR4, c[0x0][0x248] ;  /* 0x0000920000047ab9 */ /* 0x000fc80000000800 */
[----:B------:R0:W-:Y:S01]  /*44d60*/  STL [R1+0x78c], R5 ;  /* 0x00078c0501007387 */ /* 0x0001e20000100800 */
[----:B------:R-:W-:Y:S01]  /*44d70*/  LOP3.LUT R15, R15, 0xffff, RZ, 0xc0, !PT ;  /* 0x0000ffff0f0f7812 */ /* 0x000fe200078ec0ff */
[----:B0-----:R-:W-:Y:S01]  /*44d80*/  VIADD R5, R5, UR4 ;  /* 0x0000000405057c36 */ /* 0x001fe20008000000 */
[----:B------:R-:W-:Y:S01]  /*44d90*/  ULDC UR4, c[0x0][0x248] ;  /* 0x0000920000047ab9 */ /* 0x000fe20000000800 */
[----:B--2---:R-:W-:-:S04]  /*44da0*/  LOP3.LUT R8, R33, 0xffff, RZ, 0xc0, !PT ;  /* 0x0000ffff21087812 */ /* 0x004fc800078ec0ff */
[----:B------:R-:W-:Y:S02]  /*44db0*/  PRMT R10, R8, 0x3340, R12 ;  /* 0x00003340080a7816 */ /* 0x000fe4000000000c */
[----:B------:R-:W-:Y:S02]  /*44dc0*/  SHF.R.U32.HI R9, RZ, 0x8, R8 ;  /* 0x00000008ff097819 */ /* 0x000fe40000011608 */
[----:B------:R-:W-:Y:S01]  /*44dd0*/  SHF.R.U32.HI R12, RZ, 0x8, R12 ;  /* 0x00000008ff0c7819 */ /* 0x000fe2000001160c */
[----:B------:R0:W-:Y:S01]  /*44de0*/  STL [R1+0x1130], R10 ;  /* 0x0011300a01007387 */ /* 0x0001e20000100800 */
[----:B------:R-:W-:Y:S02]  /*44df0*/  SHF.R.U32.HI R8, RZ, 0x8, R241 ;  /* 0x00000008ff087819 */ /* 0x000fe400000116f1 */
[----:B------:R-:W-:Y:S02]  /*44e00*/  LOP3.LUT R9, R9, 0xffff, RZ, 0xc0, !PT ;  /* 0x0000ffff09097812 */ /* 0x000fe400078ec0ff */
[----:B------:R-:W-:-:S02]  /*44e10*/  LOP3.LUT R12, R12, 0xffff, RZ, 0xc0, !PT ;  /* 0x0000ffff0c0c7812 */ /* 0x000fc400078ec0ff */
[--C-:B0-----:R-:W-:Y:S02]  /*44e20*/  PRMT R10, R241, 0x3340, R140.reuse ;  /* 0x00003340f10a7816 */ /* 0x101fe4000000008c */
[----:B------:R-:W-:Y:S02]  /*44e30*/  SHF.R.U32.HI R140, RZ, 0x8, R140 ;  /* 0x00000008ff8c7819 */ /* 0x000fe4000001168c */
[----:B------:R-:W-:Y:S02]  /*44e40*/  LOP3.LUT R8, R8, 0xffff, RZ, 0xc0, !PT ;  /* 0x0000ffff08087812 */ /* 0x000fe400078ec0ff */
[----:B------:R-:W-:Y:S02]  /*44e50*/  LOP3.LUT R140, R140, 0xffff, RZ, 0xc0, !PT ;  /* 0x0000ffff8c8c7812 */ /* 0x000fe400078ec0ff */
[----:B------:R-:W-:Y:S02]  /*44e60*/  PRMT R9, R9, 0x3340, R12 ;  /* 0x0000334009097816 */ /* 0x000fe4000000000c */
[----:B------:R-:W-:Y:S01]  /*44e70*/  PRMT R8, R8, 0x3340, R140 ;  /* 0x0000334008087816 */ /* 0x000fe2000000008c */
[----:B------:R-:W-:Y:S04]  /*44e80*/  STL [R1+0x112c], R10 ;  /* 0x00112c0a01007387 */ /* 0x000fe80000100800 */
[----:B------:R-:W-:Y:S04]  /*44e90*/  STL [R1+0x1018], R9 ;  /* 0x0010180901007387 */ /* 0x000fe80000100800 */
[----:B------:R0:W-:Y:S04]  /*44ea0*/  STL [R1+0x774], R5 ;  /* 0x0007740501007387 */ /* 0x0001e80000100800 */
[----:B------:R3:W-:Y:S01]  /*44eb0*/  STL [R1+0x1014], R8 ;  /* 0x0010140801007387 */ /* 0x0007e20000100800 */
[----:B0-----:R-:W-:Y:S01]  /*44ec0*/  VIADD R5, R5, UR4 ;  /* 0x0000000405057c36 */ /* 0x001fe20008000000 */
[----:B------:R-:W-:Y:S01]  /*44ed0*/  LOP3.LUT R14, R14, 0xffff, RZ, 0xc0, !PT ;  /* 0x0000ffff0e0e7812 */ /* 0x000fe200078ec0ff */
[----:B------:R-:W-:Y:S01]  /*44ee0*/  ULDC UR4, c[0x0][0x248] ;  /* 0x0000920000047ab9 */ /* 0x000fe20000000800 */
[----:B---3--:R-:W-:-:S04]  /*44ef0*/  LOP3.LUT R8, R31, 0xffff, RZ, 0xc0, !PT ;  /* 0x0000ffff1f087812 */ /* 0x008fc800078ec0ff */
[----:B------:R-:W-:Y:S01]  /*44f00*/  PRMT R11, R8, 0x3340, R15 ;  /* 0x00003340080b7816 */ /* 0x000fe2000000000f */
[----:B------:R0:W-:Y:S04]  /*44f10*/  STL [R1+0x780], R5 ;  /* 0x0007800501007387 */ /* 0x0001e80000100800 */
[----:B------:R-:W-:Y:S04]  /*44f20*/  STL [R1+0x1128], R11 ;  /* 0x0011280b01007387 */ /* 0x000fe80000100800 */
[----:B------:R-:W2:Y:S04]  /*44f30*/  LDL.LU R33, [R1+0xa24] ;  /* 0x000a240001217983 */ /* 0x000ea80000300800 */
[----:B------:R-:W3:Y:S01]  /*44f40*/  LDL.LU R31, [R1+0xa20] ;  /* 0x000a2000011f7983 */ /* 0x000ee20000300800 */
[----:B------:R-:W-:-:S02]  /*44f50*/  SHF.R.U32.HI R10, RZ, 0x8, R8 ;  /* 0x00000008ff0a7819 */ /* 0x000fc40000011608 */
[----:B------:R-:W-:Y:S02]  /*44f60*/  SHF.R.U32.HI R15, RZ, 0x8, R15 ;  /* 0x00000008ff0f7819 */ /* 0x000fe4000001160f */
[----:B------:R-:W-:Y:S02]  /*44f70*/  LOP3.LUT R10, R10, 0xffff, RZ, 0xc0, !PT ;  /* 0x0000ffff0a0a7812 */ /* 0x000fe400078ec0ff */
[----:B------:R-:W-:Y:S01]  /*44f80*/  LOP3.LUT R15, R15, 0xffff, RZ, 0xc0, !PT ;  /* 0x0000ffff0f0f7812 */ /* 0x000fe200078ec0ff */
[----:B0-----:R-:W-:Y:S01]  /*44f90*/  VIADD R5, R5, UR4 ;  /* 0x0000000405057c36 */ /* 0x001fe20008000000 */
[----:B------:R-:W-:Y:S01]  /*44fa0*/  F2FP.SATFINITE.E5M2.F32.PACK_AB_MERGE_C R136, R137, R136, RZ ;  /* 0x000000888988723e */ /* 0x000fe200048060ff */
[----:B------:R-:W-:-:S03]  /*44fb0*/  ULDC UR4, c[0x0][0x248] ;  /* 0x0000920000047ab9 */ /* 0x000fc60000000800 */
[----:B------:R-:W-:Y:S02]  /*44fc0*/  LOP3.LUT R136, R136, 0xffff, RZ, 0xc0, !PT ;  /* 0x0000ffff88887812 */ /* 0x000fe400078ec0ff */
[----:B----4-:R-:W-:-:S04]  /*44fd0*/  LOP3.LUT R9, R30, 0xffff, RZ, 0xc0, !PT ;  /* 0x0000ffff1e097812 */ /* 0x010fc800078ec0ff */
[----:B------:R-:W-:Y:S02]  /*44fe0*/  SHF.R.U32.HI R8, RZ, 0x8, R9 ;  /* 0x00000008ff087819 */ /* 0x000fe40000011609 */
[--C-:B------:R-:W-:Y:S02]  /*44ff0*/  PRMT R9, R9, 0x3340, R14.reuse ;  /* 0x0000334009097816 */ /* 0x100fe4000000000e */
[----:B------:R-:W-:Y:S02]  /*45000*/  SHF.R.U32.HI R14, RZ, 0x8, R14 ;  /* 0x00000008ff0e7819 */ /* 0x000fe4000001160e */
[----:B------:R-:W-:Y:S01]  /*45010*/  LOP3.LUT R8, R8, 0xffff, RZ, 0xc0, !PT ;  /* 0x0000ffff08087812 */ /* 0x000fe200078ec0ff */
[----:B------:R0:W-:Y:S01]  /*45020*/  STL [R1+0x1124], R9 ;  /* 0x0011240901007387 */ /* 0x0001e20000100800 */
[----:B------:R-:W-:-:S04]  /*45030*/  LOP3.LUT R14, R14, 0xffff, RZ, 0xc0, !PT ;  /* 0x0000ffff0e0e7812 */ /* 0x000fc800078ec0ff */
[----:B------:R-:W-:Y:S02]  /*45040*/  PRMT R8, R8, 0x3340, R14 ;  /* 0x0000334008087816 */ /* 0x000fe4000000000e */
[----:B0-----:R-:W-:-:S05]  /*45050*/  PRMT R9, R10, 0x3340, R15 ;  /* 0x000033400a097816 */ /* 0x001fca000000000f */
[----:B------:R-:W-:Y:S04]  /*45060*/  STL [R1+0x1004], R9 ;  /* 0x0010040901007387 */ /* 0x000fe80000100800 */
[----:B------:R0:W-:Y:S04]  /*45070*/  STL [R1+0x76c], R5 ;  /* 0x00076c0501007387 */ /* 0x0001e80000100800 */
[----:B------:R1:W-:Y:S01]  /*45080*/  STL [R1+0x1000], R8 ;  /* 0x0010000801007387 */ /* 0x0003e20000100800 */
[----:B0-----:R-:W-:Y:S01]  /*45090*/  VIADD R5, R5, UR4 ;  /* 0x0000000405057c36 */ /* 0x001fe20008000000 */
[----:B------:R-:W-:Y:S01]  /*450a0*/  F2FP.SATFINITE.E5M2.F32.PACK_AB_MERGE_C R138, R139, R138, RZ ;  /* 0x0000008a8b8a723e */ /* 0x000fe200048060ff */
[----:B------:R-:W-:Y:S01]  /*450b0*/  ULDC UR4, c[0x0][0x248] ;  /* 0x0000920000047ab9 */ /* 0x000fe20000000800 */
[----:B-1----:R-:W-:-:S04]  /*450c0*/  LOP3.LUT R8, R246, 0xffff, RZ, 0xc0, !PT ;  /* 0x0000fffff6087812 */ /* 0x002fc800078ec0ff */
[----:B------:R-:W-:Y:S01]  /*450d0*/  PRMT R10, R8, 0x3340, R136 ;  /* 0x00003340080a7816 */ /* 0x000fe20000000088 */
[----:B------:R-:W-:Y:S04]  /*450e0*/  STL [R1+0x778], R5 ;  /* 0x0007780501007387 */ /* 0x000fe80000100800 */
[----:B------:R0:W-:Y:S04]  /*450f0*/  STL [R1+0x111c], R10 ;  /* 0x00111c0a01007387 */ /* 0x0001e80000100800 */
[----:B------:R-:W4:Y:S01]  /*45100*/  LDL.LU R30, [R1+0xa28] ;  /* 0x000a2800011e7983 */ /* 0x000f220000300800 */
[----:B------:R-:W-:-:S02]  /*45110*/  LOP3.LUT R245, R245, 0xffff, RZ, 0xc0, !PT ;  /* 0x0000fffff5f57812 */ /* 0x000fc400078ec0ff */
[----:B------:R-:W-:Y:S02]  /*45120*/  LOP3.LUT R138, R138, 0xffff, RZ, 0xc0, !PT ;  /* 0x0000ffff8a8a7812 */ /* 0x000fe400078ec0ff */
[----:B------:R-:W-:Y:S02]  /*45130*/  SHF.R.U32.HI R9, RZ, 0x8, R8 ;  /* 0x00000008ff097819 */ /* 0x000fe40000011608 */
[----:B------:R-:W-:Y:S02]  /*45140*/  SHF.R.U32.HI R136, RZ, 0x8, R136 ;  /* 0x00000008ff887819 */ /* 0x000fe40000011688 */
[--C-:B0-----:R-:W-:Y:S02]  /*45150*/  PRMT R10, R245, 0x3340, R138.reuse ;  /* 0x00003340f50a7816 */ /* 0x101fe4000000008a */
[----:B------:R-:W-:Y:S02]  /*45160*/  SHF.R.U32.HI R8, RZ, 0x8, R245 ;  /* 0x00000008ff087819 */ /* 0x000fe400000116f5 */
[----:B------:R-:W-:-:S02]  /*45170*/  SHF.R.U32.HI R138, RZ, 0x8, R138 ;  /* 0x00000008ff8a7819 */ /* 0x000fc4000001168a */
[----:B------:R-:W-:Y:S02]  /*45180*/  LOP3.LUT R9, R9, 0xffff, RZ, 0xc0, !PT ;  /* 0x0000ffff09097812 */ /* 0x000fe400078ec0ff */
[----:B------:R-:W-:Y:S02]  /*45190*/  LOP3.LUT R136, R136, 0xffff, RZ, 0xc0, !PT ;  /* 0x0000ffff88887812 */ /* 0x000fe400078ec0ff */
[----:B------:R-:W-:Y:S02]  /*451a0*/  LOP3.LUT R8, R8, 0xffff, RZ, 0xc0, !PT ;  /* 0x0000ffff08087812 */ /* 0x000fe400078ec0ff */
[----:B------:R-:W-:Y:S01]  /*451b0*/  LOP3.LUT R138, R138, 0xffff, RZ, 0xc0, !PT ;  /* 0x0000ffff8a8a7812 */ /* 0x000fe200078ec0ff */
[----:B------:R-:W-:Y:S01]  /*451c0*/  VIADD R5, R5, UR4 ;  /* 0x0000000405057c36 */ /* 0x000fe20008000000 */
[----:B------:R-:W-:Y:S01]  /*451d0*/  PRMT R9, R9, 0x3340, R136 ;  /* 0x0000334009097816 */ /* 0x000fe20000000088 */
[----:B------:R-:W-:Y:S01]  /*451e0*/  STL [R1+0x1120], R10 ;  /* 0x0011200a01007387 */ /* 0x000fe20000100800 */
[----:B------:R-:W-:Y:S01]  /*451f0*/  PRMT R8, R8, 0x3340, R138 ;  /* 0x0000334008087816 */ /* 0x000fe2000000008a */
[----:B------:R-:W-:-:S02]  /*45200*/  ULDC UR4, c[0x0][0x248] ;  /* 0x0000920000047ab9 */ /* 0x000fc40000000800 */
[----:B------:R-:W-:Y:S01]  /*45210*/  STL [R1+0xff8], R9 ;  /* 0x000ff80901007387 */ /* 0x000fe20000100800 */
[----:B------:R-:W-:-:S03]  /*45220*/  LOP3.LUT R17, R17, 0xffff, RZ, 0xc0, !PT ;  /* 0x0000ffff11117812 */ /* 0x000fc600078ec0ff */
[----:B------:R0:W-:Y:S04]  /*45230*/  STL [R1+0x760], R5 ;  /* 0x0007600501007387 */ /* 0x0001e80000100800 */
[----:B------:R-:W-:Y:S01]  /*45240*/  STL [R1+0xffc], R8 ;  /* 0x000ffc0801007387 */ /* 0x000fe20000100800 */
[----:B0-----:R-:W-:Y:S01]  /*45250*/  VIADD R5, R5, UR4 ;  /* 0x0000000405057c36 */ /* 0x001fe20008000000 */
[----:B------:R-:W-:Y:S01]  /*45260*/  LOP3.LUT R16, R16, 0xffff, RZ, 0xc0, !PT ;  /* 0x0000ffff10107812 */ /* 0x000fe200078ec0ff */
[----:B------:R-:W-:-:S03]  /*45270*/  ULDC UR4, c[0x0][0x248] ;  /* 0x0000920000047ab9 */ /* 0x000fc60000000800 */
[----:B------:R0:W-:Y:S02]  /*45280*/  STL [R1+0x770], R5 ;  /* 0x0007700501007387 */ /* 0x0001e40000100800 */
[----:B0-----:R-:W-:Y:S01]  /*45290*/  VIADD R5, R5, UR4 ;  /* 0x0000000405057c36 */ /* 0x001fe20008000000 */
[----:B------:R-:W-:Y:S01]  /*452a0*/  ULDC UR4, c[0x0][0x248] ;  /* 0x0000920000047ab9 */ /* 0x000fe20000000800 */
[----:B--2---:R-:W-:-:S04]  /*452b0*/  LOP3.LUT R8, R33, 0xffff, RZ, 0xc0, !PT ;  /* 0x0000ffff21087812 */ /* 0x004fc800078ec0ff */
[----:B------:R-:W-:Y:S02]  /*452c0*/  PRMT R11, R8, 0x3340, R17 ;  /* 0x00003340080b7816 */ /* 0x000fe40000000011 */
[----:B---3--:R-:W-:-:S03]  /*452d0*/  LOP3.LUT R9, R31, 0xffff, RZ, 0xc0, !PT ;  /* 0x0000ffff1f097812 */ /* 0x008fc600078ec0ff */
[----:B------:R-:W-:Y:S04]  /*452e0*/  STL [R1+0x1118], R11 ;  /* 0x0011180b01007387 */ /* 0x000fe80000100800 */
[----:B------:R-:W2:Y:S01]  /*452f0*/  LDL.LU R31, [R1+0xa2c] ;  /* 0x000a2c00011f7983 */ /* 0x000ea20000300800 */
[----:B------:R-:W-:Y:S02]  /*45300*/  SHF.R.U32.HI R10, RZ, 0x8, R8 ;  /* 0x00000008ff0a7819 */ /* 0x000fe40000011608 */
[----:B------:R-:W-:Y:S02]  /*45310*/  SHF.R.U32.HI R17, RZ, 0x8, R17 ;  /* 0x00000008ff117819 */ /* 0x000fe40000011611 */
[----:B------:R-:W-:Y:S02]  /*45320*/  SHF.R.U32.HI R8, RZ, 0x8, R9 ;  /* 0x00000008ff087819 */ /* 0x000fe40000011609 */
[----:B------:R-:W-:-:S02]  /*45330*/  PRMT R9, R9, 0x3340, R16 ;  /* 0x0000334009097816 */ /* 0x000fc40000000010 */
[----:B------:R-:W-:Y:S02]  /*45340*/  SHF.R.U32.HI R16, RZ, 0x8, R16 ;  /* 0x00000008ff107819 */ /* 0x000fe40000011610 */
[----:B------:R-:W-:Y:S02]  /*45350*/  LOP3.LUT R10, R10, 0xffff, RZ, 0xc0, !PT ;  /* 0x0000ffff0a0a7812 */ /* 0x000fe400078ec0ff */
[----:B------:R-:W-:Y:S01]  /*45360*/  LOP3.LUT R17, R17, 0xffff, RZ, 0xc0, !PT ;  /* 0x0000ffff11117812 */ /* 0x000fe200078ec0ff */
[----:B------:R0:W-:Y:S01]  /*45370*/  STL [R1+0x1114], R9 ;  /* 0x0011140901007387 */ /* 0x0001e20000100800 */
[----:B------:R-:W-:Y:S02]  /*45380*/  LOP3.LUT R8, R8, 0xffff, RZ, 0xc0, !PT ;  /* 0x0000ffff08087812 */ /* 0x000fe400078ec0ff */
[----:B------:R-:W-:-:S04]  /*45390*/  LOP3.LUT R16, R16, 0xffff, RZ, 0xc0, !PT ;  /* 0x0000ffff10107812 */ /* 0x000fc800078ec0ff */
[----:B------:R-:W-:Y:S02]  /*453a0*/  PRMT R8, R8, 0x3340, R16 ;  /* 0x0000334008087816 */ /* 0x000fe40000000010 */
[----:B0-----:R-:W-:-:S05]  /*453b0*/  PRMT R9, R10, 0x3340, R17 ;  /* 0x000033400a097816 */ /* 0x001fca0000000011 */
[----:B------:R-:W-:Y:S04]  /*453c0*/  STL [R1+0xff0], R9 ;  /* 0x000ff00901007387 */ /* 0x000fe80000100800 */
[----:B------:R0:W-:Y:S04]  /*453d0*/  STL [R1+0x758], R5 ;  /* 0x0007580501007387 */ /* 0x0001e80000100800 */
[----:B------:R1:W-:Y:S01]  /*453e0*/  STL [R1+0xfec], R8 ;  /* 0x000fec0801007387 */ /* 0x0003e20000100800 */
[----:B0-----:R-:W-:Y:S01]  /*453f0*/  VIADD R5, R5, UR4 ;  /* 0x0000000405057c36 */ /* 0x001fe20008000000 */
[----:B------:R-:W-:Y:S01]  /*45400*/  LOP3.LUT R19, R19, 0xffff, RZ, 0xc0, !PT ;  /* 0x0000ffff13137812 */ /* 0x000fe200078ec0ff */
[----:B------:R-:W-:Y:S01]  /*45410*/  ULDC UR4, c[0x0][0x248] ;  /* 0x0000920000047ab9 */ /* 0x000fe20000000800 */
[----:B-1----:R-:W-:-:S04]  /*45420*/  LOP3.LUT R8, R247, 0xffff, RZ, 0xc0, !PT ;  /* 0x0000fffff7087812 */ /* 0x002fc800078ec0ff */
[----:B------:R-:W-:Y:S01]  /*45430*/  PRMT R11, R8, 0x3340, R132 ;  /* 0x00003340080b7816 */ /* 0x000fe20000000084 */
[----:B------:R0:W-:Y:S04]  /*45440*/  STL [R1+0x768], R5 ;  /* 0x0007680501007387 */ /* 0x0001e80000100800 */
[----:B------:R-:W-:Y:S01]  /*45450*/  STL [R1+0x1110], R11 ;  /* 0x0011100b01007387 */ /* 0x000fe20000100800 */
[----:B----4-:R-:W-:-:S03]  /*45460*/  LOP3.LUT R9, R30, 0xffff, RZ, 0xc0, !PT ;  /* 0x0000ffff1e097812 */ /* 0x010fc600078ec0ff */
[----:B------:R-:W3:Y:S01]  /*45470*/  LDL.LU R30, [R1+0xa30] ;  /* 0x000a3000011e7983 */ /* 0x000ee20000300800 */
[----:B------:R-:W-:Y:S02]  /*45480*/  SHF.R.U32.HI R10, RZ, 0x8, R8 ;  /* 0x00000008ff0a7819 */ /* 0x000fe40000011608 */
[----:B------:R-:W-:Y:S02]  /*45490*/  SHF.R.U32.HI R132, RZ, 0x8, R132 ;  /* 0x00000008ff847819 */ /* 0x000fe40000011684 */
[----:B------:R-:W-:Y:S02]  /*454a0*/  SHF.R.U32.HI R8, RZ, 0x8, R9 ;  /* 0x00000008ff087819 */ /* 0x000fe40000011609 */
[--C-:B------:R-:W-:Y:S02]  /*454b0*/  PRMT R9, R9, 0x3340, R19.reuse ;  /* 0x0000334009097816 */ /* 0x100fe40000000013 */
[----:B------:R-:W-:Y:S02]  /*454c0*/  SHF.R.U32.HI R19, RZ, 0x8, R19 ;  /* 0x00000008ff137819 */ /* 0x000fe40000011613 */
[----:B------:R-:W-:-:S02]  /*454d0*/  LOP3.LUT R10, R10, 0xffff, RZ, 0xc0, !PT ;  /* 0x0000ffff0a0a7812 */ /* 0x000fc400078ec0ff */
[----:B------:R-:W-:Y:S01]  /*454e0*/  LOP3.LUT R132, R132, 0xffff, RZ, 0xc0, !PT ;  /* 0x0000ffff84847812 */ /* 0x000fe200078ec0ff */
[----:B------:R1:W-:Y:S01]  /*454f0*/  STL [R1+0x110c], R9 ;  /* 0x00110c0901007387 */ /* 0x0003e20000100800 */
[----:B------:R-:W-:Y:S02]  /*45500*/  LOP3.LUT R8, R8, 0xffff, RZ, 0xc0, !PT ;  /* 0x0000ffff08087812 */ /* 0x000fe400078ec0ff */
[----:B------:R-:W-:Y:S01]  /*45510*/  LOP3.LUT R19, R19, 0xffff, RZ, 0xc0, !PT ;  /* 0x0000ffff13137812 */ /* 0x000fe200078ec0ff */
[----:B0-----:R-:W-:Y:S01]  /*45520*/  VIADD R5, R5, UR4 ;  /* 0x0000000405057c36 */ /* 0x001fe20008000000 */
[----:B------:R-:W-:Y:S01]  /*45530*/  LOP3.LUT R18, R18, 0xffff, RZ, 0xc0, !PT ;  /* 0x0000ffff12127812 */ /* 0x000fe200078ec0ff */
[----:B------:R-:W-:Y:S01]  /*45540*/  ULDC UR4, c[0x0][0x248] ;  /* 0x0000920000047ab9 */ /* 0x000fe20000000800 */
[----:B------:R-:W-:Y:S02]  /*45550*/  PRMT R8, R8, 0x3340, R19 ;  /* 0x0000334008087816 */ /* 0x000fe40000000013 */
[----:B-1----:R-:W-:-:S05]  /*45560*/  PRMT R9, R10, 0x3340, R132 ;  /* 0x000033400a097816 */ /* 0x002fca0000000084 */
[----:B------:R0:W-:Y:S04]  /*45570*/  STL [R1+0xfe0], R9 ;  /* 0x000fe00901007387 */ /* 0x0001e80000100800 */
[----:B------:R1:W-:Y:S04]  /*45580*/  STL [R1+0x750], R5 ;  /* 0x0007500501007387 */ /* 0x0003e80000100800 */
[----:B------:R-:W-:Y:S01]  /*45590*/  STL [R1+0xfd4], R8 ;  /* 0x000fd40801007387 */ /* 0x000fe20000100800 */
[----:B0-----:R-:W-:Y:S01]  /*455a0*/  LOP3.LUT R9, R248, 0xffff, RZ, 0xc0, !PT ;  /* 0x0000fffff8097812 */ /* 0x001fe200078ec0ff */
[----:B-1----:R-:W-:Y:S01]  /*455b0*/  VIADD R5, R5, UR4 ;  /* 0x0000000405057c36 */ /* 0x002fe20008000000 */
[----:B------:R-:W-:-:S04]  /*455c0*/  ULDC UR4, c[0x0][0x248] ;  /* 0x0000920000047ab9 */ /* 0x000fc80000000800 */
[----:B------:R0:W-:Y:S02]  /*455d0*/  STL [R1+0x75c], R5 ;  /* 0x00075c0501007387 */ /* 0x0001e40000100800 */
[----:B0-----:R-:W-:Y:S01]  /*455e0*/  VIADD R5, R5, UR4 ;  /* 0x0000000405057c36 */ /* 0x001fe20008000000 */
[----:B------:R-:W-:Y:S01]  /*455f0*/  ULDC UR4, c[0x0][0x248] ;  /* 0x0000920000047ab9 */ /* 0x000fe20000000800 */
[----:B--2---:R-:W-:-:S04]  /*45600*/  LOP3.LUT R8, R31, 0xffff, RZ, 0xc0, !PT ;  /* 0x0000ffff1f087812 */ /* 0x004fc800078ec0ff */
[----:B------:R-:W-:Y:S02]  /*45610*/  SHF.R.U32.HI R10, RZ, 0x8, R8 ;  /* 0x00000008ff0a7819 */ /* 0x000fe40000011608 */
[--C-:B------:R-:W-:Y:S02]  /*45620*/  PRMT R11, R8, 0x3340, R18.reuse ;  /* 0x00003340080b7816 */ /* 0x100fe40000000012 */
[----:B------:R-:W-:Y:S02]  /*45630*/  SHF.R.U32.HI R18, RZ, 0x8, R18 ;  /* 0x00000008ff127819 */ /* 0x000fe40000011612 */
[----:B------:R-:W-:Y:S02]  /*45640*/  SHF.R.U32.HI R8, RZ, 0x8, R9 ;  /* 0x00000008ff087819 */ /* 0x000fe40000011609 */
[--C-:B------:R-:W-:Y:S02]  /*45650*/  PRMT R9, R9, 0x3340, R128.reuse ;  /* 0x0000334009097816 */ /* 0x100fe40000000080 */
[----:B------:R-:W-:Y:S01]  /*45660*/  SHF.R.U32.HI R128, RZ, 0x8, R128 ;  /* 0x00000008ff807819 */ /* 0x000fe20000011680 */
[----:B------:R-:W-:Y:S01]  /*45670*/  STL [R1+0x1108], R11 ;  /* 0x0011080b01007387 */ /* 0x000fe20000100800 */
[----:B------:R-:W-:-:S02]  /*45680*/  LOP3.LUT R10, R10, 0xffff, RZ, 0xc0, !PT ;  /* 0x0000ffff0a0a7812 */ /* 0x000fc400078ec0ff */
[----:B------:R-:W-:Y:S01]  /*45690*/  LOP3.LUT R18, R18, 0xffff, RZ, 0xc0, !PT ;  /* 0x0000ffff12127812 */ /* 0x000fe200078ec0ff */
[----:B------:R-:W2:Y:S01]  /*456a0*/  LDL.LU R31, [R1+0xa34] ;  /* 0x000a3400011f7983 */ /* 0x000ea20000300800 */
[----:B------:R-:W-:Y:S02]  /*456b0*/  LOP3.LUT R8, R8, 0xffff, RZ, 0xc0, !PT ;  /* 0x0000ffff08087812 */ /* 0x000fe400078ec0ff */
[----:B------:R-:W-:Y:S01]  /*456c0*/  LOP3.LUT R128, R128, 0xffff, RZ, 0xc0, !PT ;  /* 0x0000ffff80807812 */ /* 0x000fe200078ec0ff */
[----:B------:R0:W-:Y:S03]  /*456d0*/  STL [R1+0x1104], R9 ;  /* 0x0011040901007387 */ /* 0x0001e60000100800 */
        /* <DEDUP_REMOVED lines=11> */
[----:B------:R-:W-:Y:S04]  /*45790*/  STL [R1+0x1100], R11 ;  /* 0x0011000b01007387 */ /* 0x000fe80000100800 */
[----:B------:R-:W4:Y:S01]  /*457a0*/  LDL.LU R33, [R1+0xa3c] ;  /* 0x000a3c0001217983 */ /* 0x000f220000300800 */
[----:B---3--:R-:W-:-:S03]  /*457b0*/  LOP3.LUT R9, R30, 0xffff, RZ, 0xc0, !PT ;  /* 0x0000ffff1e097812 */ /* 0x008fc600078ec0ff */
        /* <DEDUP_REMOVED lines=17> */
[----:B------:R1:W-:Y:S01]  /*458d0*/  STL [R1+0x738], R5 ;  /* 0x0007380501007387 */ /* 0x0003e20000100800 */
[----:B------:R-:W-:-:S03]  /*458e0*/  LOP3.LUT R124, R124, 0xffff, RZ, 0xc0, !PT ;  /* 0x0000ffff7c7c7812 */ /* 0x000fc600078ec0ff */
[----:B------:R-:W-:Y:S01]  /*458f0*/  STL [R1+0xfbc], R8 ;  /* 0x000fbc0801007387 */ /* 0x000fe20000100800 */
[----:B0-----:R-:W-:Y:S01]  /*45900*/  LOP3.LUT R9, R251, 0xffff, RZ, 0xc0, !PT ;  /* 0x0000fffffb097812 */ /* 0x001fe200078ec0ff */
[----:B-1----:R-:W-:Y:S01]  /*45910*/  VIADD R5, R5, UR4 ;  /* 0x0000000405057c36 */ /* 0x002fe20008000000 */
[----:B------:R-:W-:-:S04]  /*45920*/  ULDC UR4, c[0x0][0x248] ;  /* 0x0000920000047ab9 */ /* 0x000fc80000000800 */
[----:B------:R0:W-:Y:S01]  /*45930*/  STL [R1+0x748], R5 ;  /* 0x0007480501007387 */ /* 0x0001e20000100800 */
[----:B------:R-:W-:Y:S01]  /*45940*/  LOP3.LUT R23, R23, 0xffff, RZ, 0xc0, !PT ;  /* 0x0000ffff17177812 */ /* 0x000fe200078ec0ff */
[----:B0-----:R-:W-:Y:S01]  /*45950*/  VIADD R5, R5, UR4 ;  /* 0x0000000405057c36 */ /* 0x001fe20008000000 */
[----:B------:R-:W-:Y:S01]  /*45960*/  ULDC UR4, c[0x0][0x248] ;  /* 0x0000920000047ab9 */ /* 0x000fe20000000800 */
[----:B------:R-:W-:Y:S02]  /*45970*/  LOP3.LUT R22, R22, 0xffff, RZ, 0xc0, !PT ;  /* 0x0000ffff16167812 */ /* 0x000fe400078ec0ff */
        /* <DEDUP_REMOVED lines=20> */
[----:B------:R-:W-:Y:S01]  /*45ac0*/  ULDC UR4, c[0x0][0x248] ;  /* 0x0000920000047ab9 */ /* 0x000fe20000000800 */
[----:B----4-:R-:W-:-:S04]  /*45ad0*/  LOP3.LUT R8, R33, 0xffff, RZ, 0xc0, !PT ;  /* 0x0000ffff21087812 */ /* 0x010fc800078ec0ff */
[----:B------:R-:W-:Y:S02]  /*45ae0*/  SHF.R.U32.HI R10, RZ, 0x8, R8 ;  /* 0x00000008ff0a7819 */ /* 0x000fe40000011608 */
[----:B------:R-:W-:Y:S01]  /*45af0*/  PRMT R11, R8, 0x3340, R23 ;  /* 0x00003340080b7816 */ /* 0x000fe20000000017 */
[----:B------:R0:W-:Y:S04]  /*45b00*/  STL [R1+0x740], R5 ;  /* 0x0007400501007387 */ /* 0x0001e80000100800 */
[----:B------:R-:W-:Y:S04]  /*45b10*/  STL [R1+0x10f0], R11 ;  /* 0x0010f00b01007387 */ /* 0x000fe80000100800 */
[----:B------:R-:W4:Y:S01]  /*45b20*/  LDL.LU R33, [R1+0xa44] ;  /* 0x000a440001217983 */ /* 0x000f220000300800 */
[----:B---3--:R-:W-:-:S04]  /*45b30*/  LOP3.LUT R9, R30, 0xffff, RZ, 0xc0, !PT ;  /* 0x0000ffff1e097812 */ /* 0x008fc800078ec0ff */
[----:B------:R-:W-:Y:S02]  /*45b40*/  SHF.R.U32.HI R8, RZ, 0x8, R9 ;  /* 0x00000008ff087819 */ /* 0x000fe40000011609 */
[----:B------:R-:W-:-:S05]  /*45b50*/  PRMT R9, R9, 0x3340, R22 ;  /* 0x0000334009097816 */ /* 0x000fca0000000016 */
[----:B------:R1:W-:Y:S04]  /*45b60*/  STL [R1+0x10ec], R9 ;  /* 0x0010ec0901007387 */ /* 0x0003e80000100800 */
[----:B------:R-:W3:Y:S01]  /*45b70*/  LDL.LU R30, [R1+0xa40] ;  /* 0x000a4000011e7983 */ /* 0x000ee20000300800 */
[----:B------:R-:W-:Y:S02]  /*45b80*/  SHF.R.U32.HI R23, RZ, 0x8, R23 ;  /* 0x00000008ff177819 */ /* 0x000fe40000011617 */
[----:B------:R-:W-:Y:S02]  /*45b90*/  SHF.R.U32.HI R22, RZ, 0x8, R22 ;  /* 0x00000008ff167819 */ /* 0x000fe40000011616 */
[----:B------:R-:W-:Y:S02]  /*45ba0*/  LOP3.LUT R10, R10, 0xffff, RZ, 0xc0, !PT ;  /* 0x0000ffff0a0a7812 */ /* 0x000fe400078ec0ff */
[----:B------:R-:W-:-:S02]  /*45bb0*/  LOP3.LUT R23, R23, 0xffff, RZ, 0xc0, !PT ;  /* 0x0000ffff17177812 */ /* 0x000fc400078ec0ff */
[----:B------:R-:W-:Y:S02]  /*45bc0*/  LOP3.LUT R8, R8, 0xffff, RZ, 0xc0, !PT ;  /* 0x0000ffff08087812 */ /* 0x000fe400078ec0ff */
[----:B------:R-:W-:Y:S01]  /*45bd0*/  LOP3.LUT R22, R22, 0xffff, RZ, 0xc0, !PT ;  /* 0x0000ffff16167812 */ /* 0x000fe200078ec0ff */
[----:B0-----:R-:W-:Y:S01]  /*45be0*/  VIADD R5, R5, UR4 ;  /* 0x0000000405057c36 */ /* 0x001fe20008000000 */
[----:B-1----:R-:W-:Y:S01]  /*45bf0*/  PRMT R9, R10, 0x3340, R23 ;  /* 0x000033400a097816 */ /* 0x002fe20000000017 */
[----:B------:R-:W-:Y:S01]  /*45c00*/  ULDC UR4, c[0x0][0x248] ;  /* 0x0000920000047ab9 */ /* 0x000fe20000000800 */
[----:B------:R-:W-:Y:S02]  /*45c10*/  PRMT R8, R8, 0x3340, R22 ;  /* 0x0000334008087816 */ /* 0x000fe40000000016 */
[----:B------:R-:W-:Y:S01]  /*45c20*/  F2FP.SATFINITE.E5M2.F32.PACK_AB_MERGE_C R120, R121, R120, RZ ;  /* 0x000000787978723e */ /* 0x000fe200048060ff */
[----:B------:R0:W-:Y:S01]  /*45c30*/  STL [R1+0x724], R5 ;  /* 0x0007240501007387 */ /* 0x0001e20000100800 */
[----:B------:R-:W-:-:S03]  /*45c40*/  F2FP.SATFINITE.E5M2.F32.PACK_AB_MERGE_C R122, R123, R122, RZ ;  /* 0x0000007a7b7a723e */ /* 0x000fc600048060ff */
[----:B------:R1:W-:Y:S01]  /*45c50*/  STL [R1+0xfa0], R9 ;  /* 0x000fa00901007387 */ /* 0x0003e20000100800 */
[----:B------:R-:W-:-:S03]  /*45c60*/  LOP3.LUT R120, R120, 0xffff, RZ, 0xc0, !PT ;  /* 0x0000ffff78787812 */ /* 0x000fc600078ec0ff */
[----:B------:R-:W-:Y:S01]  /*45c70*/  STL [R1+0xf9c], R8 ;  /* 0x000f9c0801007387 */ /* 0x000fe20000100800 */
[----:B------:R-:W-:Y:S01]  /*45c80*/  LOP3.LUT R122, R122, 0xffff, RZ, 0xc0, !PT ;  /* 0x0000ffff7a7a7812 */ /* 0x000fe200078ec0ff */
[----:B0-----:R-:W-:Y:S01]  /*45c90*/  VIADD R5, R5, UR4 ;  /* 0x0000000405057c36 */ /* 0x001fe20008000000 */
[----:B------:R-:W-:Y:S01]  /*45ca0*/  F2FP.SATFINITE.E5M2.F32.PACK_AB_MERGE_C R34, R35, R34, RZ ;  /* 0x000000222322723e */ /* 0x000fe200048060ff */
[----:B------:R-:W-:Y:S01]  /*45cb0*/  ULDC UR4, c[0x0][0x248] ;  /* 0x0000920000047ab9 */ /* 0x000fe20000000800 */
[----:B-1----:R-:W-:Y:S02]  /*45cc0*/  LOP3.LUT R9, R252, 0xffff, RZ, 0xc0, !PT ;  /* 0x0000fffffc097812 */ /* 0x002fe400078ec0ff */
[----:B------:R0:W-:Y:S01]  /*45cd0*/  STL [R1+0x734], R5 ;  /* 0x0007340501007387 */ /* 0x0001e20000100800 */
[----:B------:R-:W-:Y:S01]  /*45ce0*/  LOP3.LUT R153, R153, 0xffff, RZ, 0xc0, !PT ;  /* 0x0000ffff99997812 */ /* 0x000fe200078ec0ff */
[----:B0-----:R-:W-:Y:S01]  /*45cf0*/  VIADD R5, R5, UR4 ;  /* 0x0000000405057c36 */ /* 0x001fe20008000000 */
[----:B------:R-:W-:Y:S01]  /*45d00*/  ULDC UR4, c[0x0][0x248] ;  /* 0x0000920000047ab9 */ /* 0x000fe20000000800 */
[----:B------:R-:W-:-:S02]  /*45d10*/  LOP3.LUT R152, R152, 0xffff, RZ, 0xc0, !PT ;  /* 0x0000ffff98987812 */ /* 0x000fc400078ec0ff */
[----:B--2---:R-:W-:-:S04]  /*45d20*/  LOP3.LUT R8, R31, 0xffff, RZ, 0xc0, !PT ;  /* 0x0000ffff1f087812 */ /* 0x004fc800078ec0ff */
[----:B------:R-:W-:Y:S02]  /*45d30*/  SHF.R.U32.HI R10, RZ, 0x8, R8 ;  /* 0x00000008ff0a7819 */ /* 0x000fe40000011608 */
[----:B------:R-:W-:Y:S02]  /*45d40*/  PRMT R11, R8, 0x3340, R120 ;  /* 0x00003340080b7816 */ /* 0x000fe40000000078 */
[----:B------:R-:W-:Y:S02]  /*45d50*/  SHF.R.U32.HI R8, RZ, 0x8, R9 ;  /* 0x00000008ff087819 */ /* 0x000fe40000011609 */
[----:B------:R-:W-:Y:S02]  /*45d60*/  PRMT R9, R9, 0x3340, R122 ;  /* 0x0000334009097816 */ /* 0x000fe4000000007a */
[----:B------:R-:W-:Y:S01]  /*45d70*/  SHF.R.U32.HI R120, RZ, 0x8, R120 ;  /* 0x00000008ff787819 */ /* 0x000fe20000011678 */
[----:B------:R-:W-:Y:S01]  /*45d80*/  STL [R1+0x10e4], R11 ;  /* 0x0010e40b01007387 */ /* 0x000fe20000100800 */
[----:B------:R-:W-:-:S02]  /*45d90*/  SHF.R.U32.HI R122, RZ, 0x8, R122 ;  /* 0x00000008ff7a7819 */ /* 0x000fc4000001167a */
[----:B------:R-:W-:Y:S01]  /*45da0*/  LOP3.LUT R10, R10, 0xffff, RZ, 0xc0, !PT ;  /* 0x0000ffff0a0a7812 */ /* 0x000fe200078ec0ff */
[----:B------:R-:W2:Y:S01]  /*45db0*/  LDL.LU R35, [R1+0x66c] ;  /* 0x00066c0001237983 */ /* 0x000ea20000300800 */
[----:B------:R-:W-:Y:S02]  /*45dc0*/  LOP3.LUT R120, R120, 0xffff, RZ, 0xc0, !PT ;  /* 0x0000ffff78787812 */ /* 0x000fe400078ec0ff */
[----:B------:R-:W-:Y:S01]  /*45dd0*/  LOP3.LUT R8, R8, 0xffff, RZ, 0xc0, !PT ;  /* 0x0000ffff08087812 */ /* 0x000fe200078ec0ff */
[----:B------:R0:W-:Y:S01]  /*45de0*/  STL [R1+0x10e8], R9 ;  /* 0x0010e80901007387 */ /* 0x0001e20000100800 */
[----:B------:R-:W-:-:S03]  /*45df0*/  LOP3.LUT R122, R122, 0xffff, RZ, 0xc0, !PT ;  /* 0x0000ffff7a7a7812 */ /* 0x000fc600078ec0ff */
[----:B------:R-:W2:Y:S01]  /*45e00*/  LDL.LU R31, [R1+0xa48] ;  /* 0x000a4800011f7983 */ /* 0x000ea20000300800 */
[----:B------:R-:W-:Y:S02]  /*45e10*/  PRMT R8, R8, 0x3340, R122 ;  /* 0x0000334008087816 */ /* 0x000fe4000000007a */
[----:B0-----:R-:W-:Y:S01]  /*45e20*/  PRMT R9, R10, 0x3340, R120 ;  /* 0x000033400a097816 */ /* 0x001fe20000000078 */
[----:B------:R0:W-:Y:S04]  /*45e30*/  STL [R1+0x718], R5 ;  /* 0x0007180501007387 */ /* 0x0001e80000100800 */
[----:B------:R-:W-:Y:S04]  /*45e40*/  STL [R1+0xf94], R9 ;  /* 0x000f940901007387 */ /* 0x000fe80000100800 */
        /* <DEDUP_REMOVED lines=25> */
[----:B------:R0:W-:Y:S04]  /*45fe0*/  STL [R1+0x710], R5 ;  /* 0x0007100501007387 */ /* 0x0001e80000100800 */
[----:B------:R-:W-:Y:S01]  /*45ff0*/  STL [R1+0xf88], R9 ;  /* 0x000f880901007387 */ /* 0x000fe20000100800 */
[----:B------:R-:W-:-:S03]  /*46000*/  LOP3.LUT R116, R116, 0xffff, RZ, 0xc0, !PT ;  /* 0x0000ffff74747812 */ /* 0x000fc600078ec0ff */
[----:B------:R-:W-:Y:S01]  /*46010*/  STL [R1+0xf84], R8 ;  /* 0x000f840801007387 */ /* 0x000fe20000100800 */
[----:B------:R-:W-:Y:S01]  /*46020*/  LOP3.LUT R155, R155, 0xffff, RZ, 0xc0, !PT ;  /* 0x0000ffff9b9b7812 */ /* 0x000fe200078ec0ff */
[----:B0-----:R-:W-:Y:S01]  /*46030*/  VIADD R5, R5, UR4 ;  /* 0x0000000405057c36 */ /* 0x001fe20008000000 */
[----:B------:R-:W-:-:S04]  /*46040*/  ULDC UR4, c[0x0][0x248] ;  /* 0x0000920000047ab9 */ /* 0x000fc80000000800 */
[----:B------:R0:W-:Y:S01]  /*46050*/  STL [R1+0x720], R5 ;  /* 0x0007200501007387 */ /* 0x0001e20000100800 */
[----:B------:R-:W-:Y:S01]  /*46060*/  F2FP.SATFINITE.E5M2.F32.PACK_AB_MERGE_C R112, R113, R112, RZ ;  /* 0x000000707170723e */ /* 0x000fe200048060ff */
[----:B0-----:R-:W-:Y:S01]  /*46070*/  VIADD R5, R5, UR4 ;  /* 0x0000000405057c36 */ /* 0x001fe20008000000 */
[----:B------:R-:W-:Y:S01]  /*46080*/  LOP3.LUT R154, R154, 0xffff, RZ, 0xc0, !PT ;  /* 0x0000ffff9a9a7812 */ /* 0x000fe200078ec0ff */
[----:B------:R-:W-:Y:S01]  /*46090*/  ULDC UR4, c[0x0][0x248] ;  /* 0x0000920000047ab9 */ /* 0x000fe20000000800 */
[----:B------:R-:W-:Y:S02]  /*460a0*/  LOP3.LUT R112, R112, 0xffff, RZ, 0xc0, !PT ;  /* 0x0000ffff70707812 */ /* 0x000fe400078ec0ff */
[----:B--2---:R-:W-:-:S04]  /*460b0*/  LOP3.LUT R8, R35, 0xffff, RZ, 0xc0, !PT ;  /* 0x0000ffff23087812 */ /* 0x004fc800078ec0ff */
[----:B------:R-:W-:Y:S02]  /*460c0*/  SHF.R.U32.HI R10, RZ, 0x8, R8 ;  /* 0x00000008ff0a7819 */ /* 0x000fe40000011608 */
[----:B------:R-:W-:Y:S02]  /*460d0*/  LOP3.LUT R9, R31, 0xffff, RZ, 0xc0, !PT ;  /* 0x0000ffff1f097812 */ /* 0x000fe400078ec0ff */
[--C-:B------:R-:W-:Y:S02]  /*460e0*/  PRMT R11, R8, 0x3340, R116.reuse ;  /* 0x00003340080b7816 */ /* 0x100fe40000000074 */
[----:B------:R-:W-:Y:S02]  /*460f0*/  SHF.R.U32.HI R8, RZ, 0x8, R9 ;  /* 0x00000008ff087819 */ /* 0x000fe40000011609 */
[--C-:B------:R-:W-:Y:S02]  /*46100*/  PRMT R9, R9, 0x3340, R155.reuse ;  /* 0x0000334009097816 */ /* 0x100fe4000000009b */
        /* <DEDUP_REMOVED lines=96> */
[----:B------:R0:W-:Y:S01]  /*46710*/  STL [R1+0x6e4], R5 ;  /* 0x0006e40501007387 */ /* 0x0001e20000100800 */
[----:B------:R-:W-:-:S03]  /*46720*/  LOP3.LUT R159, R159, 0xffff, RZ, 0xc0, !PT ;  /* 0x0000ffff9f9f7812 */ /* 0x000fc600078ec0ff */
[----:B------:R-:W-:Y:S01]  /*46730*/  STL [R1+0xf4c], R9 ;  /* 0x000f4c0901007387 */ /* 0x000fe20000100800 */
[----:B------:R-:W-:-:S03]  /*46740*/  LOP3.LUT R158, R158, 0xffff, RZ, 0xc0, !PT ;  /* 0x0000ffff9e9e7812 */ /* 0x000fc600078ec0ff */
[----:B------:R-:W-:Y:S01]  /*46750*/  STL [R1+0xf48], R8 ;  /* 0x000f480801007387 */ /* 0x000fe20000100800 */
[----:B0-----:R-:W-:Y:S01]  /*46760*/  VIADD R5, R5, UR4 ;  /* 0x0000000405057c36 */ /* 0x001fe20008000000 */
[----:B------:R-:W-:-:S04]  /*46770*/  ULDC UR4, c[0x0][0x248] ;  /* 0x0000920000047ab9 */ /* 0x000fc80000000800 */
[----:B------:R0:W-:Y:S01]  /*46780*/  STL [R1+0x6f4], R5 ;  /* 0x0006f40501007387 */ /* 0x0001e20000100800 */
[----:B------:R-:W-:Y:S02]  /*46790*/  F2FP.SATFINITE.E5M2.F32.PACK_AB_MERGE_C R104, R105, R104, RZ ;  /* 0x000000686968723e */ /* 0x000fe400048060ff */
        /* <DEDUP_REMOVED lines=8> */
[----:B------:R-:W-:Y:S02]  /*46820*/  PRMT R11, R8, 0x3340, R159 ;  /* 0x00003340080b7816 */ /* 0x000fe4000000009f */
        /* <DEDUP_REMOVED lines=48> */
[----:B------:R-:W-:Y:S01]  /*46b30*/  F2FP.SATFINITE.E5M2.F32.PACK_AB_MERGE_C R100, R101, R100, RZ ;  /* 0x000000646564723e */ /* 0x000fe200048060ff */
[----:B0-----:R-:W-:-:S03]  /*46b40*/  VIADD R5, R5, UR4 ;  /* 0x0000000405057c36 */ /* 0x001fc60008000000 */
        /* <DEDUP_REMOVED lines=48> */
[----:B------:R-:W-:-:S03]  /*46e50*/  F2FP.SATFINITE.E5M2.F32.PACK_AB_MERGE_C R96, R97, R96, RZ ;  /* 0x000000606160723e */ /* 0x000fc600048060ff */
        /* <DEDUP_REMOVED lines=900> */
[----:B------:R0:W-:Y:S01]  /*4a6a0*/  STL [R1+0x110], R5 ;  /* 0x0001100501007387 */ /* 0x0001e20000100800 */
[----:B---3--:R-:W-:-:S04]  /*4a6b0*/  LOP3.LUT R9, R30, 0xffff, RZ, 0xc0, !PT ;  /* 0x0000ffff1e097812 */ /* 0x008fc800078ec0ff */
[----:B------:R-:W-:Y:S02]  /*4a6c0*/  SHF.R.U32.HI R8, RZ, 0x8, R9 ;  /* 0x00000008ff087819 */ /* 0x000fe40000011609 */
[----:B------:R-:W-:Y:S01]  /*4a6d0*/  PRMT R9, R9, 0x3340, R207 ;  /* 0x0000334009097816 */ /* 0x000fe200000000cf */
[----:B------:R-:W-:Y:S04]  /*4a6e0*/  STL [R1+0xdb8], R11 ;  /* 0x000db80b01007387 */ /* 0x000fe80000100800 */
[----:B------:R-:W3:Y:S04]  /*4a6f0*/  LDL.LU R33, [R1+0xc58] ;  /* 0x000c580001217983 */ /* 0x000ee80000300800 */
[----:B------:R1:W-:Y:S04]  /*4a700*/  STL [R1+0xdb4], R9 ;  /* 0x000db40901007387 */ /* 0x0003e80000100800 */
[----:B------:R-:W4:Y:S01]  /*4a710*/  LDL.LU R30, [R1+0xc54] ;  /* 0x000c5400011e7983 */ /* 0x000f220000300800 */
[----:B------:R-:W-:-:S02]  /*4a720*/  SHF.R.U32.HI R209, RZ, 0x8, R209 ;  /* 0x00000008ffd17819 */ /* 0x000fc400000116d1 */
[----:B------:R-:W-:Y:S02]  /*4a730*/  SHF.R.U32.HI R207, RZ, 0x8, R207 ;  /* 0x00000008ffcf7819 */ /* 0x000fe400000116cf */
[----:B------:R-:W-:Y:S02]  /*4a740*/  LOP3.LUT R10, R10, 0xffff, RZ, 0xc0, !PT ;  /* 0x0000ffff0a0a7812 */ /* 0x000fe400078ec0ff */
[----:B------:R-:W-:Y:S02]  /*4a750*/  LOP3.LUT R209, R209, 0xffff, RZ, 0xc0, !PT ;  /* 0x0000ffffd1d17812 */ /* 0x000fe400078ec0ff */
[----:B------:R-:W-:Y:S02]  /*4a760*/  LOP3.LUT R8, R8, 0xffff, RZ, 0xc0, !PT ;  /* 0x0000ffff08087812 */ /* 0x000fe400078ec0ff */
[----:B------:R-:W-:Y:S01]  /*4a770*/  LOP3.LUT R207, R207, 0xffff, RZ, 0xc0, !PT ;  /* 0x0000ffffcfcf7812 */ /* 0x000fe200078ec0ff */
[----:B0-----:R-:W-:Y:S01]  /*4a780*/  VIADD R5, R5, UR4 ;  /* 0x0000000405057c36 */ /* 0x001fe20008000000 */
[----:B-1----:R-:W-:Y:S01]  /*4a790*/  PRMT R9, R10, 0x3340, R209 ;  /* 0x000033400a097816 */ /* 0x002fe200000000d1 */
[----:B------:R-:W-:Y:S01]  /*4a7a0*/  ULDC UR4, c[0x0][0x248] ;  /* 0x0000920000047ab9 */ /* 0x000fe20000000800 */
[----:B------:R-:W-:-:S02]  /*4a7b0*/  PRMT R8, R8, 0x3340, R207 ;  /* 0x0000334008087816 */ /* 0x000fc400000000cf */
        /* <DEDUP_REMOVED lines=34> */
[----:B------:R-:W-:-:S04]  /*4a9e0*/  ULDC UR4, c[0x0][0x248] ;  /* 0x0000920000047ab9 */ /* 0x000fc80000000800 */
[----:B------:R0:W-:Y:S01]  /*4a9f0*/  STL [R1+0x108], R5 ;  /* 0x0001080501007387 */ /* 0x0001e20000100800 */
[----:B---3--:R-:W-:-:S04]  /*4aa00*/  LOP3.LUT R8, R33, 0xffff, RZ, 0xc0, !PT ;  /* 0x0000ffff21087812 */ /* 0x008fc800078ec0ff */
[----:B------:R-:W-:Y:S02]  /*4aa10*/  SHF.R.U32.HI R10, RZ, 0x8, R8 ;  /* 0x00000008ff0a7819 */ /* 0x000fe40000011608 */
[----:B----4-:R-:W-:Y:S02]  /*4aa20*/  LOP3.LUT R9, R30, 0xffff, RZ, 0xc0, !PT ;  /* 0x0000ffff1e097812 */ /* 0x010fe400078ec0ff */
[----:B------:R-:W-:Y:S02]  /*4aa30*/  PRMT R11, R8, 0x3340, R211 ;  /* 0x00003340080b7816 */ /* 0x000fe400000000d3 */
        /* <DEDUP_REMOVED lines=107> */
[----:B---3--:R-:W-:-:S04]  /*4b0f0*/  LOP3.LUT R8, R33, 0xffff, RZ, 0xc0, !PT ;  /* 0x0000ffff21087812 */ /* 0x008fc800078ec0ff */
[----:B------:R-:W-:Y:S02]  /*4b100*/  SHF.R.U32.HI R10, RZ, 0x8, R8 ;  /* 0x00000008ff0a7819 */ /* 0x000fe40000011608 */
[----:B----4-:R-:W-:Y:S02]  /*4b110*/  LOP3.LUT R9, R30, 0xffff, RZ, 0xc0, !PT ;  /* 0x0000ffff1e097812 */ /* 0x010fe400078ec0ff */
[----:B------:R-:W-:Y:S02]  /*4b120*/  PRMT R11, R8, 0x3340, R217 ;  /* 0x00003340080b7816 */ /* 0x000fe400000000d9 */
[----:B------:R-:W-:Y:S02]  /*4b130*/  SHF.R.U32.HI R8, RZ, 0x8, R9 ;  /* 0x00000008ff087819 */ /* 0x000fe40000011609 */
[----:B------:R-:W-:Y:S01]  /*4b140*/  PRMT R9, R9, 0x3340, R239 ;  /* 0x0000334009097816 */ /* 0x000fe200000000ef */
[----:B------:R0:W-:Y:S04]  /*4b150*/  STL [R1+0xe8], R5 ;  /* 0x0000e80501007387 */ /* 0x0001e80000100800 */
        /* <DEDUP_REMOVED lines=82> */
[----:B------:R-:W-:Y:S02]  /*4b680*/  F2FP.SATFINITE.E5M2.F32.PACK_AB_MERGE_C R38, R39, R38, RZ ;  /* 0x000000262726723e */ /* 0x000fe400048060ff */
[----:B--2---:R-:W-:-:S04]  /*4b690*/  LOP3.LUT R8, R35, 0xffff, RZ, 0xc0, !PT ;  /* 0x0000ffff23087812 */ /* 0x004fc800078ec0ff */
[----:B------:R-:W-:Y:S02]  /*4b6a0*/  SHF.R.U32.HI R10, RZ, 0x8, R8 ;  /* 0x00000008ff0a7819 */ /* 0x000fe40000011608 */
[----:B------:R-:W-:Y:S02]  /*4b6b0*/  LOP3.LUT R9, R31, 0xffff, RZ, 0xc0, !PT ;  /* 0x0000ffff1f097812 */ /* 0x000fe400078ec0ff */
[----:B------:R-:W-:Y:S02]  /*4b6c0*/  PRMT R11, R8, 0x3340, R223 ;  /* 0x00003340080b7816 */ /* 0x000fe400000000df */
[----:B------:R-:W-:Y:S02]  /*4b6d0*/  SHF.R.U32.HI R8, RZ, 0x8, R9 ;  /* 0x00000008ff087819 */ /* 0x000fe40000011609 */
[----:B------:R-:W-:Y:S02]  /*4b6e0*/  SHF.R.U32.HI R223, RZ, 0x8, R223 ;  /* 0x00000008ffdf7819 */ /* 0x000fe400000116df */
[----:B------:R-:W-:-:S02]  /*4b6f0*/  PRMT R9, R9, 0x3340, R224 ;  /* 0x0000334009097816 */ /* 0x000fc400000000e0 */
[----:B------:R-:W-:Y:S01]  /*4b700*/  SHF.R.U32.HI R224, RZ, 0x8, R224 ;  /* 0x00000008ffe07819 */ /* 0x000fe200000116e0 */
[----:B------:R-:W-:Y:S01]  /*4b710*/  STL [R1+0xc54], R11 ;  /* 0x000c540b01007387 */ /* 0x000fe20000100800 */
[----:B------:R-:W-:Y:S02]  /*4b720*/  LOP3.LUT R10, R10, 0xffff, RZ, 0xc0, !PT ;  /* 0x0000ffff0a0a7812 */ /* 0x000fe400078ec0ff */
[----:B------:R-:W-:Y:S01]  /*4b730*/  LOP3.LUT R223, R223, 0xffff, RZ, 0xc0, !PT ;  /* 0x0000ffffdfdf7812 */ /* 0x000fe200078ec0ff */
[----:B------:R0:W-:Y:S01]  /*4b740*/  STL [R1+0xc50], R9 ;  /* 0x000c500901007387 */ /* 0x0001e20000100800 */
[----:B------:R-:W-:Y:S02]  /*4b750*/  LOP3.LUT R8, R8, 0xffff, RZ, 0xc0, !PT ;  /* 0x0000ffff08087812 */ /* 0x000fe400078ec0ff */
[----:B------:R-:W-:Y:S01]  /*4b760*/  LOP3.LUT R224, R224, 0xffff, RZ, 0xc0, !PT ;  /* 0x0000ffffe0e07812 */ /* 0x000fe200078ec0ff */
[----:B------:R-:W2:Y:S03]  /*4b770*/  LDL.LU R35, [R1+0x864] ;  /* 0x0008640001237983 */ /* 0x000ea60000300800 */
[----:B------:R-:W-:Y:S01]  /*4b780*/  PRMT R8, R8, 0x3340, R224 ;  /* 0x0000334008087816 */ /* 0x000fe200000000e0 */
[----:B------:R-:W2:Y:S01]  /*4b790*/  LDL.LU R31, [R1+0x860] ;  /* 0x00086000011f7983 */ /* 0x000ea20000300800 */
[----:B0-----:R-:W-:-:S03]  /*4b7a0*/  PRMT R9, R10, 0x3340, R223 ;  /* 0x000033400a097816 */ /* 0x001fc600000000df */
[----:B------:R0:W-:Y:S04]  /*4b7b0*/  STL [R1+0xcc], R5 ;  /* 0x0000cc0501007387 */ /* 0x0001e80000100800 */
[----:B------:R-:W-:Y:S04]  /*4b7c0*/  STL [R1+0xad4], R9 ;  /* 0x000ad40901007387 */ /* 0x000fe80000100800 */
[----:B------:R3:W-:Y:S01]  /*4b7d0*/  STL [R1+0xad0], R8 ;  /* 0x000ad00801007387 */ /* 0x0007e20000100800 */
[----:B0-----:R-:W-:Y:S01]  /*4b7e0*/  VIADD R5, R5, UR4 ;  /* 0x0000000405057c36 */ /* 0x001fe20008000000 */
[----:B------:R-:W-:Y:S01]  /*4b7f0*/  ULDC UR4, c[0x0][0x248] ;  /* 0x0000920000047ab9 */ /* 0x000fe20000000800 */
[----:B---3--:R-:W-:-:S04]  /*4b800*/  LOP3.LUT R8, R33, 0xffff, RZ, 0xc0, !PT ;  /* 0x0000ffff21087812 */ /* 0x008fc800078ec0ff */
[----:B------:R-:W-:Y:S02]  /*4b810*/  PRMT R11, R8, 0x3340, R226 ;  /* 0x00003340080b7816 */ /* 0x000fe400000000e2 */
[----:B----4-:R-:W-:Y:S02]  /*4b820*/  LOP3.LUT R9, R30, 0xffff, RZ, 0xc0, !PT ;  /* 0x0000ffff1e097812 */ /* 0x010fe400078ec0ff */
[----:B------:R-:W-:Y:S02]  /*4b830*/  SHF.R.U32.HI R10, RZ, 0x8, R8 ;  /* 0x00000008ff0a7819 */ /* 0x000fe40000011608 */
[----:B------:R-:W-:Y:S02]  /*4b840*/  SHF.R.U32.HI R226, RZ, 0x8, R226 ;  /* 0x00000008ffe27819 */ /* 0x000fe400000116e2 */
[----:B------:R-:W-:Y:S02]  /*4b850*/  SHF.R.U32.HI R8, RZ, 0x8, R9 ;  /* 0x00000008ff087819 */ /* 0x000fe40000011609 */
[----:B------:R-:W-:Y:S01]  /*4b860*/  PRMT R9, R9, 0x3340, R225 ;  /* 0x0000334009097816 */ /* 0x000fe200000000e1 */
[----:B------:R0:W-:Y:S01]  /*4b870*/  STL [R1+0xc8], R5 ;  /* 0x0000c80501007387 */ /* 0x0001e20000100800 */
[----:B------:R-:W-:-:S02]  /*4b880*/  LOP3.LUT R10, R10, 0xffff, RZ, 0xc0, !PT ;  /* 0x0000ffff0a0a7812 */ /* 0x000fc400078ec0ff */
[----:B------:R-:W-:Y:S01]  /*4b890*/  LOP3.LUT R226, R226, 0xffff, RZ, 0xc0, !PT ;  /* 0x0000ffffe2e27812 */ /* 0x000fe200078ec0ff */
[----:B------:R-:W-:Y:S04]  /*4b8a0*/  STL [R1+0xc4c], R11 ;  /* 0x000c4c0b01007387 */ /* 0x000fe80000100800 */
[----:B------:R1:W-:Y:S01]  /*4b8b0*/  STL [R1+0xc48], R9 ;  /* 0x000c480901007387 */ /* 0x0003e20000100800 */
[----:B0-----:R-:W-:Y:S01]  /*4b8c0*/  VIADD R5, R5, UR4 ;  /* 0x0000000405057c36 */ /* 0x001fe20008000000 */
[----:B------:R-:W-:Y:S02]  /*4b8d0*/  SHF.R.U32.HI R225, RZ, 0x8, R225 ;  /* 0x00000008ffe17819 */ /* 0x000fe400000116e1 */
[----:B------:R-:W3:Y:S01]  /*4b8e0*/  LDL.LU R41, [R1+0xc84] ;  /* 0x000c840001297983 */ /* 0x000ee20000300800 */
[----:B------:R-:W-:Y:S01]  /*4b8f0*/  LOP3.LUT R8, R8, 0xffff, RZ, 0xc0, !PT ;  /* 0x0000ffff08087812 */ /* 0x000fe200078ec0ff */
[----:B------:R-:W-:-:S02]  /*4b900*/  ULDC UR4, c[0x0][0x248] ;  /* 0x0000920000047ab9 */ /* 0x000fc40000000800 */
[----:B------:R-:W4:Y:S01]  /*4b910*/  LDL.LU R39, [R1+0x484] ;  /* 0x0004840001277983 */ /* 0x000f220000300800 */
[----:B-1----:R-:W-:-:S05]  /*4b920*/  PRMT R9, R10, 0x3340, R226 ;  /* 0x000033400a097816 */ /* 0x002fca00000000e2 */
[----:B------:R-:W-:Y:S04]  /*4b930*/  STL [R1+0xabc], R9 ;  /* 0x000abc0901007387 */ /* 0x000fe80000100800 */
[----:B------:R0:W-:Y:S04]  /*4b940*/  STL [R1+0xc4], R5 ;  /* 0x0000c40501007387 */ /* 0x0001e80000100800 */
[----:B------:R-:W4:Y:S04]  /*4b950*/  LDL.LU R33, [R1+0xc80] ;  /* 0x000c800001217983 */ /* 0x000f280000300800 */
[----:B------:R-:W4:Y:S01]  /*4b960*/  LDL.LU R30, [R1+0x480] ;  /* 0x00048000011e7983 */ /* 0x000f220000300800 */
[----:B------:R-:W-:-:S04]  /*4b970*/  LOP3.LUT R225, R225, 0xffff, RZ, 0xc0, !PT ;  /* 0x0000ffffe1e17812 */ /* 0x000fc800078ec0ff */
[----:B------:R-:W-:Y:S02]  /*4b980*/  PRMT R8, R8, 0x3340, R225 ;  /* 0x0000334008087816 */ /* 0x000fe400000000e1 */
[----:B------:R-:W-:-:S03]  /*4b990*/  LOP3.LUT R220, R220, 0xffff, RZ, 0xc0, !PT ;  /* 0x0000ffffdcdc7812 */ /* 0x000fc600078ec0ff */
[----:B------:R-:W-:Y:S01]  /*4b9a0*/  STL [R1+0xab8], R8 ;  /* 0x000ab80801007387 */ /* 0x000fe20000100800 */
[----:B------:R-:W-:Y:S01]  /*4b9b0*/  LOP3.LUT R222, R222, 0xffff, RZ, 0xc0, !PT ;  /* 0x0000ffffdede7812 */ /* 0x000fe200078ec0ff */
[----:B0-----:R-:W-:Y:S01]  /*4b9c0*/  VIADD R5, R5, UR4 ;  /* 0x0000000405057c36 */ /* 0x001fe20008000000 */
[----:B------:R-:W-:-:S04]  /*4b9d0*/  ULDC UR4, c[0x0][0x248] ;  /* 0x0000920000047ab9 */ /* 0x000fc80000000800 */
[----:B------:R0:W-:Y:S02]  /*4b9e0*/  STL [R1+0xc0], R5 ;  /* 0x0000c00501007387 */ /* 0x0001e40000100800 */
[----:B0-----:R-:W-:Y:S01]  /*4b9f0*/  VIADD R5, R5, UR4 ;  /* 0x0000000405057c36 */ /* 0x001fe20008000000 */
[----:B------:R-:W-:Y:S01]  /*4ba00*/  ULDC UR4, c[0x0][0x248] ;  /* 0x0000920000047ab9 */ /* 0x000fe20000000800 */
[----:B--2---:R-:W-:Y:S02]  /*4ba10*/  LOP3.LUT R8, R35, 0xffff, RZ, 0xc0, !PT ;  /* 0x0000ffff23087812 */ /* 0x004fe400078ec0ff */
[----:B------:R-:W-:Y:S02]  /*4ba20*/  LOP3.LUT R9, R31, 0xffff, RZ, 0xc0, !PT ;  /* 0x0000ffff1f097812 */ /* 0x000fe400078ec0ff */
[----:B------:R-:W-:Y:S02]  /*4ba30*/  PRMT R11, R8, 0x3340, R220 ;  /* 0x00003340080b7816 */ /* 0x000fe400000000dc */
[----:B------:R-:W-:-:S02]  /*4ba40*/  SHF.R.U32.HI R10, RZ, 0x8, R8 ;  /* 0x00000008ff0a7819 */ /* 0x000fc40000011608 */
[----:B------:R-:W-:Y:S02]  /*4ba50*/  SHF.R.U32.HI R220, RZ, 0x8, R220 ;  /* 0x00000008ffdc7819 */ /* 0x000fe400000116dc */
[----:B------:R-:W-:Y:S02]  /*4ba60*/  SHF.R.U32.HI R8, RZ, 0x8, R9 ;  /* 0x00000008ff087819 */ /* 0x000fe40000011609 */
[--C-:B------:R-:W-:Y:S02]  /*4ba70*/  PRMT R9, R9, 0x3340, R222.reuse ;  /* 0x0000334009097816 */ /* 0x100fe400000000de */
[----:B------:R-:W-:Y:S02]  /*4ba80*/  LOP3.LUT R10, R10, 0xffff, RZ, 0xc0, !PT ;  /* 0x0000ffff0a0a7812 */ /* 0x000fe400078ec0ff */
[----:B------:R-:W-:Y:S01]  /*4ba90*/  LOP3.LUT R220, R220, 0xffff, RZ, 0xc0, !PT ;  /* 0x0000ffffdcdc7812 */ /* 0x000fe200078ec0ff */
[----:B------:R-:W-:Y:S04]  /*4baa0*/  STL [R1+0xc40], R11 ;  /* 0x000c400b01007387 */ /* 0x000fe80000100800 */
[----:B------:R0:W-:Y:S04]  /*4bab0*/  STL [R1+0xc44], R9 ;  /* 0x000c440901007387 */ /* 0x0001e80000100800 */
[----:B------:R-:W2:Y:S01]  /*4bac0*/  LDL.LU R37, [R1+0x868] ;  /* 0x0008680001257983 */ /* 0x000ea20000300800 */
[----:B------:R-:W-:-:S03]  /*4bad0*/  SHF.R.U32.HI R222, RZ, 0x8, R222 ;  /* 0x00000008ffde7819 */ /* 0x000fc600000116de */
[----:B------:R-:W2:Y:S01]  /*4bae0*/  LDL.LU R35, [R1+0xc88] ;  /* 0x000c880001237983 */ /* 0x000ea20000300800 */
[----:B0-----:R-:W-:-:S03]  /*4baf0*/  PRMT R9, R10, 0x3340, R220 ;  /* 0x000033400a097816 */ /* 0x001fc600000000dc */
[----:B------:R0:W-:Y:S01]  /*4bb00*/  STL [R1+0x4c4], R5 ;  /* 0x0004c40501007387 */ /* 0x0001e20000100800 */
[----:B------:R-:W-:-:S03]  /*4bb10*/  LOP3.LUT R8, R8, 0xffff, RZ, 0xc0, !PT ;  /* 0x0000ffff08087812 */ /* 0x000fc600078ec0ff */
[----:B------:R3:W-:Y:S01]  /*4bb20*/  STL [R1+0xaa4], R9 ;  /* 0x000aa40901007387 */ /* 0x0007e20000100800 */
[----:B------:R-:W-:-:S03]  /*4bb30*/  LOP3.LUT R222, R222, 0xffff, RZ, 0xc0, !PT ;  /* 0x0000ffffdede7812 */ /* 0x000fc600078ec0ff */
[----:B------:R-:W2:Y:S01]  /*4bb40*/  LDL.LU R31, [R1+0x488] ;  /* 0x00048800011f7983 */ /* 0x000ea20000300800 */
[----:B------:R-:W-:Y:S01]  /*4bb50*/  PRMT R8, R8, 0x3340, R222 ;  /* 0x0000334008087816 */ /* 0x000fe200000000de */
[----:B0-----:R-:W-:Y:S01]  /*4bb60*/  VIADD R5, R5, UR4 ;  /* 0x0000000405057c36 */ /* 0x001fe20008000000 */
[----:B------:R-:W-:-:S03]  /*4bb70*/  ULDC UR4, c[0x0][0x248] ;  /* 0x0000920000047ab9 */ /* 0x000fc60000000800 */
[----:B------:R-:W-:Y:S01]  /*4bb80*/  STL [R1+0xab4], R8 ;  /* 0x000ab40801007387 */ /* 0x000fe20000100800 */
[----:B---3--:R-:W-:Y:S02]  /*4bb90*/  LOP3.LUT R9, R41, 0xffff, RZ, 0xc0, !PT ;  /* 0x0000ffff29097812 */ /* 0x008fe400078ec0ff */
[----:B----4-:R-:W-:-:S04]  /*4bba0*/  LOP3.LUT R10, R39, 0xffff, RZ, 0xc0, !PT ;  /* 0x0000ffff270a7812 */ /* 0x010fc800078ec0ff */
[----:B------:R-:W-:Y:S01]  /*4bbb0*/  PRMT R13, R9, 0x3340, R10 ;  /* 0x00003340090d7816 */ /* 0x000fe2000000000a */
[----:B------:R0:W-:Y:S04]  /*4bbc0*/  STL [R1+0x4cc], R5 ;  /* 0x0004cc0501007387 */ /* 0x0001e80000100800 */
[----:B------:R1:W-:Y:S01]  /*4bbd0*/  STL [R1+0xc3c], R13 ;  /* 0x000c3c0d01007387 */ /* 0x0003e20000100800 */
[----:B------:R-:W-:Y:S02]  /*4bbe0*/  LOP3.LUT R11, R33, 0xffff, RZ, 0xc0, !PT ;  /* 0x0000ffff210b7812 */ /* 0x000fe400078ec0ff */
[----:B------:R-:W-:Y:S01]  /*4bbf0*/  LOP3.LUT R12, R30, 0xffff, RZ, 0xc0, !PT ;  /* 0x0000ffff1e0c7812 */ /* 0x000fe200078ec0ff */
[----:B0-----:R-:W-:Y:S01]  /*4bc00*/  VIADD R5, R5, UR4 ;  /* 0x0000000405057c36 */ /* 0x001fe20008000000 */
[----:B------:R-:W-:Y:S01]  /*4bc10*/  SHF.R.U32.HI R8, RZ, 0x8, R9 ;  /* 0x00000008ff087819 */ /* 0x000fe20000011609 */
[----:B------:R-:W-:Y:S01]  /*4bc20*/  ULDC UR4, c[0x0][0x248] ;  /* 0x0000920000047ab9 */ /* 0x000fe20000000800 */
[----:B-1----:R-:W-:-:S05]  /*4bc30*/  PRMT R13, R11, 0x3340, R12 ;  /* 0x000033400b0d7816 */ /* 0x002fca000000000c */
[----:B------:R-:W-:Y:S04]  /*4bc40*/  STL [R1+0xc38], R13 ;  /* 0x000c380d01007387 */ /* 0x000fe80000100800 */
[----:B------:R-:W3:Y:S04]  /*4bc50*/  LDL.LU R39, [R1+0xc8c] ;  /* 0x000c8c0001277983 */ /* 0x000ee80000300800 */
[----:B------:R-:W4:Y:S04]  /*4bc60*/  LDL.LU R33, [R1+0x48c] ;  /* 0x00048c0001217983 */ /* 0x000f280000300800 */
[----:B------:R0:W-:Y:S04]  /*4bc70*/  STL [R1+0xbc], R5 ;  /* 0x0000bc0501007387 */ /* 0x0001e80000100800 */
[----:B------:R-:W4:Y:S01]  /*4bc80*/  LDL.LU R30, [R1+0x86c] ;  /* 0x00086c00011e7983 */ /* 0x000f220000300800 */
[----:B------:R-:W-:-:S02]  /*4bc90*/  SHF.R.U32.HI R9, RZ, 0x8, R10 ;  /* 0x00000008ff097819 */ /* 0x000fc4000001160a */
[----:B------:R-:W-:Y:S02]  /*4bca0*/  LOP3.LUT R8, R8, 0xffff, RZ, 0xc0, !PT ;  /* 0x0000ffff08087812 */ /* 0x000fe400078ec0ff */
[----:B------:R-:W-:Y:S02]  /*4bcb0*/  LOP3.LUT R9, R9, 0xffff, RZ, 0xc0, !PT ;  /* 0x0000ffff09097812 */ /* 0x000fe400078ec0ff */
[----:B------:R-:W-:Y:S02]  /*4bcc0*/  SHF.R.U32.HI R10, RZ, 0x8, R11 ;  /* 0x00000008ff0a7819 */ /* 0x000fe4000001160b */
[----:B------:R-:W-:Y:S02]  /*4bcd0*/  SHF.R.U32.HI R11, RZ, 0x8, R12 ;  /* 0x00000008ff0b7819 */ /* 0x000fe4000001160c */
[----:B------:R-:W-:Y:S02]  /*4bce0*/  PRMT R8, R8, 0x3340, R9 ;  /* 0x0000334008087816 */ /* 0x000fe40000000009 */
[----:B------:R-:W-:-:S02]  /*4bcf0*/  LOP3.LUT R10, R10, 0xffff, RZ, 0xc0, !PT ;  /* 0x0000ffff0a0a7812 */ /* 0x000fc400078ec0ff */
[----:B------:R-:W-:Y:S01]  /*4bd00*/  LOP3.LUT R11, R11, 0xffff, RZ, 0xc0, !PT ;  /* 0x0000ffff0b0b7812 */ /* 0x000fe200078ec0ff */
[----:B------:R1:W-:Y:S01]  /*4bd10*/  STL [R1+0xaa0], R8 ;  /* 0x000aa00801007387 */ /* 0x0003e20000100800 */
[----:B------:R-:W-:Y:S01]  /*4bd20*/  LOP3.LUT R216, R216, 0xffff, RZ, 0xc0, !PT ;  /* 0x0000ffffd8d87812 */ /* 0x000fe200078ec0ff */
[----:B0-----:R-:W-:Y:S01]  /*4bd30*/  VIADD R5, R5, UR4 ;  /* 0x0000000405057c36 */ /* 0x001fe20008000000 */
[----:B------:R-:W-:Y:S01]  /*4bd40*/  ULDC UR4, c[0x0][0x248] ;  /* 0x0000920000047ab9 */ /* 0x000fe20000000800 */
[----:B-1----:R-:W-:-:S05]  /*4bd50*/  PRMT R8, R10, 0x3340, R11 ;  /* 0x000033400a087816 */ /* 0x002fca000000000b */
[----:B------:R-:W-:Y:S04]  /*4bd60*/  STL [R1+0xa9c], R8 ;  /* 0x000a9c0801007387 */ /* 0x000fe80000100800 */
[----:B------:R0:W-:Y:S02]  /*4bd70*/  STL [R1+0x594], R5 ;  /* 0x0005940501007387 */ /* 0x0001e40000100800 */
[----:B0-----:R-:W-:Y:S01]  /*4bd80*/  VIADD R5, R5, UR4 ;  /* 0x0000000405057c36 */ /* 0x001fe20008000000 */
[----:B------:R-:W-:Y:S01]  /*4bd90*/  ULDC UR4, c[0x0][0x248] ;  /* 0x0000920000047ab9 */ /* 0x000fe20000000800 */
[----:B------:R-:W-:Y:S02]  /*4bda0*/  LOP3.LUT R212, R212, 0xffff, RZ, 0xc0, !PT ;  /* 0x0000ffffd4d47812 */ /* 0x000fe400078ec0ff */
[----:B--2---:R-:W-:-:S04]  /*4bdb0*/  LOP3.LUT R9, R37, 0xffff, RZ, 0xc0, !PT ;  /* 0x0000ffff25097812 */ /* 0x004fc800078ec0ff */
[--C-:B------:R-:W-:Y:S02]  /*4bdc0*/  PRMT R13, R9, 0x3340, R216.reuse ;  /* 0x00003340090d7816 */ /* 0x100fe400000000d8 */
[----:B------:R-:W-:Y:S02]  /*4bdd0*/  LOP3.LUT R11, R35, 0xffff, RZ, 0xc0, !PT ;  /* 0x0000ffff230b7812 */ /* 0x000fe400078ec0ff */
[----:B------:R-:W-:Y:S02]  /*4bde0*/  SHF.R.U32.HI R8, RZ, 0x8, R9 ;  /* 0x00000008ff087819 */ /* 0x000fe40000011609 */
[----:B------:R-:W-:Y:S01]  /*4bdf0*/  SHF.R.U32.HI R9, RZ, 0x8, R216 ;  /* 0x00000008ff097819 */ /* 0x000fe200000116d8 */
[----:B------:R0:W-:Y:S01]  /*4be00*/  STL [R1+0xc34], R13 ;  /* 0x000c340d01007387 */ /* 0x0001e20000100800 */
[----:B------:R-:W-:Y:S02]  /*4be10*/  LOP3.LUT R12, R31, 0xffff, RZ, 0xc0, !PT ;  /* 0x0000ffff1f0c7812 */ /* 0x000fe400078ec0ff */
[----:B------:R-:W-:-:S02]  /*4be20*/  LOP3.LUT R8, R8, 0xffff, RZ, 0xc0, !PT ;  /* 0x0000ffff08087812 */ /* 0x000fc400078ec0ff */
[----:B------:R-:W-:Y:S02]  /*4be30*/  LOP3.LUT R9, R9, 0xffff, RZ, 0xc0, !PT ;  /* 0x0000ffff09097812 */ /* 0x000fe400078ec0ff */
[--C-:B0-----:R-:W-:Y:S02]  /*4be40*/  PRMT R13, R11, 0x3340, R12.reuse ;  /* 0x000033400b0d7816 */ /* 0x101fe4000000000c */
[----:B------:R-:W-:Y:S02]  /*4be50*/  SHF.R.U32.HI R10, RZ, 0x8, R11 ;  /* 0x00000008ff0a7819 */ /* 0x000fe4000001160b */
[----:B------:R-:W-:Y:S01]  /*4be60*/  SHF.R.U32.HI R11, RZ, 0x8, R12 ;  /* 0x00000008ff0b7819 */ /* 0x000fe2000001160c */
[----:B------:R-:W-:Y:S01]  /*4be70*/  STL [R1+0xc30], R13 ;  /* 0x000c300d01007387 */ /* 0x000fe20000100800 */
[----:B------:R-:W-:Y:S02]  /*4be80*/  PRMT R8, R8, 0x3340, R9 ;  /* 0x0000334008087816 */ /* 0x000fe40000000009 */
[----:B------:R-:W-:Y:S01]  /*4be90*/  LOP3.LUT R10, R10, 0xffff, RZ, 0xc0, !PT ;  /* 0x0000ffff0a0a7812 */ /* 0x000fe200078ec0ff */
[----:B------:R-:W2:Y:S01]  /*4bea0*/  LDL.LU R37, [R1+0x870] ;  /* 0x0008700001257983 */ /* 0x000ea20000300800 */
[----:B------:R-:W-:-:S03]  /*4beb0*/  LOP3.LUT R11, R11, 0xffff, RZ, 0xc0, !PT ;  /* 0x0000ffff0b0b7812 */ /* 0x000fc600078ec0ff */
[----:B------:R-:W2:Y:S04]  /*4bec0*/  LDL.LU R35, [R1+0xc90] ;  /* 0x000c900001237983 */ /* 0x000ea80000300800 */
[----:B------:R-:W-:Y:S04]  /*4bed0*/  STL [R1+0xb8], R5 ;  /* 0x0000b80501007387 */ /* 0x000fe80000100800 */
[----:B------:R0:W-:Y:S04]  /*4bee0*/  STL [R1+0xa90], R8 ;  /* 0x000a900801007387 */ /* 0x0001e80000100800 */
[----:B------:R-:W2:Y:S01]  /*4bef0*/  LDL.LU R31, [R1+0x490] ;  /* 0x00049000011f7983 */ /* 0x000ea20000300800 */
[----:B0-----:R-:W-:-:S05]  /*4bf00*/  PRMT R8, R10, 0x3340, R11 ;  /* 0x000033400a087816 */ /* 0x001fca000000000b */
[----:B------:R4:W-:Y:S01]  /*4bf10*/  STL [R1+0xa88], R8 ;  /* 0x000a880801007387 */ /* 0x0009e20000100800 */
[----:B------:R-:W-:Y:S01]  /*4bf20*/  VIADD R5, R5, UR4 ;  /* 0x0000000405057c36 */ /* 0x000fe20008000000 */
[----:B------:R-:W-:Y:S01]  /*4bf30*/  ULDC UR4, c[0x0][0x248] ;  /* 0x0000920000047ab9 */ /* 0x000fe20000000800 */
[----:B---3--:R-:W-:Y:S02]  /*4bf40*/  LOP3.LUT R10, R39, 0xffff, RZ, 0xc0, !PT ;  /* 0x0000ffff270a7812 */ /* 0x008fe400078ec0ff */
[----:B----4-:R-:W-:Y:S02]  /*4bf50*/  LOP3.LUT R8, R33, 0xffff, RZ, 0xc0, !PT ;  /* 0x0000ffff21087812 */ /* 0x010fe400078ec0ff */
[----:B------:R-:W-:Y:S02]  /*4bf60*/  SHF.R.U32.HI R11, RZ, 0x8, R10 ;  /* 0x00000008ff0b7819 */ /* 0x000fe4000001160a */
[----:B------:R-:W-:Y:S02]  /*4bf70*/  PRMT R12, R10, 0x3340, R8 ;  /* 0x000033400a0c7816 */ /* 0x000fe40000000008 */
[----:B------:R-:W-:-:S02]  /*4bf80*/  LOP3.LUT R9, R30, 0xffff, RZ, 0xc0, !PT ;  /* 0x0000ffff1e097812 */ /* 0x000fc400078ec0ff */
[----:B------:R-:W-:Y:S02]  /*4bf90*/  SHF.R.U32.HI R10, RZ, 0x8, R8 ;  /* 0x00000008ff0a7819 */ /* 0x000fe40000011608 */
[----:B------:R-:W-:Y:S02]  /*4bfa0*/  SHF.R.U32.HI R8, RZ, 0x8, R9 ;  /* 0x00000008ff087819 */ /* 0x000fe40000011609 */
[--C-:B------:R-:W-:Y:S01]  /*4bfb0*/  PRMT R9, R9, 0x3340, R212.reuse ;  /* 0x0000334009097816 */ /* 0x100fe200000000d4 */
[----:B------:R0:W-:Y:S01]  /*4bfc0*/  STL [R1+0x5b4], R5 ;  /* 0x0005b40501007387 */ /* 0x0001e20000100800 */
[----:B------:R-:W-:Y:S02]  /*4bfd0*/  LOP3.LUT R11, R11, 0xffff, RZ, 0xc0, !PT ;  /* 0x0000ffff0b0b7812 */ /* 0x000fe400078ec0ff */
[----:B------:R-:W-:Y:S01]  /*4bfe0*/  LOP3.LUT R10, R10, 0xffff, RZ, 0xc0, !PT ;  /* 0x0000ffff0a0a7812 */ /* 0x000fe200078ec0ff */
[----:B------:R-:W-:Y:S04]  /*4bff0*/  STL [R1+0xc2c], R12 ;  /* 0x000c2c0c01007387 */ /* 0x000fe80000100800 */
[----:B------:R1:W-:Y:S01]  /*4c000*/  STL [R1+0xc28], R9 ;  /* 0x000c280901007387 */ /* 0x0003e20000100800 */
[----:B0-----:R-:W-:Y:S01]  /*4c010*/  VIADD R5, R5, UR4 ;  /* 0x0000000405057c36 */ /* 0x001fe20008000000 */
[----:B------:R-:W-:-:S02]  /*4c020*/  SHF.R.U32.HI R212, RZ, 0x8, R212 ;  /* 0x00000008ffd47819 */ /* 0x000fc400000116d4 */
[----:B------:R-:W3:Y:S01]  /*4c030*/  LDL.LU R41, [R1+0xc94] ;  /* 0x000c940001297983 */ /* 0x000ee20000300800 */
[----:B------:R-:W-:Y:S01]  /*4c040*/  LOP3.LUT R8, R8, 0xffff, RZ, 0xc0, !PT ;  /* 0x0000ffff08087812 */ /* 0x000fe200078ec0ff */
[----:B------:R-:W-:Y:S02]  /*4c050*/  ULDC UR4, c[0x0][0x248] ;  /* 0x0000920000047ab9 */ /* 0x000fe40000000800 */
[----:B------:R-:W4:Y:S01]  /*4c060*/  LDL.LU R33, [R1+0x494] ;  /* 0x0004940001217983 */ /* 0x000f220000300800 */
[----:B-1----:R-:W-:-:S05]  /*4c070*/  PRMT R9, R11, 0x3340, R10 ;  /* 0x000033400b097816 */ /* 0x002fca000000000a */
[----:B------:R-:W-:Y:S04]  /*4c080*/  STL [R1+0xa80], R9 ;  /* 0x000a800901007387 */ /* 0x000fe80000100800 */
[----:B------:R0:W-:Y:S04]  /*4c090*/  STL [R1+0xb4], R5 ;  /* 0x0000b40501007387 */ /* 0x0001e80000100800 */
[----:B------:R-:W4:Y:S01]  /*4c0a0*/  LDL.LU R30, [R1+0x874] ;  /* 0x00087400011e7983 */ /* 0x000f220000300800 */
[----:B------:R-:W-:Y:S02]  /*4c0b0*/  LOP3.LUT R212, R212, 0xffff, RZ, 0xc0, !PT ;  /* 0x0000ffffd4d47812 */ /* 0x000fe400078ec0ff */
[----:B------:R-:W-:-:S02]  /*4c0c0*/  LOP3.LUT R214, R214, 0xffff, RZ, 0xc0, !PT ;  /* 0x0000ffffd6d67812 */ /* 0x000fc400078ec0ff */
[----:B------:R-:W-:Y:S01]  /*4c0d0*/  PRMT R8, R8, 0x3340, R212 ;  /* 0x0000334008087816 */ /* 0x000fe200000000d4 */
[----:B0-----:R-:W-:Y:S01]  /*4c0e0*/  VIADD R5, R5, UR4 ;  /* 0x0000000405057c36 */ /* 0x001fe20008000000 */
[----:B------:R-:W-:-:S03]  /*4c0f0*/  ULDC UR4, c[0x0][0x248] ;  /* 0x0000920000047ab9 */ /* 0x000fc60000000800 */
        /* <DEDUP_REMOVED lines=16> */
[----:B------:R-:W-:Y:S01]  /*4c200*/  PRMT R8, R8, 0x3340, R9 ;  /* 0x0000334008087816 */ /* 0x000fe20000000009 */
[----:B------:R-:W-:Y:S01]  /*4c210*/  STL [R1+0xc20], R13 ;  /* 0x000c200d01007387 */ /* 0x000fe20000100800 */
[----:B------:R-:W-:-:S03]  /*4c220*/  SHF.R.U32.HI R11, RZ, 0x8, R12 ;  /* 0x00000008ff0b7819 */ /* 0x000fc6000001160c */
[----:B------:R-:W2:Y:S01]  /*4c230*/  LDL.LU R39, [R1+0xc9c] ;  /* 0x000c9c0001277983 */ /* 0x000ea20000300800 */
[----:B------:R-:W-:-:S03]  /*4c240*/  LOP3.LUT R10, R10, 0xffff, RZ, 0xc0, !PT ;  /* 0x0000ffff0a0a7812 */ /* 0x000fc600078ec0ff */
[----:B------:R-:W2:Y:S01]  /*4c250*/  LDL.LU R37, [R1+0x49c] ;  /* 0x00049c0001257983 */ /* 0x000ea20000300800 */
[----:B------:R-:W-:-:S03]  /*4c260*/  LOP3.LUT R11, R11, 0xffff, RZ, 0xc0, !PT ;  /* 0x0000ffff0b0b7812 */ /* 0x000fc600078ec0ff */
[----:B------:R-:W-:Y:S04]  /*4c270*/  STL [R1+0xb0], R5 ;  /* 0x0000b00501007387 */ /* 0x000fe80000100800 */
[----:B------:R-:W2:Y:S04]  /*4c280*/  LDL.LU R35, [R1+0xc98] ;  /* 0x000c980001237983 */ /* 0x000ea80000300800 */
        /* <DEDUP_REMOVED lines=9> */
[----:B------:R-:W-:Y:S01]  /*4c320*/  PRMT R12, R10, 0x3340, R8 ;  /* 0x000033400a0c7816 */ /* 0x000fe20000000008 */
[----:B------:R0:W-:Y:S01]  /*4c330*/  STL [R1+0x5c4], R5 ;  /* 0x0005c40501007387 */ /* 0x0001e20000100800 */
[----:B------:R-:W-:-:S04]  /*4c340*/  LOP3.LUT R9, R30, 0xffff, RZ, 0xc0, !PT ;  /* 0x0000ffff1e097812 */ /* 0x000fc800078ec0ff */
[----:B------:R-:W-:Y:S02]  /*4c350*/  SHF.R.U32.HI R10, RZ, 0x8, R9 ;  /* 0x00000008ff0a7819 */ /* 0x000fe40000011609 */
[----:B------:R-:W-:Y:S01]  /*4c360*/  PRMT R9, R9, 0x3340, R208 ;  /* 0x0000334009097816 */ /* 0x000fe200000000d0 */
[----:B------:R-:W-:Y:S04]  /*4c370*/  STL [R1+0xc0c], R12 ;  /* 0x000c0c0c01007387 */ /* 0x000fe80000100800 */
[----:B------:R-:W-:Y:S04]  /*4c380*/  STL [R1+0xc08], R9 ;  /* 0x000c080901007387 */ /* 0x000fe80000100800 */
[----:B------:R-:W3:Y:S04]  /*4c390*/  LDL.LU R33, [R1+0x87c] ;  /* 0x00087c0001217983 */ /* 0x000ee80000300800 */
[----:B------:R-:W4:Y:S01]  /*4c3a0*/  LDL.LU R30, [R1+0x878] ;  /* 0x00087800011e7983 */ /* 0x000f220000300800 */
[----:B------:R-:W-:-:S02]  /*4c3b0*/  SHF.R.U32.HI R8, RZ, 0x8, R8 ;  /* 0x00000008ff087819 */ /* 0x000fc40000011608 */
[----:B------:R-:W-:Y:S02]  /*4c3c0*/  LOP3.LUT R11, R11, 0xffff, RZ, 0xc0, !PT ;  /* 0x0000ffff0b0b7812 */ /* 0x000fe400078ec0ff */
[----:B------:R-:W-:Y:S01]  /*4c3d0*/  LOP3.LUT R8, R8, 0xffff, RZ, 0xc0, !PT ;  /* 0x0000ffff08087812 */ /* 0x000fe200078ec0ff */
[----:B0-----:R-:W-:Y:S01]  /*4c3e0*/  VIADD R5, R5, UR4 ;  /* 0x0000000405057c36 */ /* 0x001fe20008000000 */
[----:B------:R-:W-:Y:S01]  /*4c3f0*/  SHF.R.U32.HI R208, RZ, 0x8, R208 ;  /* 0x00000008ffd07819 */ /* 0x000fe200000116d0 */
[----:B------:R-:W-:Y:S01]  /*4c400*/  ULDC UR4, c[0x0][0x248] ;  /* 0x0000920000047ab9 */ /* 0x000fe20000000800 */
[----:B------:R-:W-:Y:S02]  /*4c410*/  PRMT R8, R11, 0x3340, R8 ;  /* 0x000033400b087816 */ /* 0x000fe40000000008 */
[----:B------:R-:W-:Y:S02]  /*4c420*/  LOP3.LUT R10, R10, 0xffff, RZ, 0xc0, !PT ;  /* 0x0000ffff0a0a7812 */ /* 0x000fe400078ec0ff */
[----:B------:R-:W-:Y:S01]  /*4c430*/  LOP3.LUT R208, R208, 0xffff, RZ, 0xc0, !PT ;  /* 0x0000ffffd0d07812 */ /* 0x000fe200078ec0ff */
[----:B------:R-:W-:Y:S04]  /*4c440*/  STL [R1+0x5b0], R5 ;  /* 0x0005b00501007387 */ /* 0x000fe80000100800 */
[----:B------:R0:W-:Y:S02]  /*4c450*/  STL [R1+0xa60], R8 ;  /* 0x000a600801007387 */ /* 0x0001e40000100800 */
[----:B0-----:R-:W-:Y:S01]  /*4c460*/  PRMT R8, R10, 0x3340, R208 ;  /* 0x000033400a087816 */ /* 0x001fe200000000d0 */
[----:B------:R-:W-:Y:S01]  /*4c470*/  VIADD R5, R5, UR4 ;  /* 0x0000000405057c36 */ /* 0x000fe20008000000 */
[----:B------:R-:W-:-:S03]  /*4c480*/  ULDC UR4, c[0x0][0x248] ;  /* 0x0000920000047ab9 */ /* 0x000fc60000000800 */
[----:B------:R-:W-:Y:S04]  /*4c490*/  STL [R1+0xa5c], R8 ;  /* 0x000a5c0801007387 */ /* 0x000fe80000100800 */
[----:B------:R0:W-:Y:S02]  /*4c4a0*/  STL [R1+0x5c8], R5 ;  /* 0x0005c80501007387 */ /* 0x0001e40000100800 */
[----:B0-----:R-:W-:Y:S01]  /*4c4b0*/  VIADD R5, R5, UR4 ;  /* 0x0000000405057c36 */ /* 0x001fe20008000000 */
[----:B------:R-:W-:Y:S01]  /*4c4c0*/  LOP3.LUT R204, R204, 0xffff, RZ, 0xc0, !PT ;  /* 0x0000ffffcccc7812 */ /* 0x000fe200078ec0ff */
[----:B------:R-:W-:Y:S01]  /*4c4d0*/  ULDC UR4, c[0x0][0x248] ;  /* 0x0000920000047ab9 */ /* 0x000fe20000000800 */
[----:B------:R-:W-:Y:S02]  /*4c4e0*/  LOP3.LUT R206, R206, 0xffff, RZ, 0xc0, !PT ;  /* 0x0000ffffcece7812 */ /* 0x000fe400078ec0ff */
[----:B--2---:R-:W-:-:S02]  /*4c4f0*/  LOP3.LUT R11, R39, 0xffff, RZ, 0xc0, !PT ;  /* 0x0000ffff270b7812 */ /* 0x004fc400078ec0ff */
[----:B------:R-:W-:Y:S02]  /*4c500*/  LOP3.LUT R12, R37, 0xffff, RZ, 0xc0, !PT ;  /* 0x0000ffff250c7812 */ /* 0x000fe400078ec0ff */
[----:B------:R-:W-:Y:S02]  /*4c510*/  SHF.R.U32.HI R10, RZ, 0x8, R11 ;  /* 0x00000008ff0a7819 */ /* 0x000fe4000001160b */
[--C-:B------:R-:W-:Y:S02]  /*4c520*/  PRMT R13, R11, 0x3340, R12.reuse ;  /* 0x000033400b0d7816 */ /* 0x100fe4000000000c */
[----:B------:R-:W-:Y:S02]  /*4c530*/  LOP3.LUT R9, R35, 0xffff, RZ, 0xc0, !PT ;  /* 0x0000ffff23097812 */ /* 0x000fe400078ec0ff */
[----:B------:R-:W-:Y:S02]  /*4c540*/  SHF.R.U32.HI R12, RZ, 0x8, R12 ;  /* 0x00000008ff0c7819 */ /* 0x000fe4000001160c */
[----:B------:R-:W-:-:S02]  /*4c550*/  SHF.R.U32.HI R11, RZ, 0x8, R9 ;  /* 0x00000008ff0b7819 */ /* 0x000fc40000011609 */
[----:B------:R-:W-:Y:S02]  /*4c560*/  LOP3.LUT R8, R31, 0xffff, RZ, 0xc0, !PT ;  /* 0x0000ffff1f087812 */ /* 0x000fe400078ec0ff */
[----:B------:R-:W-:Y:S02]  /*4c570*/  LOP3.LUT R10, R10, 0xffff, RZ, 0xc0, !PT ;  /* 0x0000ffff0a0a7812 */ /* 0x000fe400078ec0ff */
[--C-:B------:R-:W-:Y:S02]  /*4c580*/  PRMT R9, R9, 0x3340, R8.reuse ;  /* 0x0000334009097816 */ /* 0x100fe40000000008 */
[----:B------:R-:W-:Y:S01]  /*4c590*/  LOP3.LUT R12, R12, 0xffff, RZ, 0xc0, !PT ;  /* 0x0000ffff0c0c7812 */ /* 0x000fe200078ec0ff */
[----:B------:R-:W-:Y:S01]  /*4c5a0*/  STL [R1+0xbd4], R13 ;  /* 0x000bd40d01007387 */ /* 0x000fe20000100800 */
[----:B------:R-:W-:-:S03]  /*4c5b0*/  SHF.R.U32.HI R8, RZ, 0x8, R8 ;  /* 0x00000008ff087819 */ /* 0x000fc60000011608 */
[----:B------:R0:W-:Y:S01]  /*4c5c0*/  STL [R1+0xbcc], R9 ;  /* 0x000bcc0901007387 */ /* 0x0001e20000100800 */
[----:B------:R-:W-:Y:S02]  /*4c5d0*/  LOP3.LUT R11, R11, 0xffff, RZ, 0xc0, !PT ;  /* 0x0000ffff0b0b7812 */ /* 0x000fe400078ec0ff */
[----:B------:R-:W-:Y:S01]  /*4c5e0*/  LOP3.LUT R8, R8, 0xffff, RZ, 0xc0, !PT ;  /* 0x0000ffff08087812 */ /* 0x000fe200078ec0ff */
[----:B------:R-:W2:Y:S01]  /*4c5f0*/  LDL.LU R41, [R1+0xca4] ;  /* 0x000ca40001297983 */ /* 0x000ea20000300800 */
[----:B0-----:R-:W-:-:S03]  /*4c600*/  PRMT R9, R10, 0x3340, R12 ;  /* 0x000033400a097816 */ /* 0x001fc6000000000c */
[----:B------:R-:W2:Y:S01]  /*4c610*/  LDL.LU R39, [R1+0x4a4] ;  /* 0x0004a40001277983 */ /* 0x000ea20000300800 */
[----:B------:R-:W-:-:S03]  /*4c620*/  PRMT R8, R11, 0x3340, R8 ;  /* 0x000033400b087816 */ /* 0x000fc60000000008 */
[----:B------:R-:W-:Y:S04]  /*4c630*/  STL [R1+0xa50], R9 ;  /* 0x000a500901007387 */ /* 0x000fe80000100800 */
[----:B------:R0:W-:Y:S04]  /*4c640*/  STL [R1+0x5c0], R5 ;  /* 0x0005c00501007387 */ /* 0x0001e80000100800 */
[----:B------:R-:W2:Y:S04]  /*4c650*/  LDL.LU R35, [R1+0xca0] ;  /* 0x000ca00001237983 */ /* 0x000ea80000300800 */
[----:B------:R-:W2:Y:S04]  /*4c660*/  LDL.LU R31, [R1+0x4a0] ;  /* 0x0004a000011f7983 */ /* 0x000ea80000300800 */
[----:B------:R3:W-:Y:S01]  /*4c670*/  STL [R1+0xa4c], R8 ;  /* 0x000a4c0801007387 */ /* 0x0007e20000100800 */
[----:B0-----:R-:W-:Y:S01]  /*4c680*/  VIADD R5, R5, UR4 ;  /* 0x0000000405057c36 */ /* 0x001fe20008000000 */
[----:B------:R-:W-:Y:S01]  /*4c690*/  ULDC UR4, c[0x0][0x248] ;  /* 0x0000920000047ab9 */ /* 0x000fe20000000800 */
[----:B---3--:R-:W-:-:S02]  /*4c6a0*/  LOP3.LUT R8, R33, 0xffff, RZ, 0xc0, !PT ;  /* 0x0000ffff21087812 */ /* 0x008fc400078ec0ff */
[----:B----4-:R-:W-:Y:S02]  /*4c6b0*/  LOP3.LUT R9, R30, 0xffff, RZ, 0xc0, !PT ;  /* 0x0000ffff1e097812 */ /* 0x010fe400078ec0ff */
[----:B------:R-:W-:Y:S02]  /*4c6c0*/  PRMT R11, R8, 0x3340, R204 ;  /* 0x00003340080b7816 */ /* 0x000fe400000000cc */
        /* <DEDUP_REMOVED lines=15> */
[----:B-1----:R-:W-:-:S03]  /*4c7c0*/  PRMT R9, R10, 0x3340, R204 ;  /* 0x000033400a097816 */ /* 0x002fc600000000cc */
[----:B------:R0:W-:Y:S04]  /*4c7d0*/  STL [R1+0x5bc], R5 ;  /* 0x0005bc0501007387 */ /* 0x0001e80000100800 */
[----:B------:R-:W-:Y:S04]  /*4c7e0*/  STL [R1+0xa44], R9 ;  /* 0x000a440901007387 */ /* 0x000fe80000100800 */
[----:B------:R-:W4:Y:S01]  /*4c7f0*/  LDL.LU R30, [R1+0x4a8] ;  /* 0x0004a800011e7983 */ /* 0x000f220000300800 */
[----:B------:R-:W-:-:S04]  /*4c800*/  LOP3.LUT R206, R206, 0xffff, RZ, 0xc0, !PT ;  /* 0x0000ffffcece7812 */ /* 0x000fc800078ec0ff */
[----:B------:R-:W-:Y:S01]  /*4c810*/  PRMT R8, R8, 0x3340, R206 ;  /* 0x0000334008087816 */ /* 0x000fe200000000ce */
[----:B0-----:R-:W-:Y:S01]  /*4c820*/  VIADD R5, R5, UR4 ;  /* 0x0000000405057c36 */ /* 0x001fe20008000000 */
[----:B------:R-:W-:-:S03]  /*4c830*/  ULDC UR4, c[0x0][0x248] ;  /* 0x0000920000047ab9 */ /* 0x000fc60000000800 */
[----:B------:R-:W-:Y:S04]  /*4c840*/  STL [R1+0xa48], R8 ;  /* 0x000a480801007387 */ /* 0x000fe80000100800 */
[----:B------:R0:W-:Y:S01]  /*4c850*/  STL [R1+0x5cc], R5 ;  /* 0x0005cc0501007387 */ /* 0x0001e20000100800 */
[----:B------:R-:W-:Y:S01]  /*4c860*/  LOP3.LUT R200, R200, 0xffff, RZ, 0xc0, !PT ;  /* 0x0000ffffc8c87812 */ /* 0x000fe200078ec0ff */
[----:B0-----:R-:W-:Y:S01]  /*4c870*/  VIADD R5, R5, UR4 ;  /* 0x0000000405057c36 */ /* 0x001fe20008000000 */
[----:B------:R-:W-:Y:S01]  /*4c880*/  ULDC UR4, c[0x0][0x248] ;  /* 0x0000920000047ab9 */ /* 0x000fe20000000800 */
[----:B--2---:R-:W-:Y:S02]  /*4c890*/  LOP3.LUT R11, R41, 0xffff, RZ, 0xc0, !PT ;  /* 0x0000ffff290b7812 */ /* 0x004fe400078ec0ff */
[----:B------:R-:W-:-:S02]  /*4c8a0*/  LOP3.LUT R12, R39, 0xffff, RZ, 0xc0, !PT ;  /* 0x0000ffff270c7812 */ /* 0x000fc400078ec0ff */
[----:B------:R-:W-:Y:S02]  /*4c8b0*/  SHF.R.U32.HI R10, RZ, 0x8, R11 ;  /* 0x00000008ff0a7819 */ /* 0x000fe4000001160b */
[--C-:B------:R-:W-:Y:S02]  /*4c8c0*/  PRMT R13, R11, 0x3340, R12.reuse ;  /* 0x000033400b0d7816 */ /* 0x100fe4000000000c */
[----:B------:R-:W-:Y:S02]  /*4c8d0*/  SHF.R.U32.HI R12, RZ, 0x8, R12 ;  /* 0x00000008ff0c7819 */ /* 0x000fe4000001160c */
[----:B------:R-:W-:Y:S02]  /*4c8e0*/  LOP3.LUT R9, R35, 0xffff, RZ, 0xc0, !PT ;  /* 0x0000ffff23097812 */ /* 0x000fe400078ec0ff */
[----:B------:R-:W-:Y:S02]  /*4c8f0*/  LOP3.LUT R8, R31, 0xffff, RZ, 0xc0, !PT ;  /* 0x0000ffff1f087812 */ /* 0x000fe400078ec0ff */
[----:B------:R-:W-:-:S02]  /*4c900*/  SHF.R.U32.HI R11, RZ, 0x8, R9 ;  /* 0x00000008ff0b7819 */ /* 0x000fc40000011609 */
[--C-:B------:R-:W-:Y:S02]  /*4c910*/  PRMT R9, R9, 0x3340, R8.reuse ;  /* 0x0000334009097816 */ /* 0x100fe40000000008 */
[----:B------:R-:W-:Y:S02]  /*4c920*/  LOP3.LUT R10, R10, 0xffff, RZ, 0xc0, !PT ;  /* 0x0000ffff0a0a7812 */ /* 0x000fe400078ec0ff */
[----:B------:R-:W-:Y:S01]  /*4c930*/  LOP3.LUT R12, R12, 0xffff, RZ, 0xc0, !PT ;  /* 0x0000ffff0c0c7812 */ /* 0x000fe200078ec0ff */
[----:B------:R-:W-:Y:S01]  /*4c940*/  STL [R1+0xba8], R13 ;  /* 0x000ba80d01007387 */ /* 0x000fe20000100800 */
[----:B------:R-:W-:-:S03]  /*4c950*/  SHF.R.U32.HI R8, RZ, 0x8, R8 ;  /* 0x00000008ff087819 */ /* 0x000fc60000011608 */
[----:B------:R0:W-:Y:S01]  /*4c960*/  STL [R1+0xba0], R9 ;  /* 0x000ba00901007387 */ /* 0x0001e20000100800 */
[----:B------:R-:W-:-:S03]  /*4c970*/  LOP3.LUT R11, R11, 0xffff, RZ, 0xc0, !PT ;  /* 0x0000ffff0b0b7812 */ /* 0x000fc600078ec0ff */
[----:B------:R-:W2:Y:S01]  /*4c980*/  LDL.LU R39, [R1+0xcac] ;  /* 0x000cac0001277983 */ /* 0x000ea20000300800 */
[----:B------:R-:W-:-:S03]  /*4c990*/  LOP3.LUT R8, R8, 0xffff, RZ, 0xc0, !PT ;  /* 0x0000ffff08087812 */ /* 0x000fc600078ec0ff */
[----:B------:R-:W2:Y:S01]  /*4c9a0*/  LDL.LU R35, [R1+0x4ac] ;  /* 0x0004ac0001237983 */ /* 0x000ea20000300800 */
[----:B0-----:R-:W-:-:S03]  /*4c9b0*/  PRMT R9, R10, 0x3340, R12 ;  /* 0x000033400a097816 */ /* 0x001fc6000000000c */
[----:B------:R0:W-:Y:S04]  /*4c9c0*/  STL [R1+0x5ac], R5 ;  /* 0x0005ac0501007387 */ /* 0x0001e80000100800 */
[----:B------:R-:W2:Y:S01]  /*4c9d0*/  LDL.LU R31, [R1+0x884] ;  /* 0x00088400011f7983 */ /* 0x000ea20000300800 */
[----:B------:R-:W-:-:S03]  /*4c9e0*/  PRMT R8, R11, 0x3340, R8 ;  /* 0x000033400b087816 */ /* 0x000fc60000000008 */
[----:B------:R3:W-:Y:S01]  /*4c9f0*/  STL [R1+0xa34], R9 ;  /* 0x000a340901007387 */ /* 0x0007e20000100800 */
[----:B0-----:R-:W-:Y:S01]  /*4ca00*/  VIADD R5, R5, UR4 ;  /* 0x0000000405057c36 */ /* 0x001fe20008000000 */
[----:B------:R-:W-:Y:S02]  /*4ca10*/  ULDC UR4, c[0x0][0x248] ;  /* 0x0000920000047ab9 */ /* 0x000fe40000000800 */
[----:B------:R0:W-:Y:S01]  /*4ca20*/  STL [R1+0xa30], R8 ;  /* 0x000a300801007387 */ /* 0x0001e20000100800 */
[----:B---3--:R-:W-:Y:S02]  /*4ca30*/  LOP3.LUT R9, R37, 0xffff, RZ, 0xc0, !PT ;  /* 0x0000ffff25097812 */ /* 0x008fe400078ec0ff */
[----:B----4-:R-:W-:Y:S02]  /*4ca40*/  LOP3.LUT R11, R33, 0xffff, RZ, 0xc0, !PT ;  /* 0x0000ffff210b7812 */ /* 0x010fe400078ec0ff */
[----:B------:R-:W-:Y:S01]  /*4ca50*/  PRMT R13, R9, 0x3340, R200 ;  /* 0x00003340090d7816 */ /* 0x000fe200000000c8 */
[----:B------:R-:W-:Y:S01]  /*4ca60*/  STL [R1+0x5a8], R5 ;  /* 0x0005a80501007387 */ /* 0x000fe20000100800 */
[----:B0-----:R-:W-:-:S02]  /*4ca70*/  SHF.R.U32.HI R8, RZ, 0x8, R9 ;  /* 0x00000008ff087819 */ /* 0x001fc40000011609 */
[----:B------:R-:W-:Y:S01]  /*4ca80*/  SHF.R.U32.HI R9, RZ, 0x8, R200 ;  /* 0x00000008ff097819 */ /* 0x000fe200000116c8 */
[----:B------:R0:W-:Y:S01]  /*4ca90*/  STL [R1+0xb94], R13 ;  /* 0x000b940d01007387 */ /* 0x0001e20000100800 */
[----:B------:R-:W-:Y:S02]  /*4caa0*/  LOP3.LUT R12, R30, 0xffff, RZ, 0xc0, !PT ;  /* 0x0000ffff1e0c7812 */ /* 0x000fe400078ec0ff */
[----:B------:R-:W-:Y:S02]  /*4cab0*/  LOP3.LUT R8, R8, 0xffff, RZ, 0xc0, !PT ;  /* 0x0000ffff08087812 */ /* 0x000fe400078ec0ff */
[----:B------:R-:W-:Y:S02]  /*4cac0*/  LOP3.LUT R9, R9, 0xffff, RZ, 0xc0, !PT ;  /* 0x0000ffff09097812 */ /* 0x000fe400078ec0ff */
[----:B0-----:R-:W-:Y:S01]  /*4cad0*/  PRMT R13, R11, 0x3340, R12 ;  /* 0x000033400b0d7816 */ /* 0x001fe2000000000c */
[----:B------:R-:W-:Y:S01]  /*4cae0*/  VIADD R5, R5, UR4 ;  /* 0x0000000405057c36 */ /* 0x000fe20008000000 */
[----:B------:R-:W-:Y:S01]  /*4caf0*/  PRMT R8, R8, 0x3340, R9 ;  /* 0x0000334008087816 */ /* 0x000fe20000000009 */
[----:B------:R-:W-:-:S02]  /*4cb00*/  ULDC UR4, c[0x0][0x248] ;  /* 0x0000920000047ab9 */ /* 0x000fc40000000800 */
[----:B------:R-:W-:Y:S04]  /*4cb10*/  STL [R1+0xb78], R13 ;  /* 0x000b780d01007387 */ /* 0x000fe80000100800 */
[----:B------:R-:W3:Y:S04]  /*4cb20*/  LDL.LU R37, [R1+0x888] ;  /* 0x0008880001257983 */ /* 0x000ee80000300800 */
[----:B------:R-:W4:Y:S04]  /*4cb30*/  LDL.LU R33, [R1+0xcb0] ;  /* 0x000cb00001217983 */ /* 0x000f280000300800 */
[----:B------:R-:W-:Y:S04]  /*4cb40*/  STL [R1+0xac], R5 ;  /* 0x0000ac0501007387 */ /* 0x000fe80000100800 */
[----:B------:R0:W-:Y:S04]  /*4cb50*/  STL [R1+0xa24], R8 ;  /* 0x000a240801007387 */ /* 0x0001e80000100800 */
[----:B------:R-:W4:Y:S01]  /*4cb60*/  LDL.LU R30, [R1+0x4b0] ;  /* 0x0004b000011e7983 */ /* 0x000f220000300800 */
[----:B------:R-:W-:-:S02]  /*4cb70*/  SHF.R.U32.HI R10, RZ, 0x8, R11 ;  /* 0x00000008ff0a7819 */ /* 0x000fc4000001160b */
[----:B------:R-:W-:Y:S02]  /*4cb80*/  SHF.R.U32.HI R11, RZ, 0x8, R12 ;  /* 0x00000008ff0b7819 */ /* 0x000fe4000001160c */
[----:B------:R-:W-:Y:S02]  /*4cb90*/  LOP3.LUT R10, R10, 0xffff, RZ, 0xc0, !PT ;  /* 0x0000ffff0a0a7812 */ /* 0x000fe400078ec0ff */
[----:B------:R-:W-:-:S04]  /*4cba0*/  LOP3.LUT R11, R11, 0xffff, RZ, 0xc0, !PT ;  /* 0x0000ffff0b0b7812 */ /* 0x000fc800078ec0ff */
[----:B0-----:R-:W-:-:S05]  /*4cbb0*/  PRMT R8, R10, 0x3340, R11 ;  /* 0x000033400a087816 */ /* 0x001fca000000000b */
[----:B------:R-:W-:Y:S01]  /*4cbc0*/  STL [R1+0xa14], R8 ;  /* 0x000a140801007387 */ /* 0x000fe20000100800 */
[----:B------:R-:W-:Y:S01]  /*4cbd0*/  LOP3.LUT R196, R196, 0xffff, RZ, 0xc0, !PT ;  /* 0x0000ffffc4c47812 */ /* 0x000fe200078ec0ff */
[----:B------:R-:W-:Y:S01]  /*4cbe0*/  VIADD R5, R5, UR4 ;  /* 0x0000000405057c36 */ /* 0x000fe20008000000 */
[----:B------:R-:W-:-:S04]  /*4cbf0*/  ULDC UR4, c[0x0][0x248] ;  /* 0x0000920000047ab9 */ /* 0x000fc80000000800 */
[----:B------:R0:W-:Y:S01]  /*4cc00*/  STL [R1+0x5a4], R5 ;  /* 0x0005a40501007387 */ /* 0x0001e20000100800 */
[----:B------:R-:W-:Y:S01]  /*4cc10*/  LOP3.LUT R198, R198, 0xffff, RZ, 0xc0, !PT ;  /* 0x0000ffffc6c67812 */ /* 0x000fe200078ec0ff */
[----:B0-----:R-:W-:Y:S01]  /*4cc20*/  VIADD R5, R5, UR4 ;  /* 0x0000000405057c36 */ /* 0x001fe20008000000 */
[----:B------:R-:W-:Y:S01]  /*4cc30*/  ULDC UR4, c[0x0][0x248] ;  /* 0x0000920000047ab9 */ /* 0x000fe20000000800 */
[----:B--2---:R-:W-:Y:S02]  /*4cc40*/  LOP3.LUT R10, R39, 0xffff, RZ, 0xc0, !PT ;  /* 0x0000ffff270a7812 */ /* 0x004fe400078ec0ff */
[----:B------:R-:W-:Y:S02]  /*4cc50*/  LOP3.LUT R8, R35, 0xffff, RZ, 0xc0, !PT ;  /* 0x0000ffff23087812 */ /* 0x000fe400078ec0ff */
[----:B------:R-:W-:Y:S02]  /*4cc60*/  SHF.R.U32.HI R11, RZ, 0x8, R10 ;  /* 0x00000008ff0b7819 */ /* 0x000fe4000001160a */
[----:B------:R-:W-:-:S02]  /*4cc70*/  PRMT R12, R10, 0x3340, R8 ;  /* 0x000033400a0c7816 */ /* 0x000fc40000000008 */
[----:B------:R-:W-:Y:S02]  /*4cc80*/  LOP3.LUT R9, R31, 0xffff, RZ, 0xc0, !PT ;  /* 0x0000ffff1f097812 */ /* 0x000fe400078ec0ff */
[----:B------:R-:W-:Y:S02]  /*4cc90*/  SHF.R.U32.HI R10, RZ, 0x8, R8 ;  /* 0x00000008ff0a7819 */ /* 0x000fe40000011608 */
[----:B------:R-:W-:Y:S02]  /*4cca0*/  SHF.R.U32.HI R8, RZ, 0x8, R9 ;  /* 0x00000008ff087819 */ /* 0x000fe40000011609 */
        /* <DEDUP_REMOVED lines=10> */
[----:B0-----:R-:W-:-:S05]  /*4cd50*/  PRMT R9, R11, 0x3340, R10 ;  /* 0x000033400b097816 */ /* 0x001fca000000000a */
[----:B------:R3:W-:Y:S04]  /*4cd60*/  STL [R1+0xa10], R9 ;  /* 0x000a100901007387 */ /* 0x0007e80000100800 */
[----:B------:R0:W-:Y:S01]  /*4cd70*/  STL [R1+0xa8], R5 ;  /* 0x0000a80501007387 */ /* 0x0001e20000100800 */
[----:B------:R-:W-:-:S03]  /*4cd80*/  PRMT R8, R8, 0x3340, R196 ;  /* 0x0000334008087816 */ /* 0x000fc600000000c4 */
[----:B------:R-:W2:Y:S01]  /*4cd90*/  LDL.LU R31, [R1+0x88c] ;  /* 0x00088c00011f7983 */ /* 0x000ea20000300800 */
[----:B---3--:R-:W-:Y:S01]  /*4cda0*/  LOP3.LUT R9, R37, 0xffff, RZ, 0xc0, !PT ;  /* 0x0000ffff25097812 */ /* 0x008fe200078ec0ff */
[----:B0-----:R-:W-:Y:S02]  /*4cdb0*/  VIADD R5, R5, UR4 ;  /* 0x0000000405057c36 */ /* 0x001fe40008000000 */
[----:B------:R0:W-:Y:S01]  /*4cdc0*/  STL [R1+0xa0c], R8 ;  /* 0x000a0c0801007387 */ /* 0x0001e20000100800 */
[----:B------:R-:W-:Y:S01]  /*4cdd0*/  PRMT R13, R9, 0x3340, R198 ;  /* 0x00003340090d7816 */ /* 0x000fe200000000c6 */
[----:B------:R-:W-:Y:S01]  /*4cde0*/  ULDC UR4, c[0x0][0x248] ;  /* 0x0000920000047ab9 */ /* 0x000fe20000000800 */
[----:B----4-:R-:W-:Y:S01]  /*4cdf0*/  LOP3.LUT R11, R33, 0xffff, RZ, 0xc0, !PT ;  /* 0x0000ffff210b7812 */ /* 0x010fe200078ec0ff */
[----:B------:R-:W-:Y:S04]  /*4ce00*/  STL [R1+0x5a0], R5 ;  /* 0x0005a00501007387 */ /* 0x000fe80000100800 */
[----:B------:R1:W-:Y:S01]  /*4ce10*/  STL [R1+0xb50], R13 ;  /* 0x000b500d01007387 */ /* 0x0003e20000100800 */
[----:B0-----:R-:W-:-:S02]  /*4ce20*/  SHF.R.U32.HI R8, RZ, 0x8, R9 ;  /* 0x00000008ff087819 */ /* 0x001fc40000011609 */
[----:B------:R-:W-:Y:S02]  /*4ce30*/  LOP3.LUT R12, R30, 0xffff, RZ, 0xc0, !PT ;  /* 0x0000ffff1e0c7812 */ /* 0x000fe400078ec0ff */
[----:B------:R-:W-:Y:S02]  /*4ce40*/  SHF.R.U32.HI R9, RZ, 0x8, R198 ;  /* 0x00000008ff097819 */ /* 0x000fe400000116c6 */
[----:B-1----:R-:W-:Y:S02]  /*4ce50*/  PRMT R13, R11, 0x3340, R12 ;  /* 0x000033400b0d7816 */ /* 0x002fe4000000000c */
[----:B------:R-:W-:Y:S02]  /*4ce60*/  LOP3.LUT R8, R8, 0xffff, RZ, 0xc0, !PT ;  /* 0x0000ffff08087812 */ /* 0x000fe400078ec0ff */
[----:B------:R-:W-:Y:S01]  /*4ce70*/  LOP3.LUT R9, R9, 0xffff, RZ, 0xc0, !PT ;  /* 0x0000ffff09097812 */ /* 0x000fe200078ec0ff */
[----:B------:R-:W-:Y:S01]  /*4ce80*/  STL [R1+0xb48], R13 ;  /* 0x000b480d01007387 */ /* 0x000fe20000100800 */
[----:B------:R-:W-:Y:S01]  /*4ce90*/  VIADD R5, R5, UR4 ;  /* 0x0000000405057c36 */ /* 0x000fe20008000000 */
[----:B------:R-:W-:Y:S01]  /*4cea0*/  SHF.R.U32.HI R10, RZ, 0x8, R11 ;  /* 0x00000008ff0a7819 */ /* 0x000fe2000001160b */
[----:B------:R-:W-:Y:S01]  /*4ceb0*/  ULDC UR4, c[0x0][0x248] ;  /* 0x0000920000047ab9 */ /* 0x000fe20000000800 */
[----:B------:R-:W3:Y:S01]  /*4cec0*/  LDL.LU R39, [R1+0xcbc] ;  /* 0x000cbc0001277983 */ /* 0x000ee20000300800 */
[----:B------:R-:W-:-:S03]  /*4ced0*/  PRMT R8, R8, 0x3340, R9 ;  /* 0x0000334008087816 */ /* 0x000fc60000000009 */
[----:B------:R-:W4:Y:S04]  /*4cee0*/  LDL.LU R37, [R1+0x4bc] ;  /* 0x0004bc0001257983 */ /* 0x000f280000300800 */
[----:B------:R-:W-:Y:S04]  /*4cef0*/  STL [R1+0xa4], R5 ;  /* 0x0000a40501007387 */ /* 0x000fe80000100800 */
[----:B------:R-:W4:Y:S04]  /*4cf00*/  LDL.LU R33, [R1+0xcb8] ;  /* 0x000cb80001217983 */ /* 0x000f280000300800 */
[----:B------:R0:W-:Y:S04]  /*4cf10*/  STL [R1+0xa08], R8 ;  /* 0x000a080801007387 */ /* 0x0001e80000100800 */
[----:B------:R-:W4:Y:S01]  /*4cf20*/  LDL.LU R30, [R1+0x4b8] ;  /* 0x0004b800011e7983 */ /* 0x000f220000300800 */
[----:B------:R-:W-:-:S02]  /*4cf30*/  SHF.R.U32.HI R11, RZ, 0x8, R12 ;  /* 0x00000008ff0b7819 */ /* 0x000fc4000001160c */
[----:B------:R-:W-:Y:S02]  /*4cf40*/  LOP3.LUT R10, R10, 0xffff, RZ, 0xc0, !PT ;  /* 0x0000ffff0a0a7812 */ /* 0x000fe400078ec0ff */
[----:B------:R-:W-:-:S04]  /*4cf50*/  LOP3.LUT R11, R11, 0xffff, RZ, 0xc0, !PT ;  /* 0x0000ffff0b0b7812 */ /* 0x000fc800078ec0ff */
[----:B0-----:R-:W-:-:S05]  /*4cf60*/  PRMT R8, R10, 0x3340, R11 ;  /* 0x000033400a087816 */ /* 0x001fca000000000b */
[----:B------:R-:W-:Y:S01]  /*4cf70*/  STL [R1+0xa00], R8 ;  /* 0x000a000801007387 */ /* 0x000fe20000100800 */
[----:B------:R-:W-:Y:S01]  /*4cf80*/  LOP3.LUT R192, R192, 0xffff, RZ, 0xc0, !PT ;  /* 0x0000ffffc0c07812 */ /* 0x000fe200078ec0ff */
[----:B------:R-:W-:Y:S01]  /*4cf90*/  VIADD R5, R5, UR4 ;  /* 0x0000000405057c36 */ /* 0x000fe20008000000 */
[----:B------:R-:W-:-:S04]  /*4cfa0*/  ULDC UR4, c[0x0][0x248] ;  /* 0x0000920000047ab9 */ /* 0x000fc80000000800 */
[----:B------:R0:W-:Y:S02]  /*4cfb0*/  STL [R1+0x59c], R5 ;  /* 0x00059c0501007387 */ /* 0x0001e40000100800 */
[----:B0-----:R-:W-:Y:S01]  /*4cfc0*/  VIADD R5, R5, UR4 ;  /* 0x0000000405057c36 */ /* 0x001fe20008000000 */
[----:B------:R-:W-:Y:S01]  /*4cfd0*/  ULDC UR4, c[0x0][0x248] ;  /* 0x0000920000047ab9 */ /* 0x000fe20000000800 */
[----:B--2---:R-:W-:Y:S02]  /*4cfe0*/  LOP3.LUT R10, R41, 0xffff, RZ, 0xc0, !PT ;  /* 0x0000ffff290a7812 */ /* 0x004fe400078ec0ff */
[----:B------:R-:W-:Y:S02]  /*4cff0*/  LOP3.LUT R8, R35, 0xffff, RZ, 0xc0, !PT ;  /* 0x0000ffff23087812 */ /* 0x000fe400078ec0ff */
[----:B------:R-:W-:Y:S02]  /*4d000*/  SHF.R.U32.HI R11, RZ, 0x8, R10 ;  /* 0x00000008ff0b7819 */ /* 0x000fe4000001160a */
[----:B------:R-:W-:-:S02]  /*4d010*/  PRMT R12, R10, 0x3340, R8 ;  /* 0x000033400a0c7816 */ /* 0x000fc40000000008 */
[----:B------:R-:W-:Y:S02]  /*4d020*/  SHF.R.U32.HI R10, RZ, 0x8, R8 ;  /* 0x00000008ff0a7819 */ /* 0x000fe40000011608 */
[----:B------:R-:W-:-:S04]  /*4d030*/  LOP3.LUT R9, R31, 0xffff, RZ, 0xc0, !PT ;  /* 0x0000ffff1f097812 */ /* 0x000fc800078ec0ff */
[----:B------:R-:W-:Y:S02]  /*4d040*/  SHF.R.U32.HI R8, RZ, 0x8, R9 ;  /* 0x00000008ff087819 */ /* 0x000fe40000011609 */
[--C-:B------:R-:W-:Y:S01]  /*4d050*/  PRMT R9, R9, 0x3340, R192.reuse ;  /* 0x0000334009097816 */ /* 0x100fe200000000c0 */
[----:B------:R-:W-:Y:S01]  /*4d060*/  STL [R1+0xb40], R12 ;  /* 0x000b400c01007387 */ /* 0x000fe20000100800 */
[----:B------:R-:W-:Y:S02]  /*4d070*/  LOP3.LUT R11, R11, 0xffff, RZ, 0xc0, !PT ;  /* 0x0000ffff0b0b7812 */ /* 0x000fe400078ec0ff */
[----:B------:R-:W-:Y:S01]  /*4d080*/  LOP3.LUT R10, R10, 0xffff, RZ, 0xc0, !PT ;  /* 0x0000ffff0a0a7812 */ /* 0x000fe200078ec0ff */
[----:B------:R0:W-:Y:S01]  /*4d090*/  STL [R1+0xb3c], R9 ;  /* 0x000b3c0901007387 */ /* 0x0001e20000100800 */
[----:B------:R-:W-:-:S03]  /*4d0a0*/  SHF.R.U32.HI R192, RZ, 0x8, R192 ;  /* 0x00000008ffc07819 */ /* 0x000fc600000116c0 */
[----:B------:R-:W2:Y:S01]  /*4d0b0*/  LDL.LU R35, [R1+0x894] ;  /* 0x0008940001237983 */ /* 0x000ea20000300800 */
[----:B------:R-:W-:Y:S02]  /*4d0c0*/  LOP3.LUT R8, R8, 0xffff, RZ, 0xc0, !PT ;  /* 0x0000ffff08087812 */ /* 0x000fe400078ec0ff */
[----:B------:R-:W-:Y:S01]  /*4d0d0*/  LOP3.LUT R192, R192, 0xffff, RZ, 0xc0, !PT ;  /* 0x0000ffffc0c07812 */ /* 0x000fe200078ec0ff */
[----:B------:R-:W2:Y:S01]  /*4d0e0*/  LDL.LU R31, [R1+0x890] ;  /* 0x00089000011f7983 */ /* 0x000ea20000300800 */
[----:B0-----:R-:W-:-:S03]  /*4d0f0*/  PRMT R9, R11, 0x3340, R10 ;  /* 0x000033400b097816 */ /* 0x001fc6000000000a */
[----:B------:R0:W-:Y:S01]  /*4d100*/  STL [R1+0xa0], R5 ;  /* 0x0000a00501007387 */ /* 0x0001e20000100800 */
[----:B------:R-:W-:-:S03]  /*4d110*/  PRMT R8, R8, 0x3340, R192 ;  /* 0x0000334008087816 */ /* 0x000fc600000000c0 */
[----:B------:R3:W-:Y:S04]  /*4d120*/  STL [R1+0x9f4], R9 ;  /* 0x0009f40901007387 */ /* 0x0007e80000100800 */
[----:B------:R1:W-:Y:S01]  /*4d130*/  STL [R1+0x9f0], R8 ;  /* 0x0009f00801007387 */ /* 0x0003e20000100800 */
[----:B0-----:R-:W-:Y:S01]  /*4d140*/  VIADD R5, R5, UR4 ;  /* 0x0000000405057c36 */ /* 0x001fe20008000000 */
[----:B------:R-:W-:Y:S01]  /*4d150*/  ULDC UR4, c[0x0][0x248] ;  /* 0x0000920000047ab9 */ /* 0x000fe20000000800 */
[----:B---3--:R-:W-:Y:S02]  /*4d160*/  LOP3.LUT R9, R39, 0xffff, RZ, 0xc0, !PT ;  /* 0x0000ffff27097812 */ /* 0x008fe400078ec0ff */
[----:B----4-:R-:W-:Y:S02]  /*4d170*/  LOP3.LUT R10, R37, 0xffff, RZ, 0xc0, !PT ;  /* 0x0000ffff250a7812 */ /* 0x010fe400078ec0ff */
[----:B-1----:R-:W-:-:S02]  /*4d180*/  SHF.R.U32.HI R8, RZ, 0x8, R9 ;  /* 0x00000008ff087819 */ /* 0x002fc40000011609 */
[--C-:B------:R-:W-:Y:S01]  /*4d190*/  PRMT R13, R9, 0x3340, R10.reuse ;  /* 0x00003340090d7816 */ /* 0x100fe2000000000a */
[----:B------:R-:W-:Y:S01]  /*4d1a0*/  STL [R1+0x598], R5 ;  /* 0x0005980501007387 */ /* 0x000fe20000100800 */
[----:B------:R-:W-:Y:S02]  /*4d1b0*/  SHF.R.U32.HI R9, RZ, 0x8, R10 ;  /* 0x00000008ff097819 */ /* 0x000fe4000001160a */
[----:B------:R-:W-:Y:S01]  /*4d1c0*/  LOP3.LUT R11, R33, 0xffff, RZ, 0xc0, !PT ;  /* 0x0000ffff210b7812 */ /* 0x000fe200078ec0ff */
[----:B------:R0:W-:Y:S01]  /*4d1d0*/  STL [R1+0xb10], R13 ;  /* 0x000b100d01007387 */ /* 0x0001e20000100800 */
[----:B------:R-:W-:Y:S02]  /*4d1e0*/  LOP3.LUT R8, R8, 0xffff, RZ, 0xc0, !PT ;  /* 0x0000ffff08087812 */ /* 0x000fe400078ec0ff */
[----:B------:R-:W-:Y:S02]  /*4d1f0*/  LOP3.LUT R12, R30, 0xffff, RZ, 0xc0, !PT ;  /* 0x0000ffff1e0c7812 */ /* 0x000fe400078ec0ff */
[----:B------:R-:W-:-:S02]  /*4d200*/  LOP3.LUT R9, R9, 0xffff, RZ, 0xc0, !PT ;  /* 0x0000ffff09097812 */ /* 0x000fc400078ec0ff */
[----:B0-----:R-:W-:Y:S01]  /*4d210*/  PRMT R13, R11, 0x3340, R12 ;  /* 0x000033400b0d7816 */ /* 0x001fe2000000000c */
[----:B------:R-:W-:Y:S01]  /*4d220*/  VIADD R5, R5, UR4 ;  /* 0x0000000405057c36 */ /* 0x000fe20008000000 */
[----:B------:R-:W-:Y:S01]  /*4d230*/  PRMT R8, R8, 0x3340, R9 ;  /* 0x0000334008087816 */ /* 0x000fe20000000009 */
[----:B------:R-:W-:Y:S02]  /*4d240*/  ULDC UR4, c[0x0][0x248] ;  /* 0x0000920000047ab9 */ /* 0x000fe40000000800 */
[----:B------:R-:W-:Y:S04]  /*4d250*/  STL [R1+0xb0c], R13 ;  /* 0x000b0c0d01007387 */ /* 0x000fe80000100800 */
[----:B------:R-:W3:Y:S04]  /*4d260*/  LDL.LU R39, [R1+0xcc8] ;  /* 0x000cc80001277983 */ /* 0x000ee80000300800 */
[----:B------:R-:W4:Y:S04]  /*4d270*/  LDL.LU R37, [R1+0x4d0] ;  /* 0x0004d00001257983 */ /* 0x000f280000300800 */
[----:B------:R0:W-:Y:S04]  /*4d280*/  STL [R1+0x9d8], R8 ;  /* 0x0009d80801007387 */ /* 0x0001e80000100800 */
[----:B------:R1:W-:Y:S04]  /*4d290*/  STL [R1+0x9c], R5 ;  /* 0x00009c0501007387 */ /* 0x0003e80000100800 */
[----:B------:R-:W4:Y:S04]  /*4d2a0*/  LDL.LU R33, [R1+0xcc4] ;  /* 0x000cc40001217983 */ /* 0x000f280000300800 */
[----:B------:R-:W4:Y:S01]  /*4d2b0*/  LDL.LU R30, [R1+0x4c8] ;  /* 0x0004c800011e7983 */ /* 0x000f220000300800 */
[----:B------:R-:W-:-:S02]  /*4d2c0*/  SHF.R.U32.HI R10, RZ, 0x8, R11 ;  /* 0x00000008ff0a7819 */ /* 0x000fc4000001160b */
[----:B------:R-:W-:Y:S02]  /*4d2d0*/  SHF.R.U32.HI R11, RZ, 0x8, R12 ;  /* 0x00000008ff0b7819 */ /* 0x000fe4000001160c */
[----:B------:R-:W-:Y:S02]  /*4d2e0*/  LOP3.LUT R10, R10, 0xffff, RZ, 0xc0, !PT ;  /* 0x0000ffff0a0a7812 */ /* 0x000fe400078ec0ff */
[----:B------:R-:W-:-:S04]  /*4d2f0*/  LOP3.LUT R11, R11, 0xffff, RZ, 0xc0, !PT ;  /* 0x0000ffff0b0b7812 */ /* 0x000fc800078ec0ff */
[----:B0-----:R-:W-:Y:S02]  /*4d300*/  PRMT R8, R10, 0x3340, R11 ;  /* 0x000033400a087816 */ /* 0x001fe4000000000b */
[----:B------:R-:W-:-:S03]  /*4d310*/  LOP3.LUT R187, R187, 0xffff, RZ, 0xc0, !PT ;  /* 0x0000ffffbbbb7812 */ /* 0x000fc600078ec0ff */
[----:B------:R-:W-:Y:S01]  /*4d320*/  STL [R1+0x9d4], R8 ;  /* 0x0009d40801007387 */ /* 0x000fe20000100800 */
[----:B------:R-:W-:Y:S01]  /*4d330*/  LOP3.LUT R190, R190, 0xffff, RZ, 0xc0, !PT ;  /* 0x0000ffffbebe7812 */ /* 0x000fe200078ec0ff */
[----:B-1----:R-:W-:Y:S01]  /*4d340*/  VIADD R5, R5, UR4 ;  /* 0x0000000405057c36 */ /* 0x002fe20008000000 */
        /* <DEDUP_REMOVED lines=14> */
[----:B------:R0:W-:Y:S01]  /*4d430*/  STL [R1+0xb00], R9 ;  /* 0x000b000901007387 */ /* 0x0001e20000100800 */
[----:B------:R-:W-:-:S03]  /*4d440*/  SHF.R.U32.HI R190, RZ, 0x8, R190 ;  /* 0x00000008ffbe7819 */ /* 0x000fc600000116be */
[----:B------:R-:W2:Y:S01]  /*4d450*/  LDL.LU R41, [R1+0x898] ;  /* 0x0008980001297983 */ /* 0x000ea20000300800 */
[----:B0-----:R-:W-:-:S05]  /*4d460*/  PRMT R9, R10, 0x3340, R187 ;  /* 0x000033400a097816 */ /* 0x001fca00000000bb */
[----:B------:R3:W-:Y:S01]  /*4d470*/  STL [R1+0x9c4], R9 ;  /* 0x0009c40901007387 */ /* 0x0007e20000100800 */
[----:B------:R-:W-:-:S03]  /*4d480*/  LOP3.LUT R8, R8, 0xffff, RZ, 0xc0, !PT ;  /* 0x0000ffff08087812 */ /* 0x000fc600078ec0ff */
[----:B------:R0:W-:Y:S01]  /*4d490*/  STL [R1+0x58c], R5 ;  /* 0x00058c0501007387 */ /* 0x0001e20000100800 */
[----:B------:R-:W-:-:S03]  /*4d4a0*/  LOP3.LUT R190, R190, 0xffff, RZ, 0xc0, !PT ;  /* 0x0000ffffbebe7812 */ /* 0x000fc600078ec0ff */
[----:B------:R-:W2:Y:S04]  /*4d4b0*/  LDL.LU R35, [R1+0xccc] ;  /* 0x000ccc0001237983 */ /* 0x000ea80000300800 */
[----:B------:R-:W2:Y:S01]  /*4d4c0*/  LDL.LU R31, [R1+0x4d4] ;  /* 0x0004d400011f7983 */ /* 0x000ea20000300800 */
[----:B---3--:R-:W-:Y:S01]  /*4d4d0*/  LOP3.LUT R9, R39, 0xffff, RZ, 0xc0, !PT ;  /* 0x0000ffff27097812 */ /* 0x008fe200078ec0ff */
[----:B0-----:R-:W-:Y:S01]  /*4d4e0*/  VIADD R5, R5, UR4 ;  /* 0x0000000405057c36 */ /* 0x001fe20008000000 */
[----:B------:R-:W-:Y:S01]  /*4d4f0*/  PRMT R8, R8, 0x3340, R190 ;  /* 0x0000334008087816 */ /* 0x000fe200000000be */
[----:B------:R-:W-:Y:S01]  /*4d500*/  ULDC UR4, c[0x0][0x248] ;  /* 0x0000920000047ab9 */ /* 0x000fe20000000800 */
[----:B----4-:R-:W-:-:S04]  /*4d510*/  LOP3.LUT R10, R37, 0xffff, RZ, 0xc0, !PT ;  /* 0x0000ffff250a7812 */ /* 0x010fc800078ec0ff */
[----:B------:R-:W-:Y:S01]  /*4d520*/  PRMT R13, R9, 0x3340, R10 ;  /* 0x00003340090d7816 */ /* 0x000fe2000000000a */
[----:B------:R0:W-:Y:S04]  /*4d530*/  STL [R1+0x9c8], R8 ;  /* 0x0009c80801007387 */ /* 0x0001e80000100800 */
[----:B------:R-:W-:Y:S01]  /*4d540*/  STL [R1+0x590], R5 ;  /* 0x0005900501007387 */ /* 0x000fe20000100800 */
[----:B------:R-:W-:-:S03]  /*4d550*/  LOP3.LUT R11, R33, 0xffff, RZ, 0xc0, !PT ;  /* 0x0000ffff210b7812 */ /* 0x000fc600078ec0ff */
[----:B------:R1:W-:Y:S01]  /*4d560*/  STL [R1+0xaec], R13 ;  /* 0x000aec0d01007387 */ /* 0x0003e20000100800 */
[----:B------:R-:W-:Y:S02]  /*4d570*/  LOP3.LUT R12, R30, 0xffff, RZ, 0xc0, !PT ;  /* 0x0000ffff1e0c7812 */ /* 0x000fe400078ec0ff */
[----:B0-----:R-:W-:Y:S02]  /*4d580*/  SHF.R.U32.HI R8, RZ, 0x8, R9 ;  /* 0x00000008ff087819 */ /* 0x001fe40000011609 */
        /* <DEDUP_REMOVED lines=18> */
[----:B0-----:R-:W-:Y:S02]  /*4d6b0*/  PRMT R8, R10, 0x3340, R11 ;  /* 0x000033400a087816 */ /* 0x001fe4000000000b */
[----:B------:R-:W-:Y:S01]  /*4d6c0*/  LOP3.LUT R10, R7, 0xffff, RZ, 0xc0, !PT ;  /* 0x0000ffff070a7812 */ /* 0x000fe200078ec0ff */
[----:B------:R-:W-:Y:S01]  /*4d6d0*/  VIADD R5, R5, UR4 ;  /* 0x0000000405057c36 */ /* 0x000fe20008000000 */
[----:B------:R-:W-:Y:S01]  /*4d6e0*/  ULDC UR4, c[0x0][0x248] ;  /* 0x0000920000047ab9 */ /* 0x000fe20000000800 */
[----:B------:R-:W-:Y:S04]  /*4d6f0*/  STL [R1+0x9b8], R8 ;  /* 0x0009b80801007387 */ /* 0x000fe80000100800 */
[----:B------:R-:W4:Y:S04]  /*4d700*/  LDL.LU R7, [R1+0x1ba4] ;  /* 0x001ba40001077983 */ /* 0x000f280000300800 */
[----:B------:R0:W-:Y:S02]  /*4d710*/  STL [R1+0x588], R5 ;  /* 0x0005880501007387 */ /* 0x0001e40000100800 */
[----:B0-----:R-:W-:Y:S01]  /*4d720*/  VIADD R5, R5, UR4 ;  /* 0x0000000405057c36 */ /* 0x001fe20008000000 */
[----:B------:R-:W-:Y:S01]  /*4d730*/  ULDC UR4, c[0x0][0x248] ;  /* 0x0000920000047ab9 */ /* 0x000fe20000000800 */
[----:B--2---:R-:W-:-:S04]  /*4d740*/  LOP3.LUT R9, R41, 0xffff, RZ, 0xc0, !PT ;  /* 0x0000ffff29097812 */ /* 0x004fc800078ec0ff */
[----:B------:R-:W-:Y:S02]  /*4d750*/  PRMT R13, R9, 0x3340, R10 ;  /* 0x00003340090d7816 */ /* 0x000fe4000000000a */
[----:B------:R-:W-:-:S03]  /*4d760*/  SHF.R.U32.HI R8, RZ, 0x8, R9 ;  /* 0x00000008ff087819 */ /* 0x000fc60000011609 */
[----:B------:R0:W-:Y:S01]  /*4d770*/  STL [R1+0xadc], R13 ;  /* 0x000adc0d01007387 */ /* 0x0001e20000100800 */
[----:B------:R-:W-:Y:S02]  /*4d780*/  SHF.R.U32.HI R9, RZ, 0x8, R10 ;  /* 0x00000008ff097819 */ /* 0x000fe4000001160a */
[----:B------:R-:W-:Y:S02]  /*4d790*/  LOP3.LUT R11, R35, 0xffff, RZ, 0xc0, !PT ;  /* 0x0000ffff230b7812 */ /* 0x000fe400078ec0ff */
[----:B------:R-:W-:-:S04]  /*4d7a0*/  LOP3.LUT R12, R31, 0xffff, RZ, 0xc0, !PT ;  /* 0x0000ffff1f0c7812 */ /* 0x000fc800078ec0ff */
[--C-:B0-----:R-:W-:Y:S02]  /*4d7b0*/  PRMT R13, R11, 0x3340, R12.reuse ;  /* 0x000033400b0d7816 */ /* 0x101fe4000000000c */
[----:B------:R-:W-:Y:S02]  /*4d7c0*/  LOP3.LUT R8, R8, 0xffff, RZ, 0xc0, !PT ;  /* 0x0000ffff08087812 */ /* 0x000fe400078ec0ff */
[----:B------:R-:W-:Y:S01]  /*4d7d0*/  LOP3.LUT R9, R9, 0xffff, RZ, 0xc0, !PT ;  /* 0x0000ffff09097812 */ /* 0x000fe200078ec0ff */
[----:B------:R-:W-:Y:S01]  /*4d7e0*/  STL [R1+0xac8], R13 ;  /* 0x000ac80d01007387 */ /* 0x000fe20000100800 */
[----:B------:R-:W-:Y:S02]  /*4d7f0*/  SHF.R.U32.HI R10, RZ, 0x8, R11 ;  /* 0x00000008ff0a7819 */ /* 0x000fe4000001160b */
[----:B------:R-:W-:Y:S01]  /*4d800*/  SHF.R.U32.HI R11, RZ, 0x8, R12 ;  /* 0x00000008ff0b7819 */ /* 0x000fe2000001160c */
[----:B------:R-:W2:Y:S01]  /*4d810*/  LDL.LU R35, [R1+0x8a0] ;  /* 0x0008a00001237983 */ /* 0x000ea20000300800 */
[----:B------:R-:W-:-:S02]  /*4d820*/  PRMT R8, R8, 0x3340, R9 ;  /* 0x0000334008087816 */ /* 0x000fc40000000009 */
[----:B------:R-:W-:Y:S01]  /*4d830*/  LOP3.LUT R10, R10, 0xffff, RZ, 0xc0, !PT ;  /* 0x0000ffff0a0a7812 */ /* 0x000fe200078ec0ff */
[----:B------:R-:W2:Y:S01]  /*4d840*/  LDL.LU R31, [R1+0x89c] ;  /* 0x00089c00011f7983 */ /* 0x000ea20000300800 */
[----:B------:R-:W-:-:S03]  /*4d850*/  LOP3.LUT R11, R11, 0xffff, RZ, 0xc0, !PT ;  /* 0x0000ffff0b0b7812 */ /* 0x000fc600078ec0ff */
[----:B------:R0:W-:Y:S04]  /*4d860*/  STL [R1+0x57c], R5 ;  /* 0x00057c0501007387 */ /* 0x0001e80000100800 */
[----:B------:R1:W-:Y:S01]  /*4d870*/  STL [R1+0x9a8], R8 ;  /* 0x0009a80801007387 */ /* 0x0003e20000100800 */
[----:B0-----:R-:W-:Y:S01]  /*4d880*/  VIADD R5, R5, UR4 ;  /* 0x0000000405057c36 */ /* 0x001fe20008000000 */
[----:B------:R-:W-:Y:S01]  /*4d890*/  ULDC UR4, c[0x0][0x248] ;  /* 0x0000920000047ab9 */ /* 0x000fe20000000800 */
[----:B-1----:R-:W-:Y:S02]  /*4d8a0*/  PRMT R8, R10, 0x3340, R11 ;  /* 0x000033400a087816 */ /* 0x002fe4000000000b */
[----:B---3--:R-:W-:Y:S02]  /*4d8b0*/  LOP3.LUT R9, R39, 0xffff, RZ, 0xc0, !PT ;  /* 0x0000ffff27097812 */ /* 0x008fe400078ec0ff */
[----:B----4-:R-:W-:Y:S01]  /*4d8c0*/  LOP3.LUT R10, R37, 0xffff, RZ, 0xc0, !PT ;  /* 0x0000ffff250a7812 */ /* 0x010fe200078ec0ff */
[----:B------:R0:W-:Y:S03]  /*4d8d0*/  STL [R1+0x98c], R8 ;  /* 0x00098c0801007387 */ /* 0x0001e60000100800 */
[----:B------:R-:W-:Y:S01]  /*4d8e0*/  PRMT R13, R9, 0x3340, R10 ;  /* 0x00003340090d7816 */ /* 0x000fe2000000000a */
[----:B------:R1:W-:Y:S01]  /*4d8f0*/  STL [R1+0x580], R5 ;  /* 0x0005800501007387 */ /* 0x0003e20000100800 */
[----:B------:R-:W-:-:S02]  /*4d900*/  LOP3.LUT R11, R33, 0xffff, RZ, 0xc0, !PT ;  /* 0x0000ffff210b7812 */ /* 0x000fc400078ec0ff */
[----:B0-----:R-:W-:Y:S02]  /*4d910*/  SHF.R.U32.HI R8, RZ, 0x8, R9 ;  /* 0x00000008ff087819 */ /* 0x001fe40000011609 */
[----:B------:R-:W-:Y:S02]  /*4d920*/  SHF.R.U32.HI R9, RZ, 0x8, R10 ;  /* 0x00000008ff097819 */ /* 0x000fe4000001160a */
[----:B------:R-:W-:Y:S01]  /*4d930*/  LOP3.LUT R12, R30, 0xffff, RZ, 0xc0, !PT ;  /* 0x0000ffff1e0c7812 */ /* 0x000fe200078ec0ff */
[----:B------:R0:W-:Y:S01]  /*4d940*/  STL [R1+0xac0], R13 ;  /* 0x000ac00d01007387 */ /* 0x0001e20000100800 */
[----:B------:R-:W-:Y:S02]  /*4d950*/  LOP3.LUT R8, R8, 0xffff, RZ, 0xc0, !PT ;  /* 0x0000ffff08087812 */ /* 0x000fe400078ec0ff */
[----:B------:R-:W-:Y:S01]  /*4d960*/  LOP3.LUT R9, R9, 0xffff, RZ, 0xc0, !PT ;  /* 0x0000ffff09097812 */ /* 0x000fe200078ec0ff */
[----:B-1----:R-:W-:Y:S01]  /*4d970*/  VIADD R5, R5, UR4 ;  /* 0x0000000405057c36 */ /* 0x002fe20008000000 */
[----:B------:R-:W-:Y:S01]  /*4d980*/  SHF.R.U32.HI R10, RZ, 0x8, R11 ;  /* 0x00000008ff0a7819 */ /* 0x000fe2000001160b */
[----:B------:R-:W-:Y:S01]  /*4d990*/  ULDC UR4, c[0x0][0x248] ;  /* 0x0000920000047ab9 */ /* 0x000fe20000000800 */
[----:B0-----:R-:W-:-:S02]  /*4d9a0*/  PRMT R13, R11, 0x3340, R12 ;  /* 0x000033400b0d7816 */ /* 0x001fc4000000000c */
[----:B------:R-:W-:-:S03]  /*4d9b0*/  PRMT R8, R8, 0x3340, R9 ;  /* 0x0000334008087816 */ /* 0x000fc60000000009 */
[----:B------:R-:W-:Y:S04]  /*4d9c0*/  STL [R1+0xb28], R13 ;  /* 0x000b280d01007387 */ /* 0x000fe80000100800 */
[----:B------:R-:W3:Y:S04]  /*4d9d0*/  LDL.LU R41, [R1+0xcd8] ;  /* 0x000cd80001297983 */ /* 0x000ee80000300800 */
[----:B------:R-:W4:Y:S04]  /*4d9e0*/  LDL.LU R39, [R1+0x4e0] ;  /* 0x0004e00001277983 */ /* 0x000f280000300800 */
[----:B------:R-:W-:Y:S04]  /*4d9f0*/  STL [R1+0x818], R8 ;  /* 0x0008180801007387 */ /* 0x000fe80000100800 */
[----:B------:R0:W-:Y:S04]  /*4da00*/  STL [R1+0x574], R5 ;  /* 0x0005740501007387 */ /* 0x0001e80000100800 */
[----:B------:R-:W4:Y:S04]  /*4da10*/  LDL.LU R33, [R1+0xcd4] ;  /* 0x000cd40001217983 */ /* 0x000f280000300800 */
[----:B------:R-:W4:Y:S01]  /*4da20*/  LDL.LU R30, [R1+0x4dc] ;  /* 0x0004dc00011e7983 */ /* 0x000f220000300800 */
[----:B------:R-:W-:-:S02]  /*4da30*/  SHF.R.U32.HI R11, RZ, 0x8, R12 ;  /* 0x00000008ff0b7819 */ /* 0x000fc4000001160c */
[----:B------:R-:W-:Y:S02]  /*4da40*/  LOP3.LUT R10, R10, 0xffff, RZ, 0xc0, !PT ;  /* 0x0000ffff0a0a7812 */ /* 0x000fe400078ec0ff */
[----:B------:R-:W-:Y:S01]  /*4da50*/  LOP3.LUT R11, R11, 0xffff, RZ, 0xc0, !PT ;  /* 0x0000ffff0b0b7812 */ /* 0x000fe200078ec0ff */
[----:B0-----:R-:W-:Y:S01]  /*4da60*/  VIADD R5, R5, UR4 ;  /* 0x0000000405057c36 */ /* 0x001fe20008000000 */
[----:B------:R-:W-:Y:S01]  /*4da70*/  LOP3.LUT R12, R232, 0xffff, RZ, 0xc0, !PT ;  /* 0x0000ffffe80c7812 */ /* 0x000fe200078ec0ff */
[----:B------:R-:W-:Y:S01]  /*4da80*/  ULDC UR4, c[0x0][0x248] ;  /* 0x0000920000047ab9 */ /* 0x000fe20000000800 */
[----:B------:R-:W-:Y:S02]  /*4da90*/  PRMT R8, R10, 0x3340, R11 ;  /* 0x000033400a087816 */ /* 0x000fe4000000000b */
[----:B------:R-:W-:-:S03]  /*4daa0*/  LOP3.LUT R10, R6, 0xffff, RZ, 0xc0, !PT ;  /* 0x0000ffff060a7812 */ /* 0x000fc600078ec0ff */
[----:B------:R-:W-:Y:S04]  /*4dab0*/  STL [R1+0x9ec], R8 ;  /* 0x0009ec0801007387 */ /* 0x000fe80000100800 */
[----:B------:R-:W4:Y:S04]  /*4dac0*/  LDL.LU R6, [R1+0x1ba0] ;  /* 0x001ba00001067983 */ /* 0x000f280000300800 */
[----:B------:R0:W-:Y:S04]  /*4dad0*/  STL [R1+0x578], R5 ;  /* 0x0005780501007387 */ /* 0x0001e80000100800 */
[----:B------:R-:W4:Y:S01]  /*4dae0*/  LDL.LU R232, [R1+0x1b9c] ;  /* 0x001b9c0001e87983 */ /* 0x000f220000300800 */
[----:B0-----:R-:W-:Y:S01]  /*4daf0*/  VIADD R5, R5, UR4 ;  /* 0x0000000405057c36 */ /* 0x001fe20008000000 */
[----:B------:R-:W-:Y:S01]  /*4db00*/  ULDC UR4, c[0x0][0x248] ;  /* 0x0000920000047ab9 */ /* 0x000fe20000000800 */
[----:B--2---:R-:W-:-:S04]  /*4db10*/  LOP3.LUT R9, R35, 0xffff, RZ, 0xc0, !PT ;  /* 0x0000ffff23097812 */ /* 0x004fc800078ec0ff */
[--C-:B------:R-:W-:Y:S02]  /*4db20*/  PRMT R13, R9, 0x3340, R10.reuse ;  /* 0x00003340090d7816 */ /* 0x100fe4000000000a */
[----:B------:R-:W-:Y:S02]  /*4db30*/  LOP3.LUT R11, R31, 0xffff, RZ, 0xc0, !PT ;  /* 0x0000ffff1f0b7812 */ /* 0x000fe400078ec0ff */
[----:B------:R-:W-:Y:S01]  /*4db40*/  SHF.R.U32.HI R8, RZ, 0x8, R9 ;  /* 0x00000008ff087819 */ /* 0x000fe20000011609 */
[----:B------:R0:W-:Y:S01]  /*4db50*/  STL [R1+0xaa8], R13 ;  /* 0x000aa80d01007387 */ /* 0x0001e20000100800 */
[----:B------:R-:W-:Y:S02]  /*4db60*/  SHF.R.U32.HI R9, RZ, 0x8, R10 ;  /* 0x00000008ff097819 */ /* 0x000fe4000001160a */
[----:B------:R-:W-:Y:S02]  /*4db70*/  LOP3.LUT R8, R8, 0xffff, RZ, 0xc0, !PT ;  /* 0x0000ffff08087812 */ /* 0x000fe400078ec0ff */
[----:B------:R-:W-:-:S02]  /*4db80*/  LOP3.LUT R9, R9, 0xffff, RZ, 0xc0, !PT ;  /* 0x0000ffff09097812 */ /* 0x000fc400078ec0ff */
[----:B0-----:R-:W-:Y:S02]  /*4db90*/  PRMT R13, R11, 0x3340, R12 ;  /* 0x000033400b0d7816 */ /* 0x001fe4000000000c */
[----:B------:R-:W-:-:S03]  /*4dba0*/  PRMT R8, R8, 0x3340, R9 ;  /* 0x0000334008087816 */ /* 0x000fc60000000009 */
[----:B------:R-:W-:Y:S01]  /*4dbb0*/  STL [R1+0xab0], R13 ;  /* 0x000ab00d01007387 */ /* 0x000fe20000100800 */
[----:B------:R-:W-:-:S03]  /*4dbc0*/  SHF.R.U32.HI R10, RZ, 0x8, R11 ;  /* 0x00000008ff0a7819 */ /* 0x000fc6000001160b */
[----:B------:R-:W2:Y:S01]  /*4dbd0*/  LDL.LU R37, [R1+0x8a4] ;  /* 0x0008a40001257983 */ /* 0x000ea20000300800 */
[----:B------:R-:W-:-:S03]  /*4dbe0*/  SHF.R.U32.HI R11, RZ, 0x8, R12 ;  /* 0x00000008ff0b7819 */ /* 0x000fc6000001160c */
[----:B------:R-:W2:Y:S01]  /*4dbf0*/  LDL.LU R35, [R1+0xcdc] ;  /* 0x000cdc0001237983 */ /* 0x000ea20000300800 */
[----:B------:R-:W-:-:S03]  /*4dc00*/  LOP3.LUT R10, R10, 0xffff, RZ, 0xc0, !PT ;  /* 0x0000ffff0a0a7812 */ /* 0x000fc600078ec0ff */
[----:B------:R0:W-:Y:S01]  /*4dc10*/  STL [R1+0x56c], R5 ;  /* 0x00056c0501007387 */ /* 0x0001e20000100800 */
[----:B------:R-:W-:-:S03]  /*4dc20*/  LOP3.LUT R11, R11, 0xffff, RZ, 0xc0, !PT ;  /* 0x0000ffff0b0b7812 */ /* 0x000fc600078ec0ff */
[----:B------:R1:W-:Y:S04]  /*4dc30*/  STL [R1+0x808], R8 ;  /* 0x0008080801007387 */ /* 0x0003e80000100800 */
[----:B------:R-:W2:Y:S01]  /*4dc40*/  LDL.LU R31, [R1+0x4e4] ;  /* 0x0004e400011f7983 */ /* 0x000ea20000300800 */
[----:B0-----:R-:W-:Y:S01]  /*4dc50*/  VIADD R5, R5, UR4 ;  /* 0x0000000405057c36 */ /* 0x001fe20008000000 */
[----:B------:R-:W-:Y:S01]  /*4dc60*/  ULDC UR4, c[0x0][0x248] ;  /* 0x0000920000047ab9 */ /* 0x000fe20000000800 */
[----:B-1----:R-:W-:-:S05]  /*4dc70*/  PRMT R8, R10, 0x3340, R11 ;  /* 0x000033400a087816 */ /* 0x002fca000000000b */
[----:B------:R-:W-:Y:S01]  /*4dc80*/  STL [R1+0x80c], R8 ;  /* 0x00080c0801007387 */ /* 0x000fe20000100800 */
[----:B---3--:R-:W-:Y:S02]  /*4dc90*/  LOP3.LUT R9, R41, 0xffff, RZ, 0xc0, !PT ;  /* 0x0000ffff29097812 */ /* 0x008fe400078ec0ff */
[----:B----4-:R-:W-:-:S04]  /*4dca0*/  LOP3.LUT R10, R39, 0xffff, RZ, 0xc0, !PT ;  /* 0x0000ffff270a7812 */ /* 0x010fc800078ec0ff */
[----:B------:R-:W-:Y:S01]  /*4dcb0*/  PRMT R13, R9, 0x3340, R10 ;  /* 0x00003340090d7816 */ /* 0x000fe2000000000a */
[----:B------:R-:W-:Y:S04]  /*4dcc0*/  STL [R1+0x570], R5 ;  /* 0x0005700501007387 */ /* 0x000fe80000100800 */
[----:B------:R0:W-:Y:S01]  /*4dcd0*/  STL [R1+0xa98], R13 ;  /* 0x000a980d01007387 */ /* 0x0001e20000100800 */
[----:B------:R-:W-:Y:S02]  /*4dce0*/  LOP3.LUT R11, R33, 0xffff, RZ, 0xc0, !PT ;  /* 0x0000ffff210b7812 */ /* 0x000fe400078ec0ff */
[----:B------:R-:W-:-:S04]  /*4dcf0*/  LOP3.LUT R12, R30, 0xffff, RZ, 0xc0, !PT ;  /* 0x0000ffff1e0c7812 */ /* 0x000fc800078ec0ff */
[----:B0-----:R-:W-:Y:S01]  /*4dd00*/  PRMT R13, R11, 0x3340, R12 ;  /* 0x000033400b0d7816 */ /* 0x001fe2000000000c */
[----:B------:R-:W-:Y:S01]  /*4dd10*/  VIADD R5, R5, UR4 ;  /* 0x0000000405057c36 */ /* 0x000fe20008000000 */
[----:B------:R-:W-:Y:S01]  /*4dd20*/  SHF.R.U32.HI R8, RZ, 0x8, R9 ;  /* 0x00000008ff087819 */ /* 0x000fe20000011609 */
[----:B------:R-:W-:Y:S02]  /*4dd30*/  ULDC UR4, c[0x0][0x248] ;  /* 0x0000920000047ab9 */ /* 0x000fe40000000800 */
        /* <DEDUP_REMOVED lines=14> */
[----:B0-----:R-:W-:Y:S01]  /*4de20*/  VIADD R5, R5, UR4 ;  /* 0x0000000405057c36 */ /* 0x001fe20008000000 */
[----:B------:R-:W-:Y:S01]  /*4de30*/  ULDC UR4, c[0x0][0x248] ;  /* 0x0000920000047ab9 */ /* 0x000fe20000000800 */
[----:B-1----:R-:W-:Y:S02]  /*4de40*/  PRMT R8, R10, 0x3340, R11 ;  /* 0x000033400a087816 */ /* 0x002fe4000000000b */
[----:B------:R-:W-:-:S03]  /*4de50*/  LOP3.LUT R10, R231, 0xffff, RZ, 0xc0, !PT ;  /* 0x0000ffffe70a7812 */ /* 0x000fc600078ec0ff */
[----:B------:R-:W-:Y:S04]  /*4de60*/  STL [R1+0x7f8], R8 ;  /* 0x0007f80801007387 */ /* 0x000fe80000100800 */
[----:B------:R-:W4:Y:S04]  /*4de70*/  LDL.LU R231, [R1+0x1b98] ;  /* 0x001b980001e77983 */ /* 0x000f280000300800 */
[----:B------:R0:W-:Y:S02]  /*4de80*/  STL [R1+0x568], R5 ;  /* 0x0005680501007387 */ /* 0x0001e40000100800 */
        /* <DEDUP_REMOVED lines=11> */
[----:B------:R-:W-:-:S03]  /*4df40*/  LOP3.LUT R9, R9, 0xffff, RZ, 0xc0, !PT ;  /* 0x0000ffff09097812 */ /* 0x000fc600078ec0ff */
[----:B------:R-:W-:Y:S01]  /*4df50*/  STL [R1+0xa84], R13 ;  /* 0x000a840d01007387 */ /* 0x000fe20000100800 */
[----:B------:R-:W-:-:S03]  /*4df60*/  PRMT R8, R8, 0x3340, R9 ;  /* 0x0000334008087816 */ /* 0x000fc60000000009 */
[----:B------:R-:W2:Y:S01]  /*4df70*/  LDL.LU R37, [R1+0x8b0] ;  /* 0x0008b00001257983 */ /* 0x000ea20000300800 */
[----:B------:R-:W-:Y:S02]  /*4df80*/  SHF.R.U32.HI R10, RZ, 0x8, R11 ;  /* 0x00000008ff0a7819 */ /* 0x000fe4000001160b */
[----:B------:R-:W-:Y:S01]  /*4df90*/  SHF.R.U32.HI R11, RZ, 0x8, R12 ;  /* 0x00000008ff0b7819 */ /* 0x000fe2000001160c */
[----:B------:R-:W2:Y:S01]  /*4dfa0*/  LDL.LU R35, [R1+0xe48] ;  /* 0x000e480001237983 */ /* 0x000ea20000300800 */
[----:B------:R-:W-:-:S03]  /*4dfb0*/  LOP3.LUT R10, R10, 0xffff, RZ, 0xc0, !PT ;  /* 0x0000ffff0a0a7812 */ /* 0x000fc600078ec0ff */
[----:B------:R0:W-:Y:S01]  /*4dfc0*/  STL [R1+0x55c], R5 ;  /* 0x00055c0501007387 */ /* 0x0001e20000100800 */
[----:B------:R-:W-:-:S03]  /*4dfd0*/  LOP3.LUT R11, R11, 0xffff, RZ, 0xc0, !PT ;  /* 0x0000ffff0b0b7812 */ /* 0x000fc600078ec0ff */
[----:B------:R1:W-:Y:S04]  /*4dfe0*/  STL [R1+0x7f0], R8 ;  /* 0x0007f00801007387 */ /* 0x0003e80000100800 */
[----:B------:R-:W2:Y:S01]  /*4dff0*/  LDL.LU R31, [R1+0x7a4] ;  /* 0x0007a400011f7983 */ /* 0x000ea20000300800 */
[----:B0-----:R-:W-:Y:S01]  /*4e000*/  VIADD R5, R5, UR4 ;  /* 0x0000000405057c36 */ /* 0x001fe20008000000 */
[----:B------:R-:W-:Y:S01]  /*4e010*/  LOP3.LUT R12, R4, 0xffff, RZ, 0xc0, !PT ;  /* 0x0000ffff040c7812 */ /* 0x000fe200078ec0ff */
[----:B------:R-:W-:Y:S01]  /*4e020*/  ULDC UR4, c[0x0][0x248] ;  /* 0x0000920000047ab9 */ /* 0x000fe20000000800 */
[----:B-1----:R-:W-:-:S05]  /*4e030*/  PRMT R8, R10, 0x3340, R11 ;  /* 0x000033400a087816 */ /* 0x002fca000000000b */
[----:B------:R0:W-:Y:S04]  /*4e040*/  STL [R1+0x7d4], R8 ;  /* 0x0007d40801007387 */ /* 0x0001e80000100800 */
[----:B------:R-:W-:Y:S04]  /*4e050*/  STL [R1+0x560], R5 ;  /* 0x0005600501007387 */ /* 0x000fe80000100800 */
[----:B------:R-:W2:Y:S01]  /*4e060*/  LDL.LU R4, [R1+0x1b94] ;  /* 0x001b940001047983 */ /* 0x000ea20000300800 */
[----:B---3--:R-:W-:Y:S02]  /*4e070*/  LOP3.LUT R9, R39, 0xffff, RZ, 0xc0, !PT ;  /* 0x0000ffff27097812 */ /* 0x008fe400078ec0ff */
[----:B----4-:R-:W-:-:S04]  /*4e080*/  LOP3.LUT R10, R33, 0xffff, RZ, 0xc0, !PT ;  /* 0x0000ffff210a7812 */ /* 0x010fc800078ec0ff */
[--C-:B------:R-:W-:Y:S02]  /*4e090*/  PRMT R13, R9, 0x3340, R10.reuse ;  /* 0x00003340090d7816 */ /* 0x100fe4000000000a */
[----:B0-----:R-:W-:Y:S02]  /*4e0a0*/  SHF.R.U32.HI R8, RZ, 0x8, R9 ;  /* 0x00000008ff087819 */ /* 0x001fe40000011609 */
[----:B------:R-:W-:Y:S01]  /*4e0b0*/  LOP3.LUT R11, R30, 0xffff, RZ, 0xc0, !PT ;  /* 0x0000ffff1e0b7812 */ /* 0x000fe200078ec0ff */
[----:B------:R0:W-:Y:S01]  /*4e0c0*/  STL [R1+0xa74], R13 ;  /* 0x000a740d01007387 */ /* 0x0001e20000100800 */
[----:B------:R-:W-:Y:S02]  /*4e0d0*/  SHF.R.U32.HI R9, RZ, 0x8, R10 ;  /* 0x00000008ff097819 */ /* 0x000fe4000001160a */
        /* <DEDUP_REMOVED lines=11> */
[----:B------:R-:W4:Y:S01]  /*4e190*/  LDL.LU R30, [R1+0x8b8] ;  /* 0x0008b800011e7983 */ /* 0x000f220000300800 */
[----:B------:R-:W-:-:S02]  /*4e1a0*/  SHF.R.U32.HI R10, RZ, 0x8, R11 ;  /* 0x00000008ff0a7819 */ /* 0x000fc4000001160b */
[----:B------:R-:W-:Y:S02]  /*4e1b0*/  SHF.R.U32.HI R11, RZ, 0x8, R12 ;  /* 0x00000008ff0b7819 */ /* 0x000fe4000001160c */
[----:B------:R-:W-:Y:S02]  /*4e1c0*/  LOP3.LUT R10, R10, 0xffff, RZ, 0xc0, !PT ;  /* 0x0000ffff0a0a7812 */ /* 0x000fe400078ec0ff */
[----:B------:R-:W-:-:S04]  /*4e1d0*/  LOP3.LUT R11, R11, 0xffff, RZ, 0xc0, !PT ;  /* 0x0000ffff0b0b7812 */ /* 0x000fc800078ec0ff */
[----:B0-----:R-:W-:Y:S02]  /*4e1e0*/  PRMT R8, R10, 0x3340, R11 ;  /* 0x000033400a087816 */ /* 0x001fe4000000000b */
[----:B------:R-:W-:Y:S01]  /*4e1f0*/  LOP3.LUT R10, R188, 0xffff, RZ, 0xc0, !PT ;  /* 0x0000ffffbc0a7812 */ /* 0x000fe200078ec0ff */
[----:B-1----:R-:W-:Y:S01]  /*4e200*/  VIADD R5, R5, UR4 ;  /* 0x0000000405057c36 */ /* 0x002fe20008000000 */
[----:B------:R-:W-:Y:S01]  /*4e210*/  ULDC UR4, c[0x0][0x248] ;  /* 0x0000920000047ab9 */ /* 0x000fe20000000800 */
        /* <DEDUP_REMOVED lines=11> */
[----:B------:R-:W-:-:S04]  /*4e2d0*/  LOP3.LUT R12, R31, 0xffff, RZ, 0xc0, !PT ;  /* 0x0000ffff1f0c7812 */ /* 0x000fc800078ec0ff */
[--C-:B0-----:R-:W-:Y:S02]  /*4e2e0*/  PRMT R13, R11, 0x3340, R12.reuse ;  /* 0x000033400b0d7816 */ /* 0x101fe4000000000c */
[----:B------:R-:W-:Y:S02]  /*4e2f0*/  LOP3.LUT R8, R8, 0xffff, RZ, 0xc0, !PT ;  /* 0x0000ffff08087812 */ /* 0x000fe400078ec0ff */
[----:B------:R-:W-:Y:S01]  /*4e300*/  LOP3.LUT R9, R9, 0xffff, RZ, 0xc0, !PT ;  /* 0x0000ffff09097812 */ /* 0x000fe200078ec0ff */
[----:B------:R-:W-:Y:S01]  /*4e310*/  STL [R1+0xa64], R13 ;  /* 0x000a640d01007387 */ /* 0x000fe20000100800 */
[----:B------:R-:W-:Y:S02]  /*4e320*/  SHF.R.U32.HI R10, RZ, 0x8, R11 ;  /* 0x00000008ff0a7819 */ /* 0x000fe4000001160b */
[----:B------:R-:W-:Y:S01]  /*4e330*/  PRMT R8, R8, 0x3340, R9 ;  /* 0x0000334008087816 */ /* 0x000fe20000000009 */
[----:B------:R-:W2:Y:S01]  /*4e340*/  LDL.LU R39, [R1+0xe54] ;  /* 0x000e540001277983 */ /* 0x000ea20000300800 */
[----:B------:R-:W-:-:S03]  /*4e350*/  SHF.R.U32.HI R11, RZ, 0x8, R12 ;  /* 0x00000008ff0b7819 */ /* 0x000fc6000001160c */
[----:B------:R-:W2:Y:S04]  /*4e360*/  LDL.LU R37, [R1+0x7c0] ;  /* 0x0007c00001257983 */ /* 0x000ea80000300800 */
[----:B------:R0:W-:Y:S01]  /*4e370*/  STL [R1+0x54c], R5 ;  /* 0x00054c0501007387 */ /* 0x0001e20000100800 */
[----:B------:R-:W-:-:S03]  /*4e380*/  LOP3.LUT R10, R10, 0xffff, RZ, 0xc0, !PT ;  /* 0x0000ffff0a0a7812 */ /* 0x000fc600078ec0ff */
[----:B------:R-:W2:Y:S01]  /*4e390*/  LDL.LU R35, [R1+0xe50] ;  /* 0x000e500001237983 */ /* 0x000ea20000300800 */
[----:B------:R-:W-:-:S03]  /*4e3a0*/  LOP3.LUT R11, R11, 0xffff, RZ, 0xc0, !PT ;  /* 0x0000ffff0b0b7812 */ /* 0x000fc600078ec0ff */
[----:B------:R1:W-:Y:S04]  /*4e3b0*/  STL [R1+0x7bc], R8 ;  /* 0x0007bc0801007387 */ /* 0x0003e80000100800 */
[----:B------:R-:W2:Y:S01]  /*4e3c0*/  LDL.LU R31, [R1+0x7b8] ;  /* 0x0007b800011f7983 */ /* 0x000ea20000300800 */
[----:B0-----:R-:W-:Y:S01]  /*4e3d0*/  VIADD R5, R5, UR4 ;  /* 0x0000000405057c36 */ /* 0x001fe20008000000 */
[----:B------:R-:W-:Y:S01]  /*4e3e0*/  LOP3.LUT R12, R7, 0xffff, RZ, 0xc0, !PT ;  /* 0x0000ffff070c7812 */ /* 0x000fe200078ec0ff */
[----:B------:R-:W-:Y:S01]  /*4e3f0*/  ULDC UR4, c[0x0][0x248] ;  /* 0x0000920000047ab9 */ /* 0x000fe20000000800 */
[----:B-1----:R-:W-:-:S05]  /*4e400*/  PRMT R8, R10, 0x3340, R11 ;  /* 0x000033400a087816 */ /* 0x002fca000000000b */
[----:B------:R-:W-:Y:S04]  /*4e410*/  STL [R1+0x7b4], R8 ;  /* 0x0007b40801007387 */ /* 0x000fe80000100800 */
[----:B------:R-:W-:Y:S04]  /*4e420*/  STL [R1+0x550], R5 ;  /* 0x0005500501007387 */ /* 0x000fe80000100800 */
[----:B------:R-:W2:Y:S01]  /*4e430*/  LDL.LU R7, [R1+0x1b8c] ;  /* 0x001b8c0001077983 */ /* 0x000ea20000300800 */
[----:B---3--:R-:W-:Y:S02]  /*4e440*/  LOP3.LUT R9, R41, 0xffff, RZ, 0xc0, !PT ;  /* 0x0000ffff29097812 */ /* 0x008fe400078ec0ff */
[----:B----4-:R-:W-:-:S04]  /*4e450*/  LOP3.LUT R10, R33, 0xffff, RZ, 0xc0, !PT ;  /* 0x0000ffff210a7812 */ /* 0x010fc800078ec0ff */
[----:B------:R-:W-:-:S05]  /*4e460*/  PRMT R13, R9, 0x3340, R10 ;  /* 0x00003340090d7816 */ /* 0x000fca000000000a */
[----:B------:R0:W-:Y:S01]  /*4e470*/  STL [R1+0xa58], R13 ;  /* 0x000a580d01007387 */ /* 0x0001e20000100800 */
[----:B------:R-:W-:-:S04]  /*4e480*/  LOP3.LUT R11, R30, 0xffff, RZ, 0xc0, !PT ;  /* 0x0000ffff1e0b7812 */ /* 0x000fc800078ec0ff */
[----:B0-----:R-:W-:-:S05]  /*4e490*/  PRMT R13, R11, 0x3340, R12 ;  /* 0x000033400b0d7816 */ /* 0x001fca000000000c */
[----:B------:R-:W-:Y:S04]  /*4e4a0*/  STL [R1+0xa54], R13 ;  /* 0x000a540d01007387 */ /* 0x000fe80000100800 */
[----:B------:R-:W3:Y:S04]  /*4e4b0*/  LDL.LU R33, [R1+0xaac] ;  /* 0x000aac0001217983 */ /* 0x000ee80000300800 */
[----:B------:R-:W4:Y:S01]  /*4e4c0*/  LDL.LU R30, [R1+0x8c4] ;  /* 0x0008c400011e7983 */ /* 0x000f220000300800 */
[----:B------:R-:W-:Y:S02]  /*4e4d0*/  SHF.R.U32.HI R8, RZ, 0x8, R9 ;  /* 0x00000008ff087819 */ /* 0x000fe40000011609 */
[----:B------:R-:W-:-:S02]  /*4e4e0*/  SHF.R.U32.HI R9, RZ, 0x8, R10 ;  /* 0x00000008ff097819 */ /* 0x000fc4000001160a */
[----:B------:R-:W-:Y:S02]  /*4e4f0*/  LOP3.LUT R8, R8, 0xffff, RZ, 0xc0, !PT ;  /* 0x0000ffff08087812 */ /* 0x000fe400078ec0ff */
[----:B------:R-:W-:Y:S02]  /*4e500*/  LOP3.LUT R9, R9, 0xffff, RZ, 0xc0, !PT ;  /* 0x0000ffff09097812 */ /* 0x000fe400078ec0ff */
[----:B------:R-:W-:Y:S01]  /*4e510*/  SHF.R.U32.HI R10, RZ, 0x8, R11 ;  /* 0x00000008ff0a7819 */ /* 0x000fe2000001160b */
[----:B------:R-:W-:Y:S01]  /*4e520*/  VIADD R5, R5, UR4 ;  /* 0x0000000405057c36 */ /* 0x000fe20008000000 */
[----:B------:R-:W-:Y:S01]  /*4e530*/  SHF.R.U32.HI R11, RZ, 0x8, R12 ;  /* 0x00000008ff0b7819 */ /* 0x000fe2000001160c */
[----:B------:R-:W-:Y:S01]  /*4e540*/  ULDC UR4, c[0x0][0x248] ;  /* 0x0000920000047ab9 */ /* 0x000fe20000000800 */
[----:B------:R-:W-:Y:S02]  /*4e550*/  PRMT R8, R8, 0x3340, R9 ;  /* 0x0000334008087816 */ /* 0x000fe40000000009 */
[----:B------:R-:W-:-:S02]  /*4e560*/  LOP3.LUT R10, R10, 0xffff, RZ, 0xc0, !PT ;  /* 0x0000ffff0a0a7812 */ /* 0x000fc400078ec0ff */
[----:B------:R-:W-:Y:S01]  /*4e570*/  LOP3.LUT R11, R11, 0xffff, RZ, 0xc0, !PT ;  /* 0x0000ffff0b0b7812 */ /* 0x000fe200078ec0ff */
[----:B------:R0:W-:Y:S04]  /*4e580*/  STL [R1+0x544], R5 ;  /* 0x0005440501007387 */ /* 0x0001e80000100800 */
[----:B------:R1:W-:Y:S01]  /*4e590*/  STL [R1+0x7b0], R8 ;  /* 0x0007b00801007387 */ /* 0x0003e20000100800 */
[----:B0-----:R-:W-:Y:S01]  /*4e5a0*/  VIADD R5, R5, UR4 ;  /* 0x0000000405057c36 */ /* 0x001fe20008000000 */
[----:B------:R-:W-:Y:S01]  /*4e5b0*/  ULDC UR4, c[0x0][0x248] ;  /* 0x0000920000047ab9 */ /* 0x000fe20000000800 */
[----:B-1----:R-:W-:-:S05]  /*4e5c0*/  PRMT R8, R10, 0x3340, R11 ;  /* 0x000033400a087816 */ /* 0x002fca000000000b */
[----:B------:R-:W-:Y:S04]  /*4e5d0*/  STL [R1+0x7ac], R8 ;  /* 0x0007ac0801007387 */ /* 0x000fe80000100800 */
[----:B------:R0:W-:Y:S02]  /*4e5e0*/  STL [R1+0x548], R5 ;  /* 0x0005480501007387 */ /* 0x0001e40000100800 */
[----:B0-----:R-:W-:Y:S01]  /*4e5f0*/  VIADD R5, R5, UR4 ;  /* 0x0000000405057c36 */ /* 0x001fe20008000000 */
[----:B------:R-:W-:Y:S01]  /*4e600*/  ULDC UR4, c[0x0][0x248] ;  /* 0x0000920000047ab9 */ /* 0x000fe20000000800 */
[----:B--2---:R-:W-:Y:S02]  /*4e610*/  LOP3.LUT R9, R39, 0xffff, RZ, 0xc0, !PT ;  /* 0x0000ffff27097812 */ /* 0x004fe400078ec0ff */
[----:B------:R-:W-:-:S02]  /*4e620*/  LOP3.LUT R10, R37, 0xffff, RZ, 0xc0, !PT ;  /* 0x0000ffff250a7812 */ /* 0x000fc400078ec0ff */
[----:B------:R-:W-:Y:S02]  /*4e630*/  SHF.R.U32.HI R8, RZ, 0x8, R9 ;  /* 0x00000008ff087819 */ /* 0x000fe40000011609 */
[--C-:B------:R-:W-:Y:S02]  /*4e640*/  PRMT R13, R9, 0x3340, R10.reuse ;  /* 0x00003340090d7816 */ /* 0x100fe4000000000a */
[----:B------:R-:W-:Y:S02]  /*4e650*/  SHF.R.U32.HI R9, RZ, 0x8, R10 ;  /* 0x00000008ff097819 */ /* 0x000fe4000001160a */
[----:B------:R-:W-:Y:S01]  /*4e660*/  LOP3.LUT R11, R35, 0xffff, RZ, 0xc0, !PT ;  /* 0x0000ffff230b7812 */ /* 0x000fe200078ec0ff */
[----:B------:R0:W-:Y:S01]  /*4e670*/  STL [R1+0xa3c], R13 ;  /* 0x000a3c0d01007387 */ /* 0x0001e20000100800 */
[----:B------:R-:W-:Y:S02]  /*4e680*/  LOP3.LUT R8, R8, 0xffff, RZ, 0xc0, !PT ;  /* 0x0000ffff08087812 */ /* 0x000fe400078ec0ff */
[----:B------:R-:W-:-:S02]  /*4e690*/  LOP3.LUT R12, R31, 0xffff, RZ, 0xc0, !PT ;  /* 0x0000ffff1f0c7812 */ /* 0x000fc400078ec0ff */
[----:B------:R-:W-:Y:S02]  /*4e6a0*/  LOP3.LUT R9, R9, 0xffff, RZ, 0xc0, !PT ;  /* 0x0000ffff09097812 */ /* 0x000fe400078ec0ff */
        /* <DEDUP_REMOVED lines=11> */
[----:B------:R-:W2:Y:S04]  /*4e760*/  LDL.LU R35, [R1+0xe58] ;  /* 0x000e580001237983 */ /* 0x000ea80000300800 */
[----:B------:R-:W2:Y:S01]  /*4e770*/  LDL.LU R31, [R1+0x7cc] ;  /* 0x0007cc00011f7983 */ /* 0x000ea20000300800 */
[----:B0-----:R-:W-:Y:S02]  /*4e780*/  PRMT R8, R10, 0x3340, R11 ;  /* 0x000033400a087816 */ /* 0x001fe4000000000b */
[----:B------:R-:W-:Y:S01]  /*4e790*/  LOP3.LUT R10, R232, 0xffff, RZ, 0xc0, !PT ;  /* 0x0000ffffe80a7812 */ /* 0x000fe200078ec0ff */
[----:B-1----:R-:W-:Y:S01]  /*4e7a0*/  VIADD R5, R5, UR4 ;  /* 0x0000000405057c36 */ /* 0x002fe20008000000 */
[----:B------:R-:W-:Y:S01]  /*4e7b0*/  LOP3.LUT R12, R6, 0xffff, RZ, 0xc0, !PT ;  /* 0x0000ffff060c7812 */ /* 0x000fe200078ec0ff */
[----:B------:R0:W-:Y:S01]  /*4e7c0*/  STL [R1+0x6a0], R8 ;  /* 0x0006a00801007387 */ /* 0x0001e20000100800 */
[----:B------:R-:W-:-:S03]  /*4e7d0*/  ULDC UR4, c[0x0][0x248] ;  /* 0x0000920000047ab9 */ /* 0x000fc60000000800 */
[----:B------:R-:W2:Y:S04]  /*4e7e0*/  LDL.LU R232, [R1+0x1b88] ;  /* 0x001b880001e87983 */ /* 0x000ea80000300800 */
[----:B------:R1:W-:Y:S04]  /*4e7f0*/  STL [R1+0x540], R5 ;  /* 0x0005400501007387 */ /* 0x0003e80000100800 */
[----:B------:R-:W2:Y:S01]  /*4e800*/  LDL.LU R6, [R1+0x1b84] ;  /* 0x001b840001067983 */ /* 0x000ea20000300800 */
[----:B---3--:R-:W-:-:S04]  /*4e810*/  LOP3.LUT R9, R33, 0xffff, RZ, 0xc0, !PT ;  /* 0x0000ffff21097812 */ /* 0x008fc800078ec0ff */
[--C-:B------:R-:W-:Y:S02]  /*4e820*/  PRMT R13, R9, 0x3340, R10.reuse ;  /* 0x00003340090d7816 */ /* 0x100fe4000000000a */
[----:B----4-:R-:W-:Y:S02]  /*4e830*/  LOP3.LUT R11, R30, 0xffff, RZ, 0xc0, !PT ;  /* 0x0000ffff1e0b7812 */ /* 0x010fe400078ec0ff */
[----:B0-----:R-:W-:Y:S02]  /*4e840*/  SHF.R.U32.HI R8, RZ, 0x8, R9 ;  /* 0x00000008ff087819 */ /* 0x001fe40000011609 */
[----:B------:R-:W-:Y:S01]  /*4e850*/  SHF.R.U32.HI R9, RZ, 0x8, R10 ;  /* 0x00000008ff097819 */ /* 0x000fe2000001160a */
        /* <DEDUP_REMOVED lines=13> */
[----:B------:R-:W4:Y:S01]  /*4e930*/  LDL.LU R30, [R1+0x7d8] ;  /* 0x0007d800011e7983 */ /* 0x000f220000300800 */
[----:B------:R-:W-:-:S02]  /*4e940*/  SHF.R.U32.HI R11, RZ, 0x8, R12 ;  /* 0x00000008ff0b7819 */ /* 0x000fc4000001160c */
[----:B------:R-:W-:Y:S02]  /*4e950*/  LOP3.LUT R10, R10, 0xffff, RZ, 0xc0, !PT ;  /* 0x0000ffff0a0a7812 */ /* 0x000fe400078ec0ff */
[----:B------:R-:W-:-:S04]  /*4e960*/  LOP3.LUT R11, R11, 0xffff, RZ, 0xc0, !PT ;  /* 0x0000ffff0b0b7812 */ /* 0x000fc800078ec0ff */
[----:B0-----:R-:W-:Y:S01]  /*4e970*/  PRMT R8, R10, 0x3340, R11 ;  /* 0x000033400a087816 */ /* 0x001fe2000000000b */
[----:B------:R-:W-:Y:S01]  /*4e980*/  VIADD R5, R5, UR4 ;  /* 0x0000000405057c36 */ /* 0x000fe20008000000 */
[----:B------:R-:W-:-:S03]  /*4e990*/  ULDC UR4, c[0x0][0x248] ;  /* 0x0000920000047ab9 */ /* 0x000fc60000000800 */
[----:B------:R-:W-:Y:S04]  /*4e9a0*/  STL [R1+0x69c], R8 ;  /* 0x00069c0801007387 */ /* 0x000fe80000100800 */
[----:B------:R0:W-:Y:S02]  /*4e9b0*/  STL [R1+0x538], R5 ;  /* 0x0005380501007387 */ /* 0x0001e40000100800 */
[----:B0-----:R-:W-:Y:S01]  /*4e9c0*/  VIADD R5, R5, UR4 ;  /* 0x0000000405057c36 */ /* 0x001fe20008000000 */
[----:B------:R-:W-:Y:S01]  /*4e9d0*/  ULDC UR4, c[0x0][0x248] ;  /* 0x0000920000047ab9 */ /* 0x000fe20000000800 */
[----:B--2---:R-:W-:Y:S02]  /*4e9e0*/  LOP3.LUT R8, R41, 0xffff, RZ, 0xc0, !PT ;  /* 0x0000ffff29087812 */ /* 0x004fe400078ec0ff */
[----:B------:R-:W-:-:S04]  /*4e9f0*/  LOP3.LUT R11, R39, 0xffff, RZ, 0xc0, !PT ;  /* 0x0000ffff270b7812 */ /* 0x000fc800078ec0ff */
[----:B------:R-:W-:Y:S02]  /*4ea00*/  PRMT R13, R8, 0x3340, R11 ;  /* 0x00003340080d7816 */ /* 0x000fe4000000000b */
[----:B------:R-:W-:-:S03]  /*4ea10*/  SHF.R.U32.HI R10, RZ, 0x8, R8 ;  /* 0x00000008ff0a7819 */ /* 0x000fc60000011608 */
[----:B------:R0:W-:Y:S01]  /*4ea20*/  STL [R1+0xa20], R13 ;  /* 0x000a200d01007387 */ /* 0x0001e20000100800 */
[----:B------:R-:W-:Y:S02]  /*4ea30*/  LOP3.LUT R9, R35, 0xffff, RZ, 0xc0, !PT ;  /* 0x0000ffff23097812 */ /* 0x000fe400078ec0ff */
[----:B------:R-:W-:Y:S02]  /*4ea40*/  LOP3.LUT R12, R31, 0xffff, RZ, 0xc0, !PT ;  /* 0x0000ffff1f0c7812 */ /* 0x000fe400078ec0ff */
[----:B------:R-:W-:Y:S02]  /*4ea50*/  SHF.R.U32.HI R11, RZ, 0x8, R11 ;  /* 0x00000008ff0b7819 */ /* 0x000fe4000001160b */
[--C-:B0-----:R-:W-:Y:S02]  /*4ea60*/  PRMT R13, R9, 0x3340, R12.reuse ;  /* 0x00003340090d7816 */ /* 0x101fe4000000000c */
[----:B------:R-:W-:Y:S02]  /*4ea70*/  SHF.R.U32.HI R8, RZ, 0x8, R9 ;  /* 0x00000008ff087819 */ /* 0x000fe40000011609 */
[----:B------:R-:W-:Y:S01]  /*4ea80*/  SHF.R.U32.HI R9, RZ, 0x8, R12 ;  /* 0x00000008ff097819 */ /* 0x000fe2000001160c */
[----:B------:R-:W-:Y:S01]  /*4ea90*/  STL [R1+0xa1c], R13 ;  /* 0x000a1c0d01007387 */ /* 0x000fe20000100800 */
[----:B------:R-:W-:-:S02]  /*4eaa0*/  LOP3.LUT R10, R10, 0xffff, RZ, 0xc0, !PT ;  /* 0x0000ffff0a0a7812 */ /* 0x000fc400078ec0ff */
[----:B------:R-:W-:Y:S01]  /*4eab0*/  LOP3.LUT R11, R11, 0xffff, RZ, 0xc0, !PT ;  /* 0x0000ffff0b0b7812 */ /* 0x000fe200078ec0ff */
[----:B------:R-:W2:Y:S01]  /*4eac0*/  LDL.LU R39, [R1+0xe64] ;  /* 0x000e640001277983 */ /* 0x000ea20000300800 */
[----:B------:R-:W-:Y:S02]  /*4ead0*/  LOP3.LUT R8, R8, 0xffff, RZ, 0xc0, !PT ;  /* 0x0000ffff08087812 */ /* 0x000fe400078ec0ff */
[----:B------:R-:W-:Y:S01]  /*4eae0*/  LOP3.LUT R9, R9, 0xffff, RZ, 0xc0, !PT ;  /* 0x0000ffff09097812 */ /* 0x000fe200078ec0ff */
[----:B------:R-:W2:Y:S01]  /*4eaf0*/  LDL.LU R35, [R1+0x7dc] ;  /* 0x0007dc0001237983 */ /* 0x000ea20000300800 */
[----:B------:R-:W-:Y:S02]  /*4eb00*/  PRMT R10, R10, 0x3340, R11 ;  /* 0x000033400a0a7816 */ /* 0x000fe4000000000b */
[----:B------:R-:W-:Y:S01]  /*4eb10*/  PRMT R8, R8, 0x3340, R9 ;  /* 0x0000334008087816 */ /* 0x000fe20000000009 */
[----:B------:R0:W-:Y:S04]  /*4eb20*/  STL [R1+0x52c], R5 ;  /* 0x00052c0501007387 */ /* 0x0001e80000100800 */
[----:B------:R-:W2:Y:S01]  /*4eb30*/  LDL.LU R31, [R1+0xacc] ;  /* 0x000acc00011f7983 */ /* 0x000ea20000300800 */
[----:B------:R-:W-:-:S03]  /*4eb40*/  LOP3.LUT R9, R4, 0xffff, RZ, 0xc0, !PT ;  /* 0x0000ffff04097812 */ /* 0x000fc600078ec0ff */
[----:B------:R-:W-:Y:S04]  /*4eb50*/  STL [R1+0x4f8], R10 ;  /* 0x0004f80a01007387 */ /* 0x000fe80000100800 */
[----:B------:R3:W-:Y:S01]  /*4eb60*/  STL [R1+0x4fc], R8 ;  /* 0x0004fc0801007387 */ /* 0x0007e20000100800 */
[----:B0-----:R-:W-:Y:S01]  /*4eb70*/  VIADD R5, R5, UR4 ;  /* 0x0000000405057c36 */ /* 0x001fe20008000000 */
[----:B------:R-:W-:Y:S02]  /*4eb80*/  ULDC UR4, c[0x0][0x248] ;  /* 0x0000920000047ab9 */ /* 0x000fe40000000800 */
[----:B------:R-:W2:Y:S04]  /*4eb90*/  LDL.LU R4, [R1+0x1b80] ;  /* 0x001b800001047983 */ /* 0x000ea80000300800 */
[----:B------:R0:W-:Y:S01]  /*4eba0*/  STL [R1+0x530], R5 ;  /* 0x0005300501007387 */ /* 0x0001e20000100800 */
[----:B---3--:R-:W-:-:S02]  /*4ebb0*/  LOP3.LUT R8, R37, 0xffff, RZ, 0xc0, !PT ;  /* 0x0000ffff25087812 */ /* 0x008fc400078ec0ff */
[----:B----4-:R-:W-:Y:S02]  /*4ebc0*/  LOP3.LUT R11, R33, 0xffff, RZ, 0xc0, !PT ;  /* 0x0000ffff210b7812 */ /* 0x010fe400078ec0ff */
[--C-:B------:R-:W-:Y:S02]  /*4ebd0*/  PRMT R13, R8, 0x3340, R9.reuse ;  /* 0x00003340080d7816 */ /* 0x100fe40000000009 */
[----:B------:R-:W-:Y:S02]  /*4ebe0*/  SHF.R.U32.HI R10, RZ, 0x8, R8 ;  /* 0x00000008ff0a7819 */ /* 0x000fe40000011608 */
[----:B------:R-:W-:Y:S02]  /*4ebf0*/  SHF.R.U32.HI R9, RZ, 0x8, R9 ;  /* 0x00000008ff097819 */ /* 0x000fe40000011609 */
[----:B------:R-:W-:Y:S02]  /*4ec00*/  SHF.R.U32.HI R8, RZ, 0x8, R11 ;  /* 0x00000008ff087819 */ /* 0x000fe4000001160b */
[----:B------:R-:W-:-:S02]  /*4ec10*/  LOP3.LUT R12, R30, 0xffff, RZ, 0xc0, !PT ;  /* 0x0000ffff1e0c7812 */ /* 0x000fc400078ec0ff */
[----:B------:R-:W-:Y:S02]  /*4ec20*/  LOP3.LUT R10, R10, 0xffff, RZ, 0xc0, !PT ;  /* 0x0000ffff0a0a7812 */ /* 0x000fe400078ec0ff */
[--C-:B------:R-:W-:Y:S02]  /*4ec30*/  PRMT R11, R11, 0x3340, R12.reuse ;  /* 0x000033400b0b7816 */ /* 0x100fe4000000000c */
[----:B------:R-:W-:Y:S01]  /*4ec40*/  LOP3.LUT R9, R9, 0xffff, RZ, 0xc0, !PT ;  /* 0x0000ffff09097812 */ /* 0x000fe200078ec0ff */
[----:B0-----:R-:W-:Y:S01]  /*4ec50*/  VIADD R5, R5, UR4 ;  /* 0x0000000405057c36 */ /* 0x001fe20008000000 */
[----:B------:R-:W-:Y:S01]  /*4ec60*/  STL [R1+0xa18], R13 ;  /* 0x000a180d01007387 */ /* 0x000fe20000100800 */
[----:B------:R-:W-:Y:S01]  /*4ec70*/  SHF.R.U32.HI R12, RZ, 0x8, R12 ;  /* 0x00000008ff0c7819 */ /* 0x000fe2000001160c */
[----:B------:R-:W-:Y:S01]  /*4ec80*/  ULDC UR4, c[0x0][0x248] ;  /* 0x0000920000047ab9 */ /* 0x000fe20000000800 */
[----:B------:R-:W-:Y:S01]  /*4ec90*/  PRMT R9, R10, 0x3340, R9 ;  /* 0x000033400a097816 */ /* 0x000fe20000000009 */
[----:B------:R-:W-:Y:S04]  /*4eca0*/  STL [R1+0xa04], R11 ;  /* 0x000a040b01007387 */ /* 0x000fe80000100800 */
[----:B------:R-:W3:Y:S04]  /*4ecb0*/  LDL.LU R37, [R1+0xad8] ;  /* 0x000ad80001257983 */ /* 0x000ee80000300800 */
[----:B------:R-:W4:Y:S04]  /*4ecc0*/  LDL.LU R33, [R1+0xe68] ;  /* 0x000e680001217983 */ /* 0x000f280000300800 */
[----:B------:R0:W-:Y:S04]  /*4ecd0*/  STL [R1+0x528], R5 ;  /* 0x0005280501007387 */ /* 0x0001e80000100800 */
[----:B------:R-:W-:Y:S04]  /*4ece0*/  STL [R1+0x4e4], R9 ;  /* 0x0004e40901007387 */ /* 0x000fe80000100800 */
[----:B------:R-:W4:Y:S01]  /*4ecf0*/  LDL.LU R30, [R1+0x7e0] ;  /* 0x0007e000011e7983 */ /* 0x000f220000300800 */
[----:B------:R-:W-:-:S02]  /*4ed00*/  LOP3.LUT R8, R8, 0xffff, RZ, 0xc0, !PT ;  /* 0x0000ffff08087812 */ /* 0x000fc400078ec0ff */
[----:B------:R-:W-:-:S04]  /*4ed10*/  LOP3.LUT R12, R12, 0xffff, RZ, 0xc0, !PT ;  /* 0x0000ffff0c0c7812 */ /* 0x000fc800078ec0ff */
[----:B------:R-:W-:-:S05]  /*4ed20*/  PRMT R8, R8, 0x3340, R12 ;  /* 0x0000334008087816 */ /* 0x000fca000000000c */
[----:B------:R-:W-:Y:S01]  /*4ed30*/  STL [R1+0x34], R8 ;  /* 0x0000340801007387 */ /* 0x000fe20000100800 */
[----:B------:R-:W-:Y:S01]  /*4ed40*/  LOP3.LUT R12, R7, 0xffff, RZ, 0xc0, !PT ;  /* 0x0000ffff070c7812 */ /* 0x000fe200078ec0ff */
[----:B0-----:R-:W-:Y:S01]  /*4ed50*/  VIADD R5, R5, UR4 ;  /* 0x0000000405057c36 */ /* 0x001fe20008000000 */
[----:B------:R-:W-:-:S04]  /*4ed60*/  ULDC UR4, c[0x0][0x248] ;  /* 0x0000920000047ab9 */ /* 0x000fc80000000800 */
[----:B------:R0:W-:Y:S04]  /*4ed70*/  STL [R1+0x524], R5 ;  /* 0x0005240501007387 */ /* 0x0001e80000100800 */
[----:B------:R-:W4:Y:S01]  /*4ed80*/  LDL.LU R7, [R1+0x1b7c] ;  /* 0x001b7c0001077983 */ /* 0x000f220000300800 */
[----:B0-----:R-:W-:Y:S01]  /*4ed90*/  VIADD R5, R5, UR4 ;  /* 0x0000000405057c36 */ /* 0x001fe20008000000 */
[----:B------:R-:W-:Y:S01]  /*4eda0*/  ULDC UR4, c[0x0][0x248] ;  /* 0x0000920000047ab9 */ /* 0x000fe20000000800 */
[----:B--2---:R-:W-:Y:S02]  /*4edb0*/  LOP3.LUT R8, R39, 0xffff, RZ, 0xc0, !PT ;  /* 0x0000ffff27087812 */ /* 0x004fe400078ec0ff */
[----:B------:R-:W-:Y:S02]  /*4edc0*/  LOP3.LUT R9, R35, 0xffff, RZ, 0xc0, !PT ;  /* 0x0000ffff23097812 */ /* 0x000fe400078ec0ff */
[----:B------:R-:W-:-:S02]  /*4edd0*/  SHF.R.U32.HI R10, RZ, 0x8, R8 ;  /* 0x00000008ff0a7819 */ /* 0x000fc40000011608 */
[--C-:B------:R-:W-:Y:S02]  /*4ede0*/  PRMT R13, R8, 0x3340, R9.reuse ;  /* 0x00003340080d7816 */ /* 0x100fe40000000009 */
[----:B------:R-:W-:Y:S02]  /*4edf0*/  SHF.R.U32.HI R9, RZ, 0x8, R9 ;  /* 0x00000008ff097819 */ /* 0x000fe40000011609 */
[----:B------:R-:W-:Y:S02]  /*4ee00*/  LOP3.LUT R11, R31, 0xffff, RZ, 0xc0, !PT ;  /* 0x0000ffff1f0b7812 */ /* 0x000fe400078ec0ff */
[----:B------:R-:W-:Y:S02]  /*4ee10*/  LOP3.LUT R10, R10, 0xffff, RZ, 0xc0, !PT ;  /* 0x0000ffff0a0a7812 */ /* 0x000fe400078ec0ff */
[----:B------:R-:W-:Y:S02]  /*4ee20*/  SHF.R.U32.HI R8, RZ, 0x8, R11 ;  /* 0x00000008ff087819 */ /* 0x000fe4000001160b */
[----:B------:R-:W-:-:S02]  /*4ee30*/  LOP3.LUT R9, R9, 0xffff, RZ, 0xc0, !PT ;  /* 0x0000ffff09097812 */ /* 0x000fc400078ec0ff */
[--C-:B------:R-:W-:Y:S01]  /*4ee40*/  PRMT R11, R11, 0x3340, R12.reuse ;  /* 0x000033400b0b7816 */ /* 0x100fe2000000000c */
[----:B------:R-:W-:Y:S01]  /*4ee50*/  STL [R1+0x9fc], R13 ;  /* 0x0009fc0d01007387 */ /* 0x000fe20000100800 */
[----:B------:R-:W-:Y:S02]  /*4ee60*/  SHF.R.U32.HI R12, RZ, 0x8, R12 ;  /* 0x00000008ff0c7819 */ /* 0x000fe4000001160c */
[----:B------:R-:W-:Y:S01]  /*4ee70*/  PRMT R9, R10, 0x3340, R9 ;  /* 0x000033400a097816 */ /* 0x000fe20000000009 */
[----:B------:R-:W-:Y:S01]  /*4ee80*/  STL [R1+0x9f8], R11 ;  /* 0x0009f80b01007387 */ /* 0x000fe20000100800 */
[----:B------:R-:W-:Y:S02]  /*4ee90*/  LOP3.LUT R8, R8, 0xffff, RZ, 0xc0, !PT ;  /* 0x0000ffff08087812 */ /* 0x000fe400078ec0ff */
[----:B------:R-:W-:Y:S01]  /*4eea0*/  LOP3.LUT R12, R12, 0xffff, RZ, 0xc0, !PT ;  /* 0x0000ffff0c0c7812 */ /* 0x000fe200078ec0ff */
[----:B------:R-:W2:Y:S04]  /*4eeb0*/  LDL.LU R41, [R1+0xe6c] ;  /* 0x000e6c0001297983 */ /* 0x000ea80000300800 */
[----:B------:R-:W2:Y:S01]  /*4eec0*/  LDL.LU R35, [R1+0x7e4] ;  /* 0x0007e40001237983 */ /* 0x000ea20000300800 */
[----:B------:R-:W-:-:S03]  /*4eed0*/  PRMT R8, R8, 0x3340, R12 ;  /* 0x0000334008087816 */ /* 0x000fc6000000000c */
[----:B------:R0:W-:Y:S04]  /*4eee0*/  STL [R1+0x30], R9 ;  /* 0x0000300901007387 */ /* 0x0001e80000100800 */
[----:B------:R1:W-:Y:S04]  /*4eef0*/  STL [R1+0x520], R5 ;  /* 0x0005200501007387 */ /* 0x0003e80000100800 */
[----:B------:R-:W2:Y:S01]  /*4ef00*/  LDL.LU R31, [R1+0xaf0] ;  /* 0x000af000011f7983 */ /* 0x000ea20000300800 */
[----:B0-----:R-:W-:-:S03]  /*4ef10*/  LOP3.LUT R9, R188, 0xffff, RZ, 0xc0, !PT ;  /* 0x0000ffffbc097812 */ /* 0x001fc600078ec0ff */
[----:B------:R3:W-:Y:S01]  /*4ef20*/  STL [R1+0x4ac], R8 ;  /* 0x0004ac0801007387 */ /* 0x0007e20000100800 */
[----:B-1----:R-:W-:Y:S01]  /*4ef30*/  VIADD R5, R5, UR4 ;  /* 0x0000000405057c36 */ /* 0x002fe20008000000 */
[----:B------:R-:W-:Y:S02]  /*4ef40*/  ULDC UR4, c[0x0][0x248] ;  /* 0x0000920000047ab9 */ /* 0x000fe40000000800 */
[----:B------:R-:W2:Y:S04]  /*4ef50*/  LDL.LU R188, [R1+0x1b78] ;  /* 0x001b780001bc7983 */ /* 0x000ea80000300800 */
[----:B------:R0:W-:Y:S01]  /*4ef60*/  STL [R1+0x51c], R5 ;  /* 0x00051c0501007387 */ /* 0x0001e20000100800 */
[----:B---3--:R-:W-:Y:S02]  /*4ef70*/  LOP3.LUT R8, R37, 0xffff, RZ, 0xc0, !PT ;  /* 0x0000ffff25087812 */ /* 0x008fe400078ec0ff */
[----:B----4-:R-:W-:-:S02]  /*4ef80*/  LOP3.LUT R11, R33, 0xffff, RZ, 0xc0, !PT ;  /* 0x0000ffff210b7812 */ /* 0x010fc400078ec0ff */
[----:B------:R-:W-:Y:S02]  /*4ef90*/  SHF.R.U32.HI R10, RZ, 0x8, R8 ;  /* 0x00000008ff0a7819 */ /* 0x000fe40000011608 */
[--C-:B------:R-:W-:Y:S02]  /*4efa0*/  PRMT R13, R8, 0x3340, R9.reuse ;  /* 0x00003340080d7816 */ /* 0x100fe40000000009 */
[----:B------:R-:W-:Y:S02]  /*4efb0*/  SHF.R.U32.HI R9, RZ, 0x8, R9 ;  /* 0x00000008ff097819 */ /* 0x000fe40000011609 */
[----:B------:R-:W-:Y:S02]  /*4efc0*/  SHF.R.U32.HI R8, RZ, 0x8, R11 ;  /* 0x00000008ff087819 */ /* 0x000fe4000001160b */
[----:B------:R-:W-:-:S04]  /*4efd0*/  LOP3.LUT R12, R30, 0xffff, RZ, 0xc0, !PT ;  /* 0x0000ffff1e0c7812 */ /* 0x000fc800078ec0ff */
[--C-:B------:R-:W-:Y:S01]  /*4efe0*/  PRMT R11, R11, 0x3340, R12.reuse ;  /* 0x000033400b0b7816 */ /* 0x100fe2000000000c */
[----:B------:R-:W-:Y:S01]  /*4eff0*/  STL [R1+0x9e8], R13 ;  /* 0x0009e80d01007387 */ /* 0x000fe20000100800 */
[----:B------:R-:W-:Y:S02]  /*4f000*/  LOP3.LUT R10, R10, 0xffff, RZ, 0xc0, !PT ;  /* 0x0000ffff0a0a7812 */ /* 0x000fe400078ec0ff */
[----:B------:R-:W-:Y:S01]  /*4f010*/  LOP3.LUT R9, R9, 0xffff, RZ, 0xc0, !PT ;  /* 0x0000ffff09097812 */ /* 0x000fe200078ec0ff */
[----:B------:R-:W-:Y:S01]  /*4f020*/  STL [R1+0x9e4], R11 ;  /* 0x0009e40b01007387 */ /* 0x000fe20000100800 */
[----:B0-----:R-:W-:Y:S01]  /*4f030*/  VIADD R5, R5, UR4 ;  /* 0x0000000405057c36 */ /* 0x001fe20008000000 */
[----:B------:R-:W-:Y:S01]  /*4f040*/  SHF.R.U32.HI R12, RZ, 0x8, R12 ;  /* 0x00000008ff0c7819 */ /* 0x000fe2000001160c */
[----:B------:R-:W-:Y:S01]  /*4f050*/  ULDC UR4, c[0x0][0x248] ;  /* 0x0000920000047ab9 */ /* 0x000fe20000000800 */
[----:B------:R-:W3:Y:S01]  /*4f060*/  LDL.LU R39, [R1+0xe74] ;  /* 0x000e740001277983 */ /* 0x000ee20000300800 */
[----:B------:R-:W-:-:S03]  /*4f070*/  PRMT R9, R10, 0x3340, R9 ;  /* 0x000033400a097816 */ /* 0x000fc60000000009 */
[----:B------:R-:W4:Y:S04]  /*4f080*/  LDL.LU R37, [R1+0x7ec] ;  /* 0x0007ec0001257983 */ /* 0x000f280000300800 */
[----:B------:R0:W-:Y:S04]  /*4f090*/  STL [R1+0x518], R5 ;  /* 0x0005180501007387 */ /* 0x0001e80000100800 */
[----:B------:R-:W4:Y:S04]  /*4f0a0*/  LDL.LU R33, [R1+0xe70] ;  /* 0x000e700001217983 */ /* 0x000f280000300800 */
[----:B------:R-:W-:Y:S04]  /*4f0b0*/  STL [R1+0x494], R9 ;  /* 0x0004940901007387 */ /* 0x000fe80000100800 */
[----:B------:R-:W4:Y:S01]  /*4f0c0*/  LDL.LU R30, [R1+0x7e8] ;  /* 0x0007e800011e7983 */ /* 0x000f220000300800 */
[----:B------:R-:W-:-:S02]  /*4f0d0*/  LOP3.LUT R8, R8, 0xffff, RZ, 0xc0, !PT ;  /* 0x0000ffff08087812 */ /* 0x000fc400078ec0ff */
[----:B------:R-:W-:-:S04]  /*4f0e0*/  LOP3.LUT R12, R12, 0xffff, RZ, 0xc0, !PT ;  /* 0x0000ffff0c0c7812 */ /* 0x000fc800078ec0ff */
[----:B------:R-:W-:Y:S01]  /*4f0f0*/  PRMT R8, R8, 0x3340, R12 ;  /* 0x0000334008087816 */ /* 0x000fe2000000000c */
[----:B0-----:R-:W-:Y:S01]  /*4f100*/  VIADD R5, R5, UR4 ;  /* 0x0000000405057c36 */ /* 0x001fe20008000000 */
[----:B------:R-:W-:Y:S01]  /*4f110*/  LOP3.LUT R12, R6, 0xffff, RZ, 0xc0, !PT ;  /* 0x0000ffff060c7812 */ /* 0x000fe200078ec0ff */
[----:B------:R-:W-:Y:S02]  /*4f120*/  ULDC UR4, c[0x0][0x248] ;  /* 0x0000920000047ab9 */ /* 0x000fe40000000800 */
[----:B------:R-:W-:Y:S04]  /*4f130*/  STL [R1+0x3fc], R8 ;  /* 0x0003fc0801007387 */ /* 0x000fe80000100800 */
[----:B------:R0:W-:Y:S04]  /*4f140*/  STL [R1+0x514], R5 ;  /* 0x0005140501007387 */ /* 0x0001e80000100800 */
[----:B------:R-:W4:Y:S01]  /*4f150*/  LDL.LU R6, [R1+0x1b74] ;  /* 0x001b740001067983 */ /* 0x000f220000300800 */
[----:B0-----:R-:W-:Y:S01]  /*4f160*/  VIADD R5, R5, UR4 ;  /* 0x0000000405057c36 */ /* 0x001fe20008000000 */
[----:B------:R-:W-:Y:S01]  /*4f170*/  ULDC UR4, c[0x0][0x248] ;  /* 0x0000920000047ab9 */ /* 0x000fe20000000800 */
[----:B--2---:R-:W-:-:S02]  /*4f180*/  LOP3.LUT R8, R41, 0xffff, RZ, 0xc0, !PT ;  /* 0x0000ffff29087812 */ /* 0x004fc400078ec0ff */
[----:B------:R-:W-:Y:S02]  /*4f190*/  LOP3.LUT R9, R35, 0xffff, RZ, 0xc0, !PT ;  /* 0x0000ffff23097812 */ /* 0x000fe400078ec0ff */
[----:B------:R-:W-:Y:S02]  /*4f1a0*/  SHF.R.U32.HI R10, RZ, 0x8, R8 ;  /* 0x00000008ff0a7819 */ /* 0x000fe40000011608 */
[--C-:B------:R-:W-:Y:S02]  /*4f1b0*/  PRMT R13, R8, 0x3340, R9.reuse ;  /* 0x00003340080d7816 */ /* 0x100fe40000000009 */
[----:B------:R-:W-:Y:S02]  /*4f1c0*/  SHF.R.U32.HI R9, RZ, 0x8, R9 ;  /* 0x00000008ff097819 */ /* 0x000fe40000011609 */
[----:B------:R-:W-:-:S04]  /*4f1d0*/  LOP3.LUT R11, R31, 0xffff, RZ, 0xc0, !PT ;  /* 0x0000ffff1f0b7812 */ /* 0x000fc800078ec0ff */
[----:B------:R-:W-:Y:S02]  /*4f1e0*/  SHF.R.U32.HI R8, RZ, 0x8, R11 ;  /* 0x00000008ff087819 */ /* 0x000fe4000001160b */
[--C-:B------:R-:W-:Y:S02]  /*4f1f0*/  PRMT R11, R11, 0x3340, R12.reuse ;  /* 0x000033400b0b7816 */ /* 0x100fe4000000000c */
[----:B------:R-:W-:Y:S01]  /*4f200*/  SHF.R.U32.HI R12, RZ, 0x8, R12 ;  /* 0x00000008ff0c7819 */ /* 0x000fe2000001160c */
[----:B------:R-:W-:Y:S01]  /*4f210*/  STL [R1+0x9e0], R13 ;  /* 0x0009e00d01007387 */ /* 0x000fe20000100800 */
[----:B------:R-:W-:Y:S02]  /*4f220*/  LOP3.LUT R10, R10, 0xffff, RZ, 0xc0, !PT ;  /* 0x0000ffff0a0a7812 */ /* 0x000fe400078ec0ff */
[----:B------:R-:W-:Y:S01]  /*4f230*/  LOP3.LUT R9, R9, 0xffff, RZ, 0xc0, !PT ;  /* 0x0000ffff09097812 */ /* 0x000fe200078ec0ff */
[----:B------:R-:W-:Y:S01]  /*4f240*/  STL [R1+0x9dc], R11 ;  /* 0x0009dc0b01007387 */ /* 0x000fe20000100800 */
[----:B------:R-:W-:-:S02]  /*4f250*/  LOP3.LUT R8, R8, 0xffff, RZ, 0xc0, !PT ;  /* 0x0000ffff08087812 */ /* 0x000fc400078ec0ff */
[----:B------:R-:W-:Y:S01]  /*4f260*/  LOP3.LUT R12, R12, 0xffff, RZ, 0xc0, !PT ;  /* 0x0000ffff0c0c7812 */ /* 0x000fe200078ec0ff */
[----:B------:R-:W2:Y:S01]  /*4f270*/  LDL.LU R35, [R1+0xb08] ;  /* 0x000b080001237983 */ /* 0x000ea20000300800 */
[----:B------:R-:W-:Y:S02]  /*4f280*/  PRMT R9, R10, 0x3340, R9 ;  /* 0x000033400a097816 */ /* 0x000fe40000000009 */
[----:B------:R-:W-:Y:S01]  /*4f290*/  PRMT R8, R8, 0x3340, R12 ;  /* 0x0000334008087816 */ /* 0x000fe2000000000c */
[----:B------:R-:W2:Y:S04]  /*4f2a0*/  LDL.LU R31, [R1+0xb04] ;  /* 0x000b0400011f7983 */ /* 0x000ea80000300800 */
[----:B------:R0:W-:Y:S04]  /*4f2b0*/  STL [R1+0x510], R5 ;  /* 0x0005100501007387 */ /* 0x0001e80000100800 */
[----:B------:R-:W-:Y:S04]  /*4f2c0*/  STL [R1+0x3cc], R9 ;  /* 0x0003cc0901007387 */ /* 0x000fe80000100800 */
[----:B------:R3:W-:Y:S01]  /*4f2d0*/  STL [R1+0x3d8], R8 ;  /* 0x0003d80801007387 */ /* 0x0007e20000100800 */
[----:B0-----:R-:W-:Y:S01]  /*4f2e0*/  VIADD R5, R5, UR4 ;  /* 0x0000000405057c36 */ /* 0x001fe20008000000 */
[----:B------:R-:W-:-:S04]  /*4f2f0*/  ULDC UR4, c[0x0][0x248] ;  /* 0x0000920000047ab9 */ /* 0x000fc80000000800 */
[----:B------:R0:W-:Y:S01]  /*4f300*/  STL [R1+0x50c], R5 ;  /* 0x00050c0501007387 */ /* 0x0001e20000100800 */
[----:B---3--:R-:W-:Y:S02]  /*4f310*/  LOP3.LUT R8, R39, 0xffff, RZ, 0xc0, !PT ;  /* 0x0000ffff27087812 */ /* 0x008fe400078ec0ff */
[----:B----4-:R-:W-:Y:S02]  /*4f320*/  LOP3.LUT R9, R37, 0xffff, RZ, 0xc0, !PT ;  /* 0x0000ffff25097812 */ /* 0x010fe400078ec0ff */
[----:B------:R-:W-:Y:S02]  /*4f330*/  SHF.R.U32.HI R10, RZ, 0x8, R8 ;  /* 0x00000008ff0a7819 */ /* 0x000fe40000011608 */
[--C-:B------:R-:W-:Y:S02]  /*4f340*/  PRMT R13, R8, 0x3340, R9.reuse ;  /* 0x00003340080d7816 */ /* 0x100fe40000000009 */
[----:B------:R-:W-:Y:S02]  /*4f350*/  SHF.R.U32.HI R9, RZ, 0x8, R9 ;  /* 0x00000008ff097819 */ /* 0x000fe40000011609 */
[----:B------:R-:W-:-:S02]  /*4f360*/  LOP3.LUT R11, R33, 0xffff, RZ, 0xc0, !PT ;  /* 0x0000ffff210b7812 */ /* 0x000fc400078ec0ff */
[----:B------:R-:W-:Y:S02]  /*4f370*/  LOP3.LUT R10, R10, 0xffff, RZ, 0xc0, !PT ;  /* 0x0000ffff0a0a7812 */ /* 0x000fe400078ec0ff */
[----:B------:R-:W-:Y:S02]  /*4f380*/  SHF.R.U32.HI R8, RZ, 0x8, R11 ;  /* 0x00000008ff087819 */ /* 0x000fe4000001160b */
[----:B------:R-:W-:Y:S02]  /*4f390*/  LOP3.LUT R12, R30, 0xffff, RZ, 0xc0, !PT ;  /* 0x0000ffff1e0c7812 */ /* 0x000fe400078ec0ff */
[----:B------:R-:W-:Y:S02]  /*4f3a0*/  LOP3.LUT R9, R9, 0xffff, RZ, 0xc0, !PT ;  /* 0x0000ffff09097812 */ /* 0x000fe400078ec0ff */
[--C-:B------:R-:W-:Y:S01]  /*4f3b0*/  PRMT R11, R11, 0x3340, R12.reuse ;  /* 0x000033400b0b7816 */ /* 0x100fe2000000000c */
[----:B------:R-:W-:Y:S01]  /*4f3c0*/  STL [R1+0x9b0], R13 ;  /* 0x0009b00d01007387 */ /* 0x000fe20000100800 */
[----:B------:R-:W-:Y:S01]  /*4f3d0*/  PRMT R9, R10, 0x3340, R9 ;  /* 0x000033400a097816 */ /* 0x000fe20000000009 */
[----:B0-----:R-:W-:Y:S01]  /*4f3e0*/  VIADD R5, R5, UR4 ;  /* 0x0000000405057c36 */ /* 0x001fe20008000000 */
[----:B------:R-:W-:Y:S01]  /*4f3f0*/  SHF.R.U32.HI R12, RZ, 0x8, R12 ;  /* 0x00000008ff0c7819 */ /* 0x000fe2000001160c */
[----:B------:R-:W-:Y:S01]  /*4f400*/  STL [R1+0x9ac], R11 ;  /* 0x0009ac0b01007387 */ /* 0x000fe20000100800 */
[----:B------:R-:W-:Y:S01]  /*4f410*/  LOP3.LUT R8, R8, 0xffff, RZ, 0xc0, !PT ;  /* 0x0000ffff08087812 */ /* 0x000fe200078ec0ff */
[----:B------:R-:W-:-:S02]  /*4f420*/  ULDC UR4, c[0x0][0x248] ;  /* 0x0000920000047ab9 */ /* 0x000fc40000000800 */
[----:B------:R-:W3:Y:S04]  /*4f430*/  LDL.LU R41, [R1+0xe7c] ;  /* 0x000e7c0001297983 */ /* 0x000ee80000300800 */
[----:B------:R-:W4:Y:S04]  /*4f440*/  LDL.LU R39, [R1+0x7fc] ;  /* 0x0007fc0001277983 */ /* 0x000f280000300800 */
[----:B------:R0:W-:Y:S04]  /*4f450*/  STL [R1+0x28], R9 ;  /* 0x0000280901007387 */ /* 0x0001e80000100800 */
[----:B------:R1:W-:Y:S04]  /*4f460*/  STL [R1+0x508], R5 ;  /* 0x0005080501007387 */ /* 0x0003e80000100800 */
[----:B------:R-:W4:Y:S04]  /*4f470*/  LDL.LU R33, [R1+0xe78] ;  /* 0x000e780001217983 */ /* 0x000f280000300800 */
[----:B------:R-:W4:Y:S01]  /*4f480*/  LDL.LU R30, [R1+0x7f4] ;  /* 0x0007f400011e7983 */ /* 0x000f220000300800 */
[----:B------:R-:W-:-:S04]  /*4f490*/  LOP3.LUT R12, R12, 0xffff, RZ, 0xc0, !PT ;  /* 0x0000ffff0c0c7812 */ /* 0x000fc800078ec0ff */
[----:B------:R-:W-:Y:S02]  /*4f4a0*/  PRMT R8, R8, 0x3340, R12 ;  /* 0x0000334008087816 */ /* 0x000fe4000000000c */
[----:B0-----:R-:W-:-:S03]  /*4f4b0*/  LOP3.LUT R9, R7, 0xffff, RZ, 0xc0, !PT ;  /* 0x0000ffff07097812 */ /* 0x001fc600078ec0ff */
[----:B------:R-:W-:Y:S01]  /*4f4c0*/  STL [R1+0x24], R8 ;  /* 0x0000240801007387 */ /* 0x000fe20000100800 */
[----:B------:R-:W-:Y:S01]  /*4f4d0*/  LOP3.LUT R12, R4, 0xffff, RZ, 0xc0, !PT ;  /* 0x0000ffff040c7812 */ /* 0x000fe200078ec0ff */
[----:B-1----:R-:W-:Y:S01]  /*4f4e0*/  VIADD R5, R5, UR4 ;  /* 0x0000000405057c36 */ /* 0x002fe20008000000 */
[----:B------:R-:W-:Y:S01]  /*4f4f0*/  ULDC UR4, c[0x0][0x248] ;  /* 0x0000920000047ab9 */ /* 0x000fe20000000800 */
[----:B------:R-:W4:Y:S04]  /*4f500*/  LDL.LU R7, [R1+0x1b70] ;  /* 0x001b700001077983 */ /* 0x000f280000300800 */
[----:B------:R0:W-:Y:S04]  /*4f510*/  STL [R1+0x504], R5 ;  /* 0x0005040501007387 */ /* 0x0001e80000100800 */
[----:B------:R-:W4:Y:S01]  /*4f520*/  LDL.LU R4, [R1+0x1b6c] ;  /* 0x001b6c0001047983 */ /* 0x000f220000300800 */
[----:B0-----:R-:W-:Y:S01]  /*4f530*/  VIADD R5, R5, UR4 ;  /* 0x0000000405057c36 */ /* 0x001fe20008000000 */
[----:B------:R-:W-:Y:S01]  /*4f540*/  ULDC UR4, c[0x0][0x248] ;  /* 0x0000920000047ab9 */ /* 0x000fe20000000800 */
[----:B--2---:R-:W-:-:S02]  /*4f550*/  LOP3.LUT R8, R35, 0xffff, RZ, 0xc0, !PT ;  /* 0x0000ffff23087812 */ /* 0x004fc400078ec0ff */
[----:B------:R-:W-:Y:S02]  /*4f560*/  LOP3.LUT R11, R31, 0xffff, RZ, 0xc0, !PT ;  /* 0x0000ffff1f0b7812 */ /* 0x000fe400078ec0ff */
[--C-:B------:R-:W-:Y:S02]  /*4f570*/  PRMT R13, R8, 0x3340, R9.reuse ;  /* 0x00003340080d7816 */ /* 0x100fe40000000009 */
[----:B------:R-:W-:Y:S02]  /*4f580*/  SHF.R.U32.HI R10, RZ, 0x8, R8 ;  /* 0x00000008ff0a7819 */ /* 0x000fe40000011608 */
[----:B------:R-:W-:Y:S02]  /*4f590*/  SHF.R.U32.HI R9, RZ, 0x8, R9 ;  /* 0x00000008ff097819 */ /* 0x000fe40000011609 */
[----:B------:R-:W-:Y:S02]  /*4f5a0*/  SHF.R.U32.HI R8, RZ, 0x8, R11 ;  /* 0x00000008ff087819 */ /* 0x000fe4000001160b */
[----:B------:R-:W-:-:S02]  /*4f5b0*/  PRMT R11, R11, 0x3340, R12 ;  /* 0x000033400b0b7816 */ /* 0x000fc4000000000c */
[----:B------:R-:W-:Y:S02]  /*4f5c0*/  LOP3.LUT R10, R10, 0xffff, RZ, 0xc0, !PT ;  /* 0x0000ffff0a0a7812 */ /* 0x000fe400078ec0ff */
[----:B------:R-:W-:Y:S01]  /*4f5d0*/  LOP3.LUT R9, R9, 0xffff, RZ, 0xc0, !PT ;  /* 0x0000ffff09097812 */ /* 0x000fe200078ec0ff */
[----:B------:R-:W-:Y:S01]  /*4f5e0*/  STL [R1+0x9a0], R13 ;  /* 0x0009a00d01007387 */ /* 0x000fe20000100800 */
[----:B------:R-:W-:Y:S02]  /*4f5f0*/  SHF.R.U32.HI R12, RZ, 0x8, R12 ;  /* 0x00000008ff0c7819 */ /* 0x000fe4000001160c */
[----:B------:R-:W-:Y:S01]  /*4f600*/  PRMT R9, R10, 0x3340, R9 ;  /* 0x000033400a097816 */ /* 0x000fe20000000009 */
[----:B------:R-:W-:Y:S04]  /*4f610*/  STL [R1+0x9a4], R11 ;  /* 0x0009a40b01007387 */ /* 0x000fe80000100800 */
[----:B------:R-:W2:Y:S01]  /*4f620*/  LDL.LU R37, [R1+0xb24] ;  /* 0x000b240001257983 */ /* 0x000ea20000300800 */
[----:B------:R-:W-:-:S03]  /*4f630*/  LOP3.LUT R8, R8, 0xffff, RZ, 0xc0, !PT ;  /* 0x0000ffff08087812 */ /* 0x000fc600078ec0ff */
[----:B------:R-:W2:Y:S01]  /*4f640*/  LDL.LU R35, [R1+0xe80] ;  /* 0x000e800001237983 */ /* 0x000ea20000300800 */
[----:B------:R-:W-:-:S03]  /*4f650*/  LOP3.LUT R12, R12, 0xffff, RZ, 0xc0, !PT ;  /* 0x0000ffff0c0c7812 */ /* 0x000fc600078ec0ff */
[----:B------:R0:W-:Y:S04]  /*4f660*/  STL [R1+0x4f4], R5 ;  /* 0x0004f40501007387 */ /* 0x0001e80000100800 */
[----:B------:R-:W-:Y:S01]  /*4f670*/  STL [R1+0x20], R9 ;  /* 0x0000200901007387 */ /* 0x000fe20000100800 */
[----:B------:R-:W-:-:S03]  /*4f680*/  PRMT R8, R8, 0x3340, R12 ;  /* 0x0000334008087816 */ /* 0x000fc6000000000c */
[----:B------:R-:W2:Y:S04]  /*4f690*/  LDL.LU R31, [R1+0x8ac] ;  /* 0x0008ac00011f7983 */ /* 0x000ea80000300800 */
[----:B------:R3:W-:Y:S01]  /*4f6a0*/  STL [R1+0x1c], R8 ;  /* 0x00001c0801007387 */ /* 0x0007e20000100800 */
[----:B0-----:R-:W-:Y:S01]  /*4f6b0*/  VIADD R5, R5, UR4 ;  /* 0x0000000405057c36 */ /* 0x001fe20008000000 */
[----:B------:R-:W-:-:S04]  /*4f6c0*/  ULDC UR4, c[0x0][0x248] ;  /* 0x0000920000047ab9 */ /* 0x000fc80000000800 */
[----:B------:R0:W-:Y:S01]  /*4f6d0*/  STL [R1+0x500], R5 ;  /* 0x0005000501007387 */ /* 0x0001e20000100800 */
[----:B---3--:R-:W-:Y:S02]  /*4f6e0*/  LOP3.LUT R8, R41, 0xffff, RZ, 0xc0, !PT ;  /* 0x0000ffff29087812 */ /* 0x008fe400078ec0ff */
[----:B----4-:R-:W-:Y:S02]  /*4f6f0*/  LOP3.LUT R9, R39, 0xffff, RZ, 0xc0, !PT ;  /* 0x0000ffff27097812 */ /* 0x010fe400078ec0ff */
[----:B------:R-:W-:Y:S02]  /*4f700*/  SHF.R.U32.HI R10, RZ, 0x8, R8 ;  /* 0x00000008ff0a7819 */ /* 0x000fe40000011608 */
[----:B------:R-:W-:Y:S02]  /*4f710*/  PRMT R13, R8, 0x3340, R9 ;  /* 0x00003340080d7816 */ /* 0x000fe40000000009 */
[----:B------:R-:W-:Y:S02]  /*4f720*/  LOP3.LUT R11, R33, 0xffff, RZ, 0xc0, !PT ;  /* 0x0000ffff210b7812 */ /* 0x000fe400078ec0ff */
[----:B------:R-:W-:-:S02]  /*4f730*/  LOP3.LUT R12, R30, 0xffff, RZ, 0xc0, !PT ;  /* 0x0000ffff1e0c7812 */ /* 0x000fc400078ec0ff */
[----:B------:R-:W-:Y:S02]  /*4f740*/  SHF.R.U32.HI R8, RZ, 0x8, R11 ;  /* 0x00000008ff087819 */ /* 0x000fe4000001160b */
[--C-:B------:R-:W-:Y:S01]  /*4f750*/  PRMT R11, R11, 0x3340, R12.reuse ;  /* 0x000033400b0b7816 */ /* 0x100fe2000000000c */
[----:B------:R-:W-:Y:S01]  /*4f760*/  STL [R1+0x994], R13 ;  /* 0x0009940d01007387 */ /* 0x000fe20000100800 */
[----:B0-----:R-:W-:Y:S01]  /*4f770*/  VIADD R5, R5, UR4 ;  /* 0x0000000405057c36 */ /* 0x001fe20008000000 */
[----:B------:R-:W-:Y:S01]  /*4f780*/  SHF.R.U32.HI R9, RZ, 0x8, R9 ;  /* 0x00000008ff097819 */ /* 0x000fe20000011609 */
[----:B------:R-:W-:Y:S01]  /*4f790*/  ULDC UR4, c[0x0][0x248] ;  /* 0x0000920000047ab9 */ /* 0x000fe20000000800 */
[----:B------:R-:W-:Y:S04]  /*4f7a0*/  STL [R1+0x990], R11 ;  /* 0x0009900b01007387 */ /* 0x000fe80000100800 */
[----:B------:R-:W3:Y:S04]  /*4f7b0*/  LDL.LU R39, [R1+0xe84] ;  /* 0x000e840001277983 */ /* 0x000ee80000300800 */
[----:B------:R-:W4:Y:S04]  /*4f7c0*/  LDL.LU R33, [R1+0x8b4] ;  /* 0x0008b40001217983 */ /* 0x000f280000300800 */
[----:B------:R-:W-:Y:S04]  /*4f7d0*/  STL [R1+0x4ec], R5 ;  /* 0x0004ec0501007387 */ /* 0x000fe80000100800 */
[----:B------:R-:W4:Y:S01]  /*4f7e0*/  LDL.LU R30, [R1+0xb34] ;  /* 0x000b3400011e7983 */ /* 0x000f220000300800 */
[----:B------:R-:W-:-:S02]  /*4f7f0*/  SHF.R.U32.HI R12, RZ, 0x8, R12 ;  /* 0x00000008ff0c7819 */ /* 0x000fc4000001160c */
[----:B------:R-:W-:Y:S02]  /*4f800*/  LOP3.LUT R10, R10, 0xffff, RZ, 0xc0, !PT ;  /* 0x0000ffff0a0a7812 */ /* 0x000fe400078ec0ff */
[----:B------:R-:W-:Y:S02]  /*4f810*/  LOP3.LUT R9, R9, 0xffff, RZ, 0xc0, !PT ;  /* 0x0000ffff09097812 */ /* 0x000fe400078ec0ff */
[----:B------:R-:W-:Y:S02]  /*4f820*/  LOP3.LUT R8, R8, 0xffff, RZ, 0xc0, !PT ;  /* 0x0000ffff08087812 */ /* 0x000fe400078ec0ff */
[----:B------:R-:W-:Y:S02]  /*4f830*/  LOP3.LUT R12, R12, 0xffff, RZ, 0xc0, !PT ;  /* 0x0000ffff0c0c7812 */ /* 0x000fe400078ec0ff */
[----:B------:R-:W-:Y:S02]  /*4f840*/  PRMT R9, R10, 0x3340, R9 ;  /* 0x000033400a097816 */ /* 0x000fe40000000009 */
[----:B------:R-:W-:-:S03]  /*4f850*/  PRMT R8, R8, 0x3340, R12 ;  /* 0x0000334008087816 */ /* 0x000fc6000000000c */
[----:B------:R0:W-:Y:S04]  /*4f860*/  STL [R1+0x18], R9 ;  /* 0x0000180901007387 */ /* 0x0001e80000100800 */
[----:B------:R-:W-:Y:S01]  /*4f870*/  STL [R1+0x14], R8 ;  /* 0x0000140801007387 */ /* 0x000fe20000100800 */
[----:B0-----:R-:W-:Y:S01]  /*4f880*/  LOP3.LUT R9, R6, 0xffff, RZ, 0xc0, !PT ;  /* 0x0000ffff06097812 */ /* 0x001fe200078ec0ff */
[----:B------:R-:W-:Y:S01]  /*4f890*/  VIADD R5, R5, UR4 ;  /* 0x0000000405057c36 */ /* 0x000fe20008000000 */
[----:B------:R-:W-:Y:S01]  /*4f8a0*/  ULDC UR4, c[0x0][0x248] ;  /* 0x0000920000047ab9 */ /* 0x000fe20000000800 */
[----:B------:R-:W4:Y:S04]  /*4f8b0*/  LDL.LU R6, [R1+0x1b68] ;  /* 0x001b680001067983 */ /* 0x000f280000300800 */
[----:B------:R0:W-:Y:S02]  /*4f8c0*/  STL [R1+0x4f0], R5 ;  /* 0x0004f00501007387 */ /* 0x0001e40000100800 */
        /* <DEDUP_REMOVED lines=12> */
[----:B------:R-:W-:Y:S01]  /*4f990*/  STL [R1+0x81c], R13 ;  /* 0x00081c0d01007387 */ /* 0x000fe20000100800 */
[----:B------:R-:W-:Y:S02]  /*4f9a0*/  SHF.R.U32.HI R12, RZ, 0x8, R12 ;  /* 0x00000008ff0c7819 */ /* 0x000fe4000001160c */
[----:B------:R-:W-:Y:S01]  /*4f9b0*/  PRMT R9, R10, 0x3340, R9 ;  /* 0x000033400a097816 */ /* 0x000fe20000000009 */
[----:B------:R-:W-:Y:S01]  /*4f9c0*/  STL [R1+0x7fc], R11 ;  /* 0x0007fc0b01007387 */ /* 0x000fe20000100800 */
[----:B------:R-:W-:-:S03]  /*4f9d0*/  LOP3.LUT R8, R8, 0xffff, RZ, 0xc0, !PT ;  /* 0x0000ffff08087812 */ /* 0x000fc600078ec0ff */
[----:B------:R-:W2:Y:S01]  /*4f9e0*/  LDL.LU R37, [R1+0xb44] ;  /* 0x000b440001257983 */ /* 0x000ea20000300800 */
[----:B------:R-:W-:-:S03]  /*4f9f0*/  LOP3.LUT R12, R12, 0xffff, RZ, 0xc0, !PT ;  /* 0x0000ffff0c0c7812 */ /* 0x000fc600078ec0ff */
[----:B------:R-:W2:Y:S04]  /*4fa00*/  LDL.LU R35, [R1+0xe88] ;  /* 0x000e880001237983 */ /* 0x000ea80000300800 */
[----:B------:R0:W-:Y:S01]  /*4fa10*/  STL [R1+0x4e0], R5 ;  /* 0x0004e00501007387 */ /* 0x0001e20000100800 */
[----:B------:R-:W-:-:S03]  /*4fa20*/  PRMT R8, R8, 0x3340, R12 ;  /* 0x0000334008087816 */ /* 0x000fc6000000000c */
[----:B------:R-:W-:Y:S04]  /*4fa30*/  STL [R1+0x10], R9 ;  /* 0x0000100901007387 */ /* 0x000fe80000100800 */
[----:B------:R-:W2:Y:S04]  /*4fa40*/  LDL.LU R31, [R1+0x8bc] ;  /* 0x0008bc00011f7983 */ /* 0x000ea80000300800 */
[----:B------:R3:W-:Y:S01]  /*4fa50*/  STL [R1+0x8], R8 ;  /* 0x0000080801007387 */ /* 0x0007e20000100800 */
[----:B------:R-:W-:Y:S01]  /*4fa60*/  LOP3.LUT R12, R4, 0xffff, RZ, 0xc0, !PT ;  /* 0x0000ffff040c7812 */ /* 0x000fe200078ec0ff */
[----:B0-----:R-:W-:Y:S01]  /*4fa70*/  VIADD R5, R5, UR4 ;  /* 0x0000000405057c36 */ /* 0x001fe20008000000 */
[----:B------:R-:W-:-:S04]  /*4fa80*/  ULDC UR4, c[0x0][0x248] ;  /* 0x0000920000047ab9 */ /* 0x000fc80000000800 */
[----:B------:R0:W-:Y:S04]  /*4fa90*/  STL [R1+0x4e8], R5 ;  /* 0x0004e80501007387 */ /* 0x0001e80000100800 */
[----:B------:R-:W2:Y:S01]  /*4faa0*/  LDL.LU R4, [R1+0x1b64] ;  /* 0x001b640001047983 */ /* 0x000ea20000300800 */
[----:B---3--:R-:W-:Y:S02]  /*4fab0*/  LOP3.LUT R8, R39, 0xffff, RZ, 0xc0, !PT ;  /* 0x0000ffff27087812 */ /* 0x008fe400078ec0ff */
[----:B----4-:R-:W-:Y:S02]  /*4fac0*/  LOP3.LUT R9, R33, 0xffff, RZ, 0xc0, !PT ;  /* 0x0000ffff21097812 */ /* 0x010fe400078ec0ff */
[----:B------:R-:W-:Y:S02]  /*4fad0*/  SHF.R.U32.HI R10, RZ, 0x8, R8 ;  /* 0x00000008ff0a7819 */ /* 0x000fe40000011608 */
[----:B------:R-:W-:-:S02]  /*4fae0*/  PRMT R13, R8, 0x3340, R9 ;  /* 0x00003340080d7816 */ /* 0x000fc40000000009 */
[----:B------:R-:W-:Y:S02]  /*4faf0*/  SHF.R.U32.HI R9, RZ, 0x8, R9 ;  /* 0x00000008ff097819 */ /* 0x000fe40000011609 */
[----:B------:R-:W-:Y:S02]  /*4fb00*/  LOP3.LUT R11, R30, 0xffff, RZ, 0xc0, !PT ;  /* 0x0000ffff1e0b7812 */ /* 0x000fe400078ec0ff */
[----:B------:R-:W-:Y:S02]  /*4fb10*/  LOP3.LUT R10, R10, 0xffff, RZ, 0xc0, !PT ;  /* 0x0000ffff0a0a7812 */ /* 0x000fe400078ec0ff */
[----:B------:R-:W-:Y:S02]  /*4fb20*/  SHF.R.U32.HI R8, RZ, 0x8, R11 ;  /* 0x00000008ff087819 */ /* 0x000fe4000001160b */
        /* <DEDUP_REMOVED lines=13> */
[----:B------:R-:W4:Y:S01]  /*4fc00*/  LDL.LU R30, [R1+0xb54] ;  /* 0x000b5400011e7983 */ /* 0x000f220000300800 */
[----:B------:R-:W-:-:S04]  /*4fc10*/  LOP3.LUT R12, R12, 0xffff, RZ, 0xc0, !PT ;  /* 0x0000ffff0c0c7812 */ /* 0x000fc800078ec0ff */
[----:B------:R-:W-:Y:S02]  /*4fc20*/  PRMT R8, R8, 0x3340, R12 ;  /* 0x0000334008087816 */ /* 0x000fe4000000000c */
[----:B0-----:R-:W-:-:S03]  /*4fc30*/  LOP3.LUT R9, R7, 0xffff, RZ, 0xc0, !PT ;  /* 0x0000ffff07097812 */ /* 0x001fc600078ec0ff */
[----:B------:R-:W-:Y:S01]  /*4fc40*/  STL [R1], R8 ;  /* 0x0000000801007387 */ /* 0x000fe20000100800 */
[----:B-1----:R-:W-:Y:S01]  /*4fc50*/  VIADD R5, R5, UR4 ;  /* 0x0000000405057c36 */ /* 0x002fe20008000000 */
[----:B------:R-:W-:Y:S02]  /*4fc60*/  ULDC UR4, c[0x0][0x248] ;  /* 0x0000920000047ab9 */ /* 0x000fe40000000800 */
[----:B------:R-:W4:Y:S04]  /*4fc70*/  LDL.LU R7, [R1+0x1b60] ;  /* 0x001b600001077983 */ /* 0x000f280000300800 */
[----:B------:R0:W-:Y:S02]  /*4fc80*/  STL [R1+0x4dc], R5 ;  /* 0x0004dc0501007387 */ /* 0x0001e40000100800 */
[----:B0-----:R-:W-:Y:S01]  /*4fc90*/  VIADD R5, R5, UR4 ;  /* 0x0000000405057c36 */ /* 0x001fe20008000000 */
[----:B------:R-:W-:Y:S01]  /*4fca0*/  ULDC UR4, c[0x0][0x248] ;  /* 0x0000920000047ab9 */ /* 0x000fe20000000800 */
[----:B--2---:R-:W-:-:S02]  /*4fcb0*/  LOP3.LUT R8, R37, 0xffff, RZ, 0xc0, !PT ;  /* 0x0000ffff25087812 */ /* 0x004fc400078ec0ff */
[----:B------:R-:W-:Y:S02]  /*4fcc0*/  LOP3.LUT R11, R35, 0xffff, RZ, 0xc0, !PT ;  /* 0x0000ffff230b7812 */ /* 0x000fe400078ec0ff */
[----:B------:R-:W-:Y:S02]  /*4fcd0*/  SHF.R.U32.HI R10, RZ, 0x8, R8 ;  /* 0x00000008ff0a7819 */ /* 0x000fe40000011608 */
[----:B------:R-:W-:Y:S02]  /*4fce0*/  PRMT R13, R8, 0x3340, R9 ;  /* 0x00003340080d7816 */ /* 0x000fe40000000009 */
[----:B------:R-:W-:Y:S02]  /*4fcf0*/  SHF.R.U32.HI R8, RZ, 0x8, R11 ;  /* 0x00000008ff087819 */ /* 0x000fe4000001160b */
[----:B------:R-:W-:-:S04]  /*4fd00*/  LOP3.LUT R12, R31, 0xffff, RZ, 0xc0, !PT ;  /* 0x0000ffff1f0c7812 */ /* 0x000fc800078ec0ff */
[----:B------:R-:W-:Y:S01]  /*4fd10*/  PRMT R11, R11, 0x3340, R12 ;  /* 0x000033400b0b7816 */ /* 0x000fe2000000000c */
[----:B------:R-:W-:Y:S04]  /*4fd20*/  STL [R1+0x7e4], R13 ;  /* 0x0007e40d01007387 */ /* 0x000fe80000100800 */
[----:B------:R-:W-:Y:S04]  /*4fd30*/  STL [R1+0x7dc], R11 ;  /* 0x0007dc0b01007387 */ /* 0x000fe80000100800 */
[----:B------:R-:W2:Y:S04]  /*4fd40*/  LDL.LU R39, [R1+0xe98] ;  /* 0x000e980001277983 */ /* 0x000ea80000300800 */
[----:B------:R-:W2:Y:S04]  /*4fd50*/  LDL.LU R37, [R1+0x8cc] ;  /* 0x0008cc0001257983 */ /* 0x000ea80000300800 */
[----:B------:R-:W2:Y:S04]  /*4fd60*/  LDL.LU R35, [R1+0xe94] ;  /* 0x000e940001237983 */ /* 0x000ea80000300800 */
[----:B------:R0:W-:Y:S04]  /*4fd70*/  STL [R1+0x4d0], R5 ;  /* 0x0004d00501007387 */ /* 0x0001e80000100800 */
[----:B------:R-:W2:Y:S01]  /*4fd80*/  LDL.LU R31, [R1+0x8c8] ;  /* 0x0008c800011f7983 */ /* 0x000ea20000300800 */
[----:B------:R-:W-:-:S02]  /*4fd90*/  SHF.R.U32.HI R9, RZ, 0x8, R9 ;  /* 0x00000008ff097819 */ /* 0x000fc40000011609 */
[----:B------:R-:W-:Y:S02]  /*4fda0*/  SHF.R.U32.HI R12, RZ, 0x8, R12 ;  /* 0x00000008ff0c7819 */ /* 0x000fe4000001160c */
[----:B------:R-:W-:Y:S02]  /*4fdb0*/  LOP3.LUT R10, R10, 0xffff, RZ, 0xc0, !PT ;  /* 0x0000ffff0a0a7812 */ /* 0x000fe400078ec0ff */
[----:B------:R-:W-:Y:S02]  /*4fdc0*/  LOP3.LUT R9, R9, 0xffff, RZ, 0xc0, !PT ;  /* 0x0000ffff09097812 */ /* 0x000fe400078ec0ff */
[----:B------:R-:W-:Y:S02]  /*4fdd0*/  LOP3.LUT R8, R8, 0xffff, RZ, 0xc0, !PT ;  /* 0x0000ffff08087812 */ /* 0x000fe400078ec0ff */
[----:B------:R-:W-:Y:S02]  /*4fde0*/  LOP3.LUT R12, R12, 0xffff, RZ, 0xc0, !PT ;  /* 0x0000ffff0c0c7812 */ /* 0x000fe400078ec0ff */
[----:B------:R-:W-:-:S02]  /*4fdf0*/  PRMT R28, R10, 0x3340, R9 ;  /* 0x000033400a1c7816 */ /* 0x000fc40000000009 */
[----:B------:R-:W-:Y:S01]  /*4fe00*/  PRMT R27, R8, 0x3340, R12 ;  /* 0x00003340081b7816 */ /* 0x000fe2000000000c */
[----:B0-----:R-:W-:Y:S01]  /*4fe10*/  VIADD R5, R5, UR4 ;  /* 0x0000000405057c36 */ /* 0x001fe20008000000 */
[----:B------:R-:W-:Y:S01]  /*4fe20*/  LOP3.LUT R12, R4, 0xffff, RZ, 0xc0, !PT ;  /* 0x0000ffff040c7812 */ /* 0x000fe200078ec0ff */
[----:B------:R-:W-:-:S03]  /*4fe30*/  ULDC UR4, c[0x0][0x248] ;  /* 0x0000920000047ab9 */ /* 0x000fc60000000800 */
[----:B------:R0:W-:Y:S04]  /*4fe40*/  STL [R1+0x4d4], R5 ;  /* 0x0004d40501007387 */ /* 0x0001e80000100800 */
[----:B------:R-:W2:Y:S01]  /*4fe50*/  LDL.LU R4, [R1+0x1b5c] ;  /* 0x001b5c0001047983 */ /* 0x000ea20000300800 */
[----:B---3--:R-:W-:Y:S02]  /*4fe60*/  LOP3.LUT R8, R41, 0xffff, RZ, 0xc0, !PT ;  /* 0x0000ffff29087812 */ /* 0x008fe400078ec0ff */
[----:B----4-:R-:W-:Y:S02]  /*4fe70*/  LOP3.LUT R9, R33, 0xffff, RZ, 0xc0, !PT ;  /* 0x0000ffff21097812 */ /* 0x010fe400078ec0ff */
[----:B------:R-:W-:Y:S02]  /*4fe80*/  SHF.R.U32.HI R10, RZ, 0x8, R8 ;  /* 0x00000008ff0a7819 */ /* 0x000fe40000011608 */
[----:B------:R-:W-:-:S02]  /*4fe90*/  PRMT R13, R8, 0x3340, R9 ;  /* 0x00003340080d7816 */ /* 0x000fc40000000009 */
        /* <DEDUP_REMOVED lines=14> */
[----:B------:R-:W-:Y:S01]  /*4ff80*/  PRMT R26, R10, 0x3340, R9 ;  /* 0x000033400a1a7816 */ /* 0x000fe20000000009 */
[----:B------:R-:W-:Y:S01]  /*4ff90*/  ULDC UR4, c[0x0][0x248] ;  /* 0x0000920000047ab9 */ /* 0x000fe20000000800 */
[----:B------:R-:W-:-:S02]  /*4ffa0*/  PRMT R25, R8, 0x3340, R12 ;  /* 0x0000334008197816 */ /* 0x000fc4000000000c */
[----:B------:R0:W-:Y:S02]  /*4ffb0*/  STL [R1+0x4c0], R5 ;  /* 0x0004c00501007387 */ /* 0x0001e40000100800 */
[----:B0-----:R-:W-:Y:S01]  /*4ffc0*/  VIADD R5, R5, UR4 ;  /* 0x0000000405057c36 */ /* 0x001fe20008000000 */
[----:B------:R-:W-:-:S04]  /*4ffd0*/  ULDC UR4, c[0x0][0x248] ;  /* 0x0000920000047ab9 */ /* 0x000fc80000000800 */
[----:B------:R0:W-:Y:S02]  /*4ffe0*/  STL [R1+0x4c8], R5 ;  /* 0x0004c80501007387 */ /* 0x0001e40000100800 */
[----:B0-----:R-:W-:Y:S01]  /*4fff0*/  VIADD R5, R5, UR4 ;  /* 0x0000000405057c36 */ /* 0x001fe20008000000 */
[----:B------:R-:W-:Y:S01]  /*50000*/  ULDC UR4, c[0x0][0x248] ;  /* 0x0000920000047ab9 */ /* 0x000fe20000000800 */
[----:B--2---:R-:W-:Y:S02]  /*50010*/  LOP3.LUT R8, R39, 0xffff, RZ, 0xc0, !PT ;  /* 0x0000ffff27087812 */ /* 0x004fe400078ec0ff */
[----:B------:R-:W-:Y:S02]  /*50020*/  LOP3.LUT R9, R37, 0xffff, RZ, 0xc0, !PT ;  /* 0x0000ffff25097812 */ /* 0x000fe400078ec0ff */
[----:B------:R-:W-:Y:S02]  /*50030*/  LOP3.LUT R11, R35, 0xffff, RZ, 0xc0, !PT ;  /* 0x0000ffff230b7812 */ /* 0x000fe400078ec0ff */
[----:B------:R-:W-:-:S02]  /*50040*/  SHF.R.U32.HI R10, RZ, 0x8, R8 ;  /* 0x00000008ff0a7819 */ /* 0x000fc40000011608 */
[----:B------:R-:W-:Y:S02]  /*50050*/  PRMT R13, R8, 0x3340, R9 ;  /* 0x00003340080d7816 */ /* 0x000fe40000000009 */
[----:B------:R-:W-:Y:S02]  /*50060*/  LOP3.LUT R12, R31, 0xffff, RZ, 0xc0, !PT ;  /* 0x0000ffff1f0c7812 */ /* 0x000fe400078ec0ff */
[----:B------:R-:W-:Y:S02]  /*50070*/  SHF.R.U32.HI R8, RZ, 0x8, R11 ;  /* 0x00000008ff087819 */ /* 0x000fe4000001160b */
[----:B------:R-:W-:Y:S01]  /*50080*/  PRMT R11, R11, 0x3340, R12 ;  /* 0x000033400b0b7816 */ /* 0x000fe2000000000c */
[----:B------:R-:W-:Y:S04]  /*50090*/  STL [R1+0x7a4], R13 ;  /* 0x0007a40d01007387 */ /* 0x000fe80000100800 */
[----:B------:R-:W-:Y:S04]  /*500a0*/  STL [R1+0x6b4], R11 ;  /* 0x0006b40b01007387 */ /* 0x000fe80000100800 */
[----:B------:R-:W2:Y:S04]  /*500b0*/  LDL.LU R41, [R1+0xea0] ;  /* 0x000ea00001297983 */ /* 0x000ea80000300800 */
[----:B------:R-:W2:Y:S04]  /*500c0*/  LDL.LU R39, [R1+0x8d4] ;  /* 0x0008d40001277983 */ /* 0x000ea80000300800 */
[----:B------:R-:W2:Y:S01]  /*500d0*/  LDL.LU R35, [R1+0xe9c] ;  /* 0x000e9c0001237983 */ /* 0x000ea20000300800 */
[----:B------:R-:W-:-:S03]  /*500e0*/  SHF.R.U32.HI R9, RZ, 0x8, R9 ;  /* 0x00000008ff097819 */ /* 0x000fc60000011609 */
[----:B------:R0:W-:Y:S01]  /*500f0*/  STL [R1+0x4b8], R5 ;  /* 0x0004b80501007387 */ /* 0x0001e20000100800 */
[----:B------:R-:W-:-:S03]  /*50100*/  SHF.R.U32.HI R12, RZ, 0x8, R12 ;  /* 0x00000008ff0c7819 */ /* 0x000fc6000001160c */
[----:B------:R-:W2:Y:S01]  /*50110*/  LDL.LU R31, [R1+0x8d0] ;  /* 0x0008d000011f7983 */ /* 0x000ea20000300800 */
[----:B------:R-:W-:Y:S02]  /*50120*/  LOP3.LUT R10, R10, 0xffff, RZ, 0xc0, !PT ;  /* 0x0000ffff0a0a7812 */ /* 0x000fe400078ec0ff */
[----:B------:R-:W-:Y:S02]  /*50130*/  LOP3.LUT R9, R9, 0xffff, RZ, 0xc0, !PT ;  /* 0x0000ffff09097812 */ /* 0x000fe400078ec0ff */
[----:B------:R-:W-:Y:S02]  /*50140*/  LOP3.LUT R8, R8, 0xffff, RZ, 0xc0, !PT ;  /* 0x0000ffff08087812 */ /* 0x000fe400078ec0ff */
[----:B------:R-:W-:Y:S02]  /*50150*/  LOP3.LUT R12, R12, 0xffff, RZ, 0xc0, !PT ;  /* 0x0000ffff0c0c7812 */ /* 0x000fe400078ec0ff */
[----:B------:R-:W-:Y:S02]  /*50160*/  PRMT R23, R10, 0x3340, R9 ;  /* 0x000033400a177816 */ /* 0x000fe40000000009 */
[----:B------:R-:W-:-:S02]  /*50170*/  PRMT R22, R8, 0x3340, R12 ;  /* 0x0000334008167816 */ /* 0x000fc4000000000c */
[----:B------:R-:W-:Y:S01]  /*50180*/  LOP3.LUT R9, R4, 0xffff, RZ, 0xc0, !PT ;  /* 0x0000ffff04097812 */ /* 0x000fe200078ec0ff */
[----:B0-----:R-:W-:Y:S01]  /*50190*/  VIADD R5, R5, UR4 ;  /* 0x0000000405057c36 */ /* 0x001fe20008000000 */
[----:B------:R-:W-:Y:S01]  /*501a0*/  LOP3.LUT R12, R7, 0xffff, RZ, 0xc0, !PT ;  /* 0x0000ffff070c7812 */ /* 0x000fe200078ec0ff */
[----:B------:R-:W2:Y:S01]  /*501b0*/  LDL.LU R4, [R1+0x1b58] ;  /* 0x001b580001047983 */ /* 0x000ea20000300800 */
[----:B------:R-:W-:-:S03]  /*501c0*/  ULDC UR4, c[0x0][0x248] ;  /* 0x0000920000047ab9 */ /* 0x000fc60000000800 */
[----:B------:R0:W-:Y:S04]  /*501d0*/  STL [R1+0x4bc], R5 ;  /* 0x0004bc0501007387 */ /* 0x0001e80000100800 */
[----:B------:R-:W2:Y:S01]  /*501e0*/  LDL.LU R7, [R1+0x1b54] ;  /* 0x001b540001077983 */ /* 0x000ea20000300800 */
[----:B---3--:R-:W-:Y:S02]  /*501f0*/  LOP3.LUT R8, R33, 0xffff, RZ, 0xc0, !PT ;  /* 0x0000ffff21087812 */ /* 0x008fe400078ec0ff */
[----:B----4-:R-:W-:Y:S02]  /*50200*/  LOP3.LUT R11, R30, 0xffff, RZ, 0xc0, !PT ;  /* 0x0000ffff1e0b7812 */ /* 0x010fe400078ec0ff */
[----:B------:R-:W-:Y:S02]  /*50210*/  SHF.R.U32.HI R10, RZ, 0x8, R8 ;  /* 0x00000008ff0a7819 */ /* 0x000fe40000011608 */
[----:B------:R-:W-:-:S02]  /*50220*/  PRMT R13, R8, 0x3340, R9 ;  /* 0x00003340080d7816 */ /* 0x000fc40000000009 */
[----:B------:R-:W-:Y:S02]  /*50230*/  SHF.R.U32.HI R8, RZ, 0x8, R11 ;  /* 0x00000008ff087819 */ /* 0x000fe4000001160b */
[----:B------:R-:W-:Y:S01]  /*50240*/  PRMT R11, R11, 0x3340, R12 ;  /* 0x000033400b0b7816 */ /* 0x000fe2000000000c */
[----:B------:R-:W-:Y:S04]  /*50250*/  STL [R1+0x6a8], R13 ;  /* 0x0006a80d01007387 */ /* 0x000fe80000100800 */
[----:B------:R-:W-:Y:S04]  /*50260*/  STL [R1+0x6ac], R11 ;  /* 0x0006ac0b01007387 */ /* 0x000fe80000100800 */
[----:B------:R-:W3:Y:S04]  /*50270*/  LDL.LU R37, [R1+0xb90] ;  /* 0x000b900001257983 */ /* 0x000ee80000300800 */
[----:B------:R-:W4:Y:S04]  /*50280*/  LDL.LU R33, [R1+0xea4] ;  /* 0x000ea40001217983 */ /* 0x000f280000300800 */
        /* <DEDUP_REMOVED lines=27> */
[----:B------:R-:W2:Y:S01]  /*50440*/  LDL.LU R41, [R1+0xea8] ;  /* 0x000ea80001297983 */ /* 0x000ea20000300800 */
[----:B------:R-:W-:-:S03]  /*50450*/  SHF.R.U32.HI R9, RZ, 0x8, R9 ;  /* 0x00000008ff097819 */ /* 0x000fc60000011609 */
[----:B------:R-:W2:Y:S01]  /*50460*/  LDL.LU R39, [R1+0x8dc] ;  /* 0x0008dc0001277983 */ /* 0x000ea20000300800 */
[----:B------:R-:W-:-:S03]  /*50470*/  SHF.R.U32.HI R12, RZ, 0x8, R12 ;  /* 0x00000008ff0c7819 */ /* 0x000fc6000001160c */
[----:B------:R-:W2:Y:S04]  /*50480*/  LDL.LU R35, [R1+0xba4] ;  /* 0x000ba40001237983 */ /* 0x000ea80000300800 */
[----:B------:R0:W-:Y:S04]  /*50490*/  STL [R1+0x4a0], R5 ;  /* 0x0004a00501007387 */ /* 0x0001e80000100800 */
[----:B------:R-:W2:Y:S01]  /*504a0*/  LDL.LU R31, [R1+0x304] ;  /* 0x00030400011f7983 */ /* 0x000ea20000300800 */
[----:B------:R-:W-:Y:S02]  /*504b0*/  LOP3.LUT R10, R10, 0xffff, RZ, 0xc0, !PT ;  /* 0x0000ffff0a0a7812 */ /* 0x000fe400078ec0ff */
[----:B------:R-:W-:-:S02]  /*504c0*/  LOP3.LUT R9, R9, 0xffff, RZ, 0xc0, !PT ;  /* 0x0000ffff09097812 */ /* 0x000fc400078ec0ff */
[----:B------:R-:W-:Y:S02]  /*504d0*/  LOP3.LUT R8, R8, 0xffff, RZ, 0xc0, !PT ;  /* 0x0000ffff08087812 */ /* 0x000fe400078ec0ff */
[----:B------:R-:W-:Y:S02]  /*504e0*/  LOP3.LUT R12, R12, 0xffff, RZ, 0xc0, !PT ;  /* 0x0000ffff0c0c7812 */ /* 0x000fe400078ec0ff */
[----:B------:R-:W-:Y:S02]  /*504f0*/  PRMT R19, R10, 0x3340, R9 ;  /* 0x000033400a137816 */ /* 0x000fe40000000009 */
[----:B------:R-:W-:Y:S02]  /*50500*/  PRMT R18, R8, 0x3340, R12 ;  /* 0x0000334008127816 */ /* 0x000fe4000000000c */
[----:B------:R-:W-:Y:S01]  /*50510*/  LOP3.LUT R9, R7, 0xffff, RZ, 0xc0, !PT ;  /* 0x0000ffff07097812 */ /* 0x000fe200078ec0ff */
[----:B0-----:R-:W-:Y:S01]  /*50520*/  VIADD R5, R5, UR4 ;  /* 0x0000000405057c36 */ /* 0x001fe20008000000 */
[----:B------:R-:W2:Y:S01]  /*50530*/  LDL.LU R7, [R1+0x1b50] ;  /* 0x001b500001077983 */ /* 0x000ea20000300800 */
[----:B------:R-:W-:Y:S01]  /*50540*/  ULDC UR4, c[0x0][0x248] ;  /* 0x0000920000047ab9 */ /* 0x000fe20000000800 */
[----:B---3--:R-:W-:-:S02]  /*50550*/  LOP3.LUT R8, R37, 0xffff, RZ, 0xc0, !PT ;  /* 0x0000ffff25087812 */ /* 0x008fc400078ec0ff */
[----:B----4-:R-:W-:Y:S02]  /*50560*/  LOP3.LUT R11, R33, 0xffff, RZ, 0xc0, !PT ;  /* 0x0000ffff210b7812 */ /* 0x010fe400078ec0ff */
[----:B------:R-:W-:Y:S02]  /*50570*/  SHF.R.U32.HI R10, RZ, 0x8, R8 ;  /* 0x00000008ff0a7819 */ /* 0x000fe40000011608 */
[----:B------:R-:W-:Y:S02]  /*50580*/  LOP3.LUT R12, R30, 0xffff, RZ, 0xc0, !PT ;  /* 0x0000ffff1e0c7812 */ /* 0x000fe400078ec0ff */
[----:B------:R-:W-:Y:S02]  /*50590*/  PRMT R13, R8, 0x3340, R9 ;  /* 0x00003340080d7816 */ /* 0x000fe40000000009 */
[----:B------:R-:W-:Y:S02]  /*505a0*/  SHF.R.U32.HI R8, RZ, 0x8, R11 ;  /* 0x00000008ff087819 */ /* 0x000fe4000001160b */
[----:B------:R-:W-:Y:S01]  /*505b0*/  PRMT R11, R11, 0x3340, R12 ;  /* 0x000033400b0b7816 */ /* 0x000fe2000000000c */
[----:B------:R0:W-:Y:S04]  /*505c0*/  STL [R1+0x4a8], R5 ;  /* 0x0004a80501007387 */ /* 0x0001e80000100800 */
        /* <DEDUP_REMOVED lines=29> */
[----:B------:R-:W-:Y:S01]  /*507a0*/  STL [R1+0x36c], R14 ;  /* 0x00036c0e01007387 */ /* 0x000fe20000100800 */
[----:B------:R-:W-:-:S03]  /*507b0*/  SHF.R.U32.HI R10, RZ, 0x8, R10 ;  /* 0x00000008ff0a7819 */ /* 0x000fc6000001160a */
[----:B------:R0:W-:Y:S01]  /*507c0*/  STL [R1+0x35c], R12 ;  /* 0x00035c0c01007387 */ /* 0x0001e20000100800 */
[----:B------:R-:W-:-:S03]  /*507d0*/  SHF.R.U32.HI R13, RZ, 0x8, R13 ;  /* 0x00000008ff0d7819 */ /* 0x000fc6000001160d */
[----:B------:R-:W2:Y:S04]  /*507e0*/  LDL.LU R41, [R1+0xeb0] ;  /* 0x000eb00001297983 */ /* 0x000ea80000300800 */
[----:B------:R-:W2:Y:S01]  /*507f0*/  LDL.LU R39, [R1+0x8e4] ;  /* 0x0008e40001277983 */ /* 0x000ea20000300800 */
[----:B------:R-:W-:-:S03]  /*50800*/  LOP3.LUT R11, R11, 0xffff, RZ, 0xc0, !PT ;  /* 0x0000ffff0b0b7812 */ /* 0x000fc600078ec0ff */
[----:B------:R-:W2:Y:S01]  /*50810*/  LDL.LU R35, [R1+0xbc8] ;  /* 0x000bc80001237983 */ /* 0x000ea20000300800 */
[----:B------:R-:W-:-:S03]  /*50820*/  LOP3.LUT R10, R10, 0xffff, RZ, 0xc0, !PT ;  /* 0x0000ffff0a0a7812 */ /* 0x000fc600078ec0ff */
[----:B------:R1:W-:Y:S01]  /*50830*/  STL [R1+0x48c], R5 ;  /* 0x00048c0501007387 */ /* 0x0003e20000100800 */
[----:B0-----:R-:W-:-:S03]  /*50840*/  LOP3.LUT R12, R9, 0xffff, RZ, 0xc0, !PT ;  /* 0x0000ffff090c7812 */ /* 0x001fc600078ec0ff */
[----:B------:R-:W2:Y:S01]  /*50850*/  LDL.LU R31, [R1+0x30c] ;  /* 0x00030c00011f7983 */ /* 0x000ea20000300800 */
[----:B------:R-:W-:Y:S02]  /*50860*/  LOP3.LUT R13, R13, 0xffff, RZ, 0xc0, !PT ;  /* 0x0000ffff0d0d7812 */ /* 0x000fe400078ec0ff */
[----:B------:R-:W-:Y:S02]  /*50870*/  PRMT R9, R11, 0x3340, R10 ;  /* 0x000033400b097816 */ /* 0x000fe4000000000a */
[----:B------:R-:W-:Y:S02]  /*50880*/  PRMT R10, R12, 0x3340, R13 ;  /* 0x000033400c0a7816 */ /* 0x000fe4000000000d */
[----:B------:R-:W-:Y:S01]  /*50890*/  LOP3.LUT R12, R7, 0xffff, RZ, 0xc0, !PT ;  /* 0x0000ffff070c7812 */ /* 0x000fe200078ec0ff */
[----:B-1----:R-:W-:Y:S01]  /*508a0*/  VIADD R5, R5, UR4 ;  /* 0x0000000405057c36 */ /* 0x002fe20008000000 */
[----:B------:R-:W2:Y:S01]  /*508b0*/  LDL.LU R7, [R1+0x1b4c] ;  /* 0x001b4c0001077983 */ /* 0x000ea20000300800 */
[----:B------:R-:W-:-:S03]  /*508c0*/  ULDC UR4, c[0x0][0x248] ;  /* 0x0000920000047ab9 */ /* 0x000fc60000000800 */
[----:B------:R-:W-:Y:S01]  /*508d0*/  STL [R1+0x490], R5 ;  /* 0x0004900501007387 */ /* 0x000fe20000100800 */
[----:B---3--:R-:W-:Y:S02]  /*508e0*/  LOP3.LUT R11, R37, 0xffff, RZ, 0xc0, !PT ;  /* 0x0000ffff250b7812 */ /* 0x008fe400078ec0ff */
[----:B----4-:R-:W-:Y:S02]  /*508f0*/  LOP3.LUT R14, R33, 0xffff, RZ, 0xc0, !PT ;  /* 0x0000ffff210e7812 */ /* 0x010fe400078ec0ff */
[----:B------:R-:W-:Y:S02]  /*50900*/  SHF.R.U32.HI R13, RZ, 0x8, R11 ;  /* 0x00000008ff0d7819 */ /* 0x000fe4000001160b */
[----:B------:R-:W-:Y:S02]  /*50910*/  LOP3.LUT R15, R30, 0xffff, RZ, 0xc0, !PT ;  /* 0x0000ffff1e0f7812 */ /* 0x000fe400078ec0ff */
[----:B------:R-:W-:Y:S02]  /*50920*/  PRMT R16, R11, 0x3340, R12 ;  /* 0x000033400b107816 */ /* 0x000fe4000000000c */
[----:B------:R-:W-:-:S02]  /*50930*/  SHF.R.U32.HI R11, RZ, 0x8, R14 ;  /* 0x00000008ff0b7819 */ /* 0x000fc4000001160e */
[----:B------:R-:W-:Y:S01]  /*50940*/  PRMT R14, R14, 0x3340, R15 ;  /* 0x000033400e0e7816 */ /* 0x000fe2000000000f */
[----:B------:R-:W-:Y:S04]  /*50950*/  STL [R1+0x340], R16 ;  /* 0x0003401001007387 */ /* 0x000fe80000100800 */
[----:B------:R0:W-:Y:S04]  /*50960*/  STL [R1+0x31c], R14 ;  /* 0x00031c0e01007387 */ /* 0x0001e80000100800 */
[----:B------:R-:W3:Y:S04]  /*50970*/  LDL.LU R37, [R1+0xbd0] ;  /* 0x000bd00001257983 */ /* 0x000ee80000300800 */
[----:B------:R-:W4:Y:S04]  /*50980*/  LDL.LU R30, [R1+0xeb4] ;  /* 0x000eb400011e7983 */ /* 0x000f280000300800 */
[----:B------:R-:W4:Y:S01]  /*50990*/  LDL.LU R33, [R1+0x8e8] ;  /* 0x0008e80001217983 */ /* 0x000f220000300800 */
[----:B------:R-:W-:-:S02]  /*509a0*/  SHF.R.U32.HI R12, RZ, 0x8, R12 ;  /* 0x00000008ff0c7819 */ /* 0x000fc4000001160c */
[----:B------:R-:W-:Y:S02]  /*509b0*/  SHF.R.U32.HI R15, RZ, 0x8, R15 ;  /* 0x00000008ff0f7819 */ /* 0x000fe4000001160f */
[----:B------:R-:W-:Y:S02]  /*509c0*/  LOP3.LUT R13, R13, 0xffff, RZ, 0xc0, !PT ;  /* 0x0000ffff0d0d7812 */ /* 0x000fe400078ec0ff */
[----:B------:R-:W-:Y:S02]  /*509d0*/  LOP3.LUT R12, R12, 0xffff, RZ, 0xc0, !PT ;  /* 0x0000ffff0c0c7812 */ /* 0x000fe400078ec0ff */
[----:B0-----:R-:W-:Y:S02]  /*509e0*/  LOP3.LUT R14, R11, 0xffff, RZ, 0xc0, !PT ;  /* 0x0000ffff0b0e7812 */ /* 0x001fe400078ec0ff */
[----:B------:R-:W-:Y:S01]  /*509f0*/  LOP3.LUT R15, R15, 0xffff, RZ, 0xc0, !PT ;  /* 0x0000ffff0f0f7812 */ /* 0x000fe200078ec0ff */
[----:B------:R-:W-:Y:S01]  /*50a00*/  VIADD R5, R5, UR4 ;  /* 0x0000000405057c36 */ /* 0x000fe20008000000 */
        /* <DEDUP_REMOVED lines=18> */
[----:B------:R-:W-:Y:S02]  /*50b30*/  SHF.R.U32.HI R14, RZ, 0x8, R14 ;  /* 0x00000008ff0e7819 */ /* 0x000fe4000001160e */
[----:B------:R-:W-:Y:S01]  /*50b40*/  SHF.R.U32.HI R24, RZ, 0x8, R24 ;  /* 0x00000008ff187819 */ /* 0x000fe20000011618 */
[----:B------:R0:W-:Y:S01]  /*50b50*/  STL [R1+0x2e8], R16 ;  /* 0x0002e81001007387 */ /* 0x0001e20000100800 */
[----:B------:R-:W-:-:S03]  /*50b60*/  LOP3.LUT R15, R15, 0xffff, RZ, 0xc0, !PT ;  /* 0x0000ffff0f0f7812 */ /* 0x000fc600078ec0ff */
[----:B------:R-:W2:Y:S01]  /*50b70*/  LDL.LU R31, [R1+0xeb8] ;  /* 0x000eb800011f7983 */ /* 0x000ea20000300800 */
[----:B------:R-:W-:-:S03]  /*50b80*/  LOP3.LUT R14, R14, 0xffff, RZ, 0xc0, !PT ;  /* 0x0000ffff0e0e7812 */ /* 0x000fc600078ec0ff */
[----:B------:R-:W2:Y:S01]  /*50b90*/  LDL.LU R41, [R1+0x8ec] ;  /* 0x0008ec0001297983 */ /* 0x000ea20000300800 */
[----:B------:R-:W-:-:S03]  /*50ba0*/  LOP3.LUT R24, R24, 0xffff, RZ, 0xc0, !PT ;  /* 0x0000ffff18187812 */ /* 0x000fc600078ec0ff */
[----:B------:R-:W2:Y:S01]  /*50bb0*/  LDL.LU R39, [R1+0xbdc] ;  /* 0x000bdc0001277983 */ /* 0x000ea20000300800 */
[----:B0-----:R-:W-:-:S03]  /*50bc0*/  LOP3.LUT R16, R13, 0xffff, RZ, 0xc0, !PT ;  /* 0x0000ffff0d107812 */ /* 0x001fc600078ec0ff */
[----:B------:R0:W-:Y:S01]  /*50bd0*/  STL [R1+0x3f4], R5 ;  /* 0x0003f40501007387 */ /* 0x0001e20000100800 */
[----:B------:R-:W-:-:S03]  /*50be0*/  PRMT R13, R15, 0x3340, R14 ;  /* 0x000033400f0d7816 */ /* 0x000fc6000000000e */
[----:B------:R-:W2:Y:S01]  /*50bf0*/  LDL.LU R35, [R1+0x314] ;  /* 0x0003140001237983 */ /* 0x000ea20000300800 */
[----:B------:R-:W-:Y:S02]  /*50c00*/  PRMT R14, R16, 0x3340, R24 ;  /* 0x00003340100e7816 */ /* 0x000fe40000000018 */
[----:B------:R-:W-:Y:S02]  /*50c10*/  LOP3.LUT R29, R7, 0xffff, RZ, 0xc0, !PT ;  /* 0x0000ffff071d7812 */ /* 0x000fe400078ec0ff */
[----:B------:R-:W2:Y:S01]  /*50c20*/  LDL.LU R7, [R1+0x1b48] ;  /* 0x001b480001077983 */ /* 0x000ea20000300800 */
[----:B0-----:R-:W-:Y:S01]  /*50c30*/  VIADD R5, R5, UR4 ;  /* 0x0000000405057c36 */ /* 0x001fe20008000000 */
[----:B------:R-:W-:Y:S01]  /*50c40*/  ULDC UR4, c[0x0][0x248] ;  /* 0x0000920000047ab9 */ /* 0x000fe20000000800 */
[----:B---3--:R-:W-:-:S04]  /*50c50*/  LOP3.LUT R24, R37, 0xffff, RZ, 0xc0, !PT ;  /* 0x0000ffff25187812 */ /* 0x008fc800078ec0ff */
[--C-:B------:R-:W-:Y:S02]  /*50c60*/  PRMT R32, R24, 0x3340, R29.reuse ;  /* 0x0000334018207816 */ /* 0x100fe4000000001d */
[----:B----4-:R-:W-:Y:S01]  /*50c70*/  LOP3.LUT R30, R30, 0xffff, RZ, 0xc0, !PT ;  /* 0x0000ffff1e1e7812 */ /* 0x010fe200078ec0ff */
[----:B------:R0:W-:Y:S01]  /*50c80*/  STL [R1+0x3f8], R5 ;  /* 0x0003f80501007387 */ /* 0x0001e20000100800 */
[----:B------:R-:W-:Y:S02]  /*50c90*/  LOP3.LUT R16, R33, 0xffff, RZ, 0xc0, !PT ;  /* 0x0000ffff21107812 */ /* 0x000fe400078ec0ff */
[----:B------:R-:W-:Y:S01]  /*50ca0*/  SHF.R.U32.HI R15, RZ, 0x8, R24 ;  /* 0x00000008ff0f7819 */ /* 0x000fe20000011618 */
[----:B------:R-:W-:Y:S01]  /*50cb0*/  STL [R1+0x88], R32 ;  /* 0x0000882001007387 */ /* 0x000fe20000100800 */
[----:B------:R-:W-:Y:S02]  /*50cc0*/  SHF.R.U32.HI R24, RZ, 0x8, R29 ;  /* 0x00000008ff187819 */ /* 0x000fe4000001161d */
[----:B------:R-:W-:Y:S01]  /*50cd0*/  SHF.R.U32.HI R29, RZ, 0x8, R30 ;  /* 0x00000008ff1d7819 */ /* 0x000fe2000001161e */
[----:B------:R-:W3:Y:S01]  /*50ce0*/  LDL.LU R33, [R1+0xbf8] ;  /* 0x000bf80001217983 */ /* 0x000ee20000300800 */
[----:B------:R-:W-:-:S05]  /*50cf0*/  PRMT R30, R30, 0x3340, R16 ;  /* 0x000033401e1e7816 */ /* 0x000fca0000000010 */
[----:B------:R-:W-:Y:S04]  /*50d00*/  STL [R1+0x3c], R30 ;  /* 0x00003c1e01007387 */ /* 0x000fe80000100800 */
[----:B------:R-:W4:Y:S01]  /*50d10*/  LDL.LU R37, [R1+0xbe0] ;  /* 0x000be00001257983 */ /* 0x000f220000300800 */
[----:B------:R-:W-:Y:S02]  /*50d20*/  SHF.R.U32.HI R16, RZ, 0x8, R16 ;  /* 0x00000008ff107819 */ /* 0x000fe40000011610 */
[----:B------:R-:W-:Y:S02]  /*50d30*/  LOP3.LUT R15, R15, 0xffff, RZ, 0xc0, !PT ;  /* 0x0000ffff0f0f7812 */ /* 0x000fe400078ec0ff */
[----:B------:R-:W-:Y:S01]  /*50d40*/  LOP3.LUT R24, R24, 0xffff, RZ, 0xc0, !PT ;  /* 0x0000ffff18187812 */ /* 0x000fe200078ec0ff */
[----:B0-----:R-:W-:Y:S01]  /*50d50*/  VIADD R5, R5, UR4 ;  /* 0x0000000405057c36 */ /* 0x001fe20008000000 */
[----:B------:R-:W-:Y:S01]  /*50d60*/  LOP3.LUT R29, R29, 0xffff, RZ, 0xc0, !PT ;  /* 0x0000ffff1d1d7812 */ /* 0x000fe200078ec0ff */
[----:B------:R-:W-:Y:S01]  /*50d70*/  ULDC UR4, c[0x0][0x248] ;  /* 0x0000920000047ab9 */ /* 0x000fe20000000800 */
[----:B------:R-:W-:-:S02]  /*50d80*/  LOP3.LUT R16, R16, 0xffff, RZ, 0xc0, !PT ;  /* 0x0000ffff10107812 */ /* 0x000fc400078ec0ff */
[----:B------:R-:W-:Y:S01]  /*50d90*/  PRMT R15, R15, 0x3340, R24 ;  /* 0x000033400f0f7816 */ /* 0x000fe20000000018 */
[----:B------:R0:W-:Y:S01]  /*50da0*/  STL [R1+0x3ec], R5 ;  /* 0x0003ec0501007387 */ /* 0x0001e20000100800 */
[----:B------:R-:W-:Y:S01]  /*50db0*/  PRMT R29, R29, 0x3340, R16 ;  /* 0x000033401d1d7816 */ /* 0x000fe20000000010 */
        /* <DEDUP_REMOVED lines=12> */
[--C-:B------:R-:W-:Y:S01]  /*50e80*/  PRMT R32, R32, 0x3340, R16.reuse ;  /* 0x0000334020207816 */ /* 0x100fe20000000010 */
[----:B------:R0:W-:Y:S01]  /*50e90*/  STL [R1+0x40], R34 ;  /* 0x0000402201007387 */ /* 0x0001e20000100800 */
[----:B------:R-:W-:-:S03]  /*50ea0*/  SHF.R.U32.HI R16, RZ, 0x8, R16 ;  /* 0x00000008ff107819 */ /* 0x000fc60000011610 */
[----:B------:R-:W2:Y:S01]  /*50eb0*/  LDL.LU R39, [R1+0xbf0] ;  /* 0x000bf00001277983 */ /* 0x000ea20000300800 */
[----:B------:R-:W-:Y:S02]  /*50ec0*/  LOP3.LUT R31, R31, 0xffff, RZ, 0xc0, !PT ;  /* 0x0000ffff1f1f7812 */ /* 0x000fe400078ec0ff */
[----:B------:R-:W-:Y:S01]  /*50ed0*/  LOP3.LUT R16, R16, 0xffff, RZ, 0xc0, !PT ;  /* 0x0000ffff10107812 */ /* 0x000fe200078ec0ff */
[----:B------:R-:W-:Y:S01]  /*50ee0*/  STL [R1+0x44], R32 ;  /* 0x0000442001007387 */ /* 0x000fe20000100800 */
[----:B------:R-:W-:-:S03]  /*50ef0*/  SHF.R.U32.HI R24, RZ, 0x8, R24 ;  /* 0x00000008ff187819 */ /* 0x000fc60000011618 */
[----:B------:R-:W2:Y:S01]  /*50f00*/  LDL.LU R35, [R1+0xbe4] ;  /* 0x000be40001237983 */ /* 0x000ea20000300800 */
[----:B------:R-:W-:Y:S02]  /*50f10*/  PRMT R31, R31, 0x3340, R16 ;  /* 0x000033401f1f7816 */ /* 0x000fe40000000010 */
[----:B------:R-:W-:Y:S01]  /*50f20*/  LOP3.LUT R30, R30, 0xffff, RZ, 0xc0, !PT ;  /* 0x0000ffff1e1e7812 */ /* 0x000fe200078ec0ff */
[----:B------:R1:W-:Y:S01]  /*50f30*/  STL [R1+0x3e4], R5 ;  /* 0x0003e40501007387 */ /* 0x0003e20000100800 */
[----:B------:R-:W-:Y:S02]  /*50f40*/  LOP3.LUT R24, R24, 0xffff, RZ, 0xc0, !PT ;  /* 0x0000ffff18187812 */ /* 0x000fe400078ec0ff */
[----:B0-----:R-:W-:Y:S02]  /*50f50*/  LOP3.LUT R34, R4, 0xffff, RZ, 0xc0, !PT ;  /* 0x0000ffff04227812 */ /* 0x001fe400078ec0ff */
[----:B------:R-:W-:Y:S02]  /*50f60*/  PRMT R30, R30, 0x3340, R24 ;  /* 0x000033401e1e7816 */ /* 0x000fe40000000018 */
[----:B---3--:R-:W-:-:S02]  /*50f70*/  LOP3.LUT R16, R33, 0xffff, RZ, 0xc0, !PT ;  /* 0x0000ffff21107812 */ /* 0x008fc400078ec0ff */
[----:B------:R-:W-:Y:S01]  /*50f80*/  LOP3.LUT R33, R7, 0xffff, RZ, 0xc0, !PT ;  /* 0x0000ffff07217812 */ /* 0x000fe200078ec0ff */
[----:B-1----:R-:W-:Y:S01]  /*50f90*/  VIADD R5, R5, UR4 ;  /* 0x0000000405057c36 */ /* 0x002fe20008000000 */
[----:B------:R-:W3:Y:S01]  /*50fa0*/  LDL.LU R7, [R1+0x1b44] ;  /* 0x001b440001077983 */ /* 0x000ee20000300800 */
[----:B----4-:R-:W-:Y:S02]  /*50fb0*/  LOP3.LUT R24, R37, 0xffff, RZ, 0xc0, !PT ;  /* 0x0000ffff25187812 */ /* 0x010fe400078ec0ff */
[----:B------:R-:W-:Y:S01]  /*50fc0*/  PRMT R36, R16, 0x3340, R33 ;  /* 0x0000334010247816 */ /* 0x000fe20000000021 */
[----:B------:R-:W-:Y:S01]  /*50fd0*/  STL [R1+0x3e8], R5 ;  /* 0x0003e80501007387 */ /* 0x000fe20000100800 */
[----:B------:R-:W-:Y:S01]  /*50fe0*/  SHF.R.U32.HI R32, RZ, 0x8, R16 ;  /* 0x00000008ff207819 */ /* 0x000fe20000011610 */
[----:B------:R-:W-:Y:S02]  /*50ff0*/  ULDC UR4, c[0x0][0x248] ;  /* 0x0000920000047ab9 */ /* 0x000fe40000000800 */
[----:B------:R-:W4:Y:S04]  /*51000*/  LDL.LU R4, [R1+0x1b40] ;  /* 0x001b400001047983 */ /* 0x000f280000300800 */
[----:B------:R0:W-:Y:S04]  /*51010*/  STL [R1+0x48], R36 ;  /* 0x0000482401007387 */ /* 0x0001e80000100800 */
[----:B------:R-:W3:Y:S01]  /*51020*/  LDL.LU R43, [R1+0xbf4] ;  /* 0x000bf400012b7983 */ /* 0x000ee20000300800 */
[----:B0-----:R-:W-:-:S05]  /*51030*/  PRMT R36, R24, 0x3340, R34 ;  /* 0x0000334018247816 */ /* 0x001fca0000000022 */
[----:B------:R0:W-:Y:S04]  /*51040*/  STL [R1+0x7c], R36 ;  /* 0x00007c2401007387 */ /* 0x0001e80000100800 */
[----:B------:R-:W4:Y:S01]  /*51050*/  LDL.LU R37, [R1+0xbec] ;  /* 0x000bec0001257983 */ /* 0x000f220000300800 */
[----:B------:R-:W-:Y:S02]  /*51060*/  SHF.R.U32.HI R16, RZ, 0x8, R24 ;  /* 0x00000008ff107819 */ /* 0x000fe40000011618 */
[----:B------:R-:W-:Y:S02]  /*51070*/  SHF.R.U32.HI R33, RZ, 0x8, R33 ;  /* 0x00000008ff217819 */ /* 0x000fe40000011621 */
[----:B------:R-:W-:Y:S01]  /*51080*/  SHF.R.U32.HI R24, RZ, 0x8, R34 ;  /* 0x00000008ff187819 */ /* 0x000fe20000011622 */
[----:B------:R-:W-:Y:S01]  /*51090*/  VIADD R5, R5, UR4 ;  /* 0x0000000405057c36 */ /* 0x000fe20008000000 */
[----:B------:R-:W-:Y:S01]  /*510a0*/  LOP3.LUT R32, R32, 0xffff, RZ, 0xc0, !PT ;  /* 0x0000ffff20207812 */ /* 0x000fe200078ec0ff */
[----:B------:R-:W-:Y:S01]  /*510b0*/  ULDC UR4, c[0x0][0x248] ;  /* 0x0000920000047ab9 */ /* 0x000fe20000000800 */
[----:B------:R-:W-:-:S02]  /*510c0*/  LOP3.LUT R33, R33, 0xffff, RZ, 0xc0, !PT ;  /* 0x0000ffff21217812 */ /* 0x000fc400078ec0ff */
[----:B------:R-:W-:Y:S02]  /*510d0*/  LOP3.LUT R16, R16, 0xffff, RZ, 0xc0, !PT ;  /* 0x0000ffff10107812 */ /* 0x000fe400078ec0ff */
[----:B------:R-:W-:Y:S02]  /*510e0*/  LOP3.LUT R24, R24, 0xffff, RZ, 0xc0, !PT ;  /* 0x0000ffff18187812 */ /* 0x000fe400078ec0ff */
[----:B------:R-:W-:Y:S02]  /*510f0*/  PRMT R32, R32, 0x3340, R33 ;  /* 0x0000334020207816 */ /* 0x000fe40000000021 */
[----:B------:R-:W-:Y:S01]  /*51100*/  PRMT R16, R16, 0x3340, R24 ;  /* 0x0000334010107816 */ /* 0x000fe20000000018 */
[----:B------:R1:W-:Y:S01]  /*51110*/  STL [R1+0x3d4], R5 ;  /* 0x0003d40501007387 */ /* 0x0003e20000100800 */
[----:B------:R-:W-:Y:S02]  /*51120*/  LOP3.LUT R33, R6, 0xffff, RZ, 0xc0, !PT ;  /* 0x0000ffff06217812 */ /* 0x000fe400078ec0ff */
[----:B0-----:R-:W-:Y:S01]  /*51130*/  LOP3.LUT R36, R188, 0xffff, RZ, 0xc0, !PT ;  /* 0x0000ffffbc247812 */ /* 0x001fe200078ec0ff */
[----:B------:R-:W4:Y:S01]  /*51140*/  LDL.LU R6, [R1+0x1b3c] ;  /* 0x001b3c0001067983 */ /* 0x000f220000300800 */
[----:B-1----:R-:W-:Y:S01]  /*51150*/  VIADD R5, R5, UR4 ;  /* 0x0000000405057c36 */ /* 0x002fe20008000000 */
[----:B------:R-:W-:-:S04]  /*51160*/  ULDC UR4, c[0x0][0x248] ;  /* 0x0000920000047ab9 */ /* 0x000fc80000000800 */
[----:B------:R0:W-:Y:S04]  /*51170*/  STL [R1+0x3dc], R5 ;  /* 0x0003dc0501007387 */ /* 0x0001e80000100800 */
[----:B------:R-:W4:Y:S01]  /*51180*/  LDL.LU R188, [R1+0x1b38] ;  /* 0x001b380001bc7983 */ /* 0x000f220000300800 */
[----:B0-----:R-:W-:Y:S01]  /*51190*/  VIADD R5, R5, UR4 ;  /* 0x0000000405057c36 */ /* 0x001fe20008000000 */
[----:B------:R-:W-:Y:S01]  /*511a0*/  ULDC UR4, c[0x0][0x248] ;  /* 0x0000920000047ab9 */ /* 0x000fe20000000800 */
[----:B--2---:R-:W-:-:S04]  /*511b0*/  LOP3.LUT R24, R39, 0xffff, RZ, 0xc0, !PT ;  /* 0x0000ffff27187812 */ /* 0x004fc800078ec0ff */
[----:B------:R-:W-:Y:S02]  /*511c0*/  SHF.R.U32.HI R34, RZ, 0x8, R24 ;  /* 0x00000008ff227819 */ /* 0x000fe40000011618 */
[----:B------:R-:W-:Y:S02]  /*511d0*/  LOP3.LUT R35, R35, 0xffff, RZ, 0xc0, !PT ;  /* 0x0000ffff23237812 */ /* 0x000fe400078ec0ff */
[----:B------:R-:W-:Y:S02]  /*511e0*/  PRMT R39, R24, 0x3340, R33 ;  /* 0x0000334018277816 */ /* 0x000fe40000000021 */
[----:B------:R-:W-:Y:S02]  /*511f0*/  SHF.R.U32.HI R24, RZ, 0x8, R35 ;  /* 0x00000008ff187819 */ /* 0x000fe40000011623 */
[--C-:B------:R-:W-:Y:S02]  /*51200*/  PRMT R35, R35, 0x3340, R36.reuse ;  /* 0x0000334023237816 */ /* 0x100fe40000000024 */
[----:B------:R-:W-:Y:S01]  /*51210*/  SHF.R.U32.HI R33, RZ, 0x8, R33 ;  /* 0x00000008ff217819 */ /* 0x000fe20000011621 */
[----:B------:R0:W-:Y:S01]  /*51220*/  STL [R1+0x84], R39 ;  /* 0x0000842701007387 */ /* 0x0001e20000100800 */
[----:B------:R-:W-:-:S02]  /*51230*/  SHF.R.U32.HI R36, RZ, 0x8, R36 ;  /* 0x00000008ff247819 */ /* 0x000fc40000011624 */
[----:B------:R-:W-:Y:S01]  /*51240*/  LOP3.LUT R34, R34, 0xffff, RZ, 0xc0, !PT ;  /* 0x0000ffff22227812 */ /* 0x000fe200078ec0ff */
[----:B------:R-:W2:Y:S01]  /*51250*/  LDL.LU R41, [R1+0xbfc] ;  /* 0x000bfc0001297983 */ /* 0x000ea20000300800 */
[----:B------:R-:W-:Y:S02]  /*51260*/  LOP3.LUT R33, R33, 0xffff, RZ, 0xc0, !PT ;  /* 0x0000ffff21217812 */ /* 0x000fe400078ec0ff */
[----:B------:R-:W-:Y:S01]  /*51270*/  LOP3.LUT R36, R36, 0xffff, RZ, 0xc0, !PT ;  /* 0x0000ffff24247812 */ /* 0x000fe200078ec0ff */
[----:B------:R1:W-:Y:S04]  /*51280*/  STL [R1+0x2f4], R35 ;  /* 0x0002f42301007387 */ /* 0x0003e80000100800 */
[----:B0-----:R-:W2:Y:S01]  /*51290*/  LDL.LU R39, [R1+0x8f0] ;  /* 0x0008f00001277983 */ /* 0x001ea20000300800 */
[----:B-1----:R-:W-:-:S02]  /*512a0*/  LOP3.LUT R35, R24, 0xffff, RZ, 0xc0, !PT ;  /* 0x0000ffff18237812 */ /* 0x002fc400078ec0ff */
[----:B------:R-:W-:Y:S02]  /*512b0*/  PRMT R24, R34, 0x3340, R33 ;  /* 0x0000334022187816 */ /* 0x000fe40000000021 */
[----:B------:R-:W-:Y:S01]  /*512c0*/  PRMT R33, R35, 0x3340, R36 ;  /* 0x0000334023217816 */ /* 0x000fe20000000024 */
[----:B------:R0:W-:Y:S01]  /*512d0*/  STL [R1+0x3c8], R5 ;  /* 0x0003c80501007387 */ /* 0x0001e20000100800 */
[----:B------:R-:W-:-:S03]  /*512e0*/  LOP3.LUT R34, R232, 0xffff, RZ, 0xc0, !PT ;  /* 0x0000ffffe8227812 */ /* 0x000fc600078ec0ff */
[----:B------:R3:W-:Y:S04]  /*512f0*/  STL [R1+0xc], R33 ;  /* 0x00000c2101007387 */ /* 0x0007e80000100800 */
[----:B------:R-:W2:Y:S01]  /*51300*/  LDL.LU R232, [R1+0x1b34] ;  /* 0x001b340001e87983 */ /* 0x000ea20000300800 */
[----:B0-----:R-:W-:Y:S01]  /*51310*/  VIADD R5, R5, UR4 ;  /* 0x0000000405057c36 */ /* 0x001fe20008000000 */
[----:B------:R-:W-:Y:S01]  /*51320*/  ULDC UR4, c[0x0][0x248] ;  /* 0x0000920000047ab9 */ /* 0x000fe20000000800 */
[----:B---3--:R-:W-:-:S03]  /*51330*/  LOP3.LUT R33, R43, 0xffff, RZ, 0xc0, !PT ;  /* 0x0000ffff2b217812 */ /* 0x008fc600078ec0ff */
[----:B------:R0:W-:Y:S01]  /*51340*/  STL [R1+0x3d0], R5 ;  /* 0x0003d00501007387 */ /* 0x0001e20000100800 */
[----:B------:R-:W-:Y:S02]  /*51350*/  SHF.R.U32.HI R35, RZ, 0x8, R33 ;  /* 0x00000008ff237819 */ /* 0x000fe40000011621 */
[----:B------:R-:W-:Y:S02]  /*51360*/  PRMT R40, R33, 0x3340, R34 ;  /* 0x0000334021287816 */ /* 0x000fe40000000022 */
[----:B----4-:R-:W-:Y:S02]  /*51370*/  LOP3.LUT R36, R37, 0xffff, RZ, 0xc0, !PT ;  /* 0x0000ffff25247812 */ /* 0x010fe400078ec0ff */
[----:B------:R-:W-:Y:S02]  /*51380*/  LOP3.LUT R37, R231, 0xffff, RZ, 0xc0, !PT ;  /* 0x0000ffffe7257812 */ /* 0x000fe400078ec0ff */
[----:B------:R-:W-:Y:S01]  /*51390*/  SHF.R.U32.HI R33, RZ, 0x8, R36 ;  /* 0x00000008ff217819 */ /* 0x000fe20000011624 */
[----:B------:R-:W3:Y:S01]  /*513a0*/  LDL.LU R231, [R1+0x1b30] ;  /* 0x001b300001e77983 */ /* 0x000ee20000300800 */
[----:B------:R-:W-:-:S03]  /*513b0*/  PRMT R36, R36, 0x3340, R37 ;  /* 0x0000334024247816 */ /* 0x000fc60000000025 */
[----:B------:R-:W-:Y:S04]  /*513c0*/  STL [R1+0x30c], R40 ;  /* 0x00030c2801007387 */ /* 0x000fe80000100800 */
[----:B------:R-:W4:Y:S04]  /*513d0*/  LDL.LU R45, [R1+0x904] ;  /* 0x00090400012d7983 */ /* 0x000f280000300800 */
[----:B------:R-:W-:Y:S04]  /*513e0*/  STL [R1+0x364], R36 ;  /* 0x0003642401007387 */ /* 0x000fe80000100800 */
[----:B------:R-:W3:Y:S01]  /*513f0*/  LDL.LU R43, [R1+0x8f4] ;  /* 0x0008f400012b7983 */ /* 0x000ee20000300800 */
        /* <DEDUP_REMOVED lines=10> */
[----:B------:R0:W-:Y:S04]  /*514a0*/  STL [R1+0x3bc], R5 ;  /* 0x0003bc0501007387 */ /* 0x0001e80000100800 */
[----:B------:R1:W-:Y:S01]  /*514b0*/  STL [R1+0x2c], R34 ;  /* 0x00002c2201007387 */ /* 0x0003e20000100800 */
[----:B------:R-:W-:-:S03]  /*514c0*/  LOP3.LUT R37, R229, 0xffff, RZ, 0xc0, !PT ;  /* 0x0000ffffe5257812 */ /* 0x000fc600078ec0ff */
[----:B------:R-:W-:Y:S01]  /*514d0*/  STL [R1+0x38], R33 ;  /* 0x0000382101007387 */ /* 0x000fe20000100800 */
[----:B0-----:R-:W-:Y:S01]  /*514e0*/  VIADD R5, R5, UR4 ;  /* 0x0000000405057c36 */ /* 0x001fe20008000000 */
[----:B------:R-:W-:Y:S01]  /*514f0*/  ULDC UR4, c[0x0][0x248] ;  /* 0x0000920000047ab9 */ /* 0x000fe20000000800 */
[----:B-1----:R-:W-:Y:S02]  /*51500*/  LOP3.LUT R34, R230, 0xffff, RZ, 0xc0, !PT ;  /* 0x0000ffffe6227812 */ /* 0x002fe400078ec0ff */
[----:B------:R-:W3:Y:S04]  /*51510*/  LDL.LU R230, [R1+0x1b2c] ;  /* 0x001b2c0001e67983 */ /* 0x000ee80000300800 */
[----:B------:R0:W-:Y:S04]  /*51520*/  STL [R1+0x3c0], R5 ;  /* 0x0003c00501007387 */ /* 0x0001e80000100800 */
[----:B------:R-:W3:Y:S01]  /*51530*/  LDL.LU R229, [R1+0x1b28] ;  /* 0x001b280001e57983 */ /* 0x000ee20000300800 */
[----:B0-----:R-:W-:Y:S01]  /*51540*/  VIADD R5, R5, UR4 ;  /* 0x0000000405057c36 */ /* 0x001fe20008000000 */
[----:B------:R-:W-:Y:S01]  /*51550*/  ULDC UR4, c[0x0][0x248] ;  /* 0x0000920000047ab9 */ /* 0x000fe20000000800 */
        /* <DEDUP_REMOVED lines=8> */
[----:B------:R0:W-:Y:S01]  /*515e0*/  STL [R1+0x380], R39 ;  /* 0x0003802701007387 */ /* 0x0001e20000100800 */
[----:B------:R-:W-:Y:S02]  /*515f0*/  LOP3.LUT R35, R35, 0xffff, RZ, 0xc0, !PT ;  /* 0x0000ffff23237812 */ /* 0x000fe400078ec0ff */
[----:B------:R-:W-:Y:S01]  /*51600*/  LOP3.LUT R34, R34, 0xffff, RZ, 0xc0, !PT ;  /* 0x0000ffff22227812 */ /* 0x000fe200078ec0ff */
[----:B------:R-:W2:Y:S01]  /*51610*/  LDL.LU R41, [R1+0x90c] ;  /* 0x00090c0001297983 */ /* 0x000ea20000300800 */
[----:B------:R-:W-:Y:S02]  /*51620*/  LOP3.LUT R33, R33, 0xffff, RZ, 0xc0, !PT ;  /* 0x0000ffff21217812 */ /* 0x000fe400078ec0ff */
[----:B------:R-:W-:Y:S01]  /*51630*/  LOP3.LUT R37, R37, 0xffff, RZ, 0xc0, !PT ;  /* 0x0000ffff25257812 */ /* 0x000fe200078ec0ff */
[----:B------:R-:W-:Y:S01]  /*51640*/  STL [R1+0x3e0], R36 ;  /* 0x0003e02401007387 */ /* 0x000fe20000100800 */
[----:B------:R-:W-:-:S03]  /*51650*/  PRMT R34, R35, 0x3340, R34 ;  /* 0x0000334023227816 */ /* 0x000fc60000000022 */
[----:B0-----:R-:W2:Y:S01]  /*51660*/  LDL.LU R39, [R1+0x8f8] ;  /* 0x0008f80001277983 */ /* 0x001ea20000300800 */
[----:B------:R-:W-:-:S03]  /*51670*/  PRMT R33, R33, 0x3340, R37 ;  /* 0x0000334021217816 */ /* 0x000fc60000000025 */
[----:B------:R0:W-:Y:S04]  /*51680*/  STL [R1+0x3b4], R5 ;  /* 0x0003b40501007387 */ /* 0x0001e80000100800 */
[----:B------:R1:W-:Y:S01]  /*51690*/  STL [R1+0x4c], R34 ;  /* 0x00004c2201007387 */ /* 0x0003e20000100800 */
[----:B------:R-:W-:-:S03]  /*516a0*/  LOP3.LUT R37, R2, 0xffff, RZ, 0xc0, !PT ;  /* 0x0000ffff02257812 */ /* 0x000fc600078ec0ff */
[----:B------:R4:W-:Y:S01]  /*516b0*/  STL [R1+0x50], R33 ;  /* 0x0000502101007387 */ /* 0x0009e20000100800 */
[----:B0-----:R-:W-:Y:S01]  /*516c0*/  VIADD R5, R5, UR4 ;  /* 0x0000000405057c36 */ /* 0x001fe20008000000 */
[----:B------:R-:W-:Y:S01]  /*516d0*/  ULDC UR4, c[0x0][0x248] ;  /* 0x0000920000047ab9 */ /* 0x000fe20000000800 */
[----:B-1----:R-:W-:Y:S02]  /*516e0*/  LOP3.LUT R34, R233, 0xffff, RZ, 0xc0, !PT ;  /* 0x0000ffffe9227812 */ /* 0x002fe400078ec0ff */
[----:B------:R-:W2:Y:S01]  /*516f0*/  LDL.LU R233, [R1+0x1b24] ;  /* 0x001b240001e97983 */ /* 0x000ea20000300800 */
[----:B----4-:R-:W-:-:S03]  /*51700*/  LOP3.LUT R33, R45, 0xffff, RZ, 0xc0, !PT ;  /* 0x0000ffff2d217812 */ /* 0x010fc600078ec0ff */
[----:B------:R0:W-:Y:S01]  /*51710*/  STL [R1+0x3b8], R5 ;  /* 0x0003b80501007387 */ /* 0x0001e20000100800 */
[----:B------:R-:W-:-:S03]  /*51720*/  SHF.R.U32.HI R35, RZ, 0x8, R33 ;  /* 0x00000008ff237819 */ /* 0x000fc60000011621 */
[----:B------:R-:W4:Y:S01]  /*51730*/  LDL.LU R2, [R1+0x1b20] ;  /* 0x001b200001027983 */ /* 0x000f220000300800 */
[----:B---3--:R-:W-:Y:S02]  /*51740*/  LOP3.LUT R36, R43, 0xffff, RZ, 0xc0, !PT ;  /* 0x0000ffff2b247812 */ /* 0x008fe400078ec0ff */
[----:B------:R-:W-:Y:S02]  /*51750*/  PRMT R40, R33, 0x3340, R34 ;  /* 0x0000334021287816 */ /* 0x000fe40000000022 */
[----:B------:R-:W-:Y:S02]  /*51760*/  SHF.R.U32.HI R33, RZ, 0x8, R36 ;  /* 0x00000008ff217819 */ /* 0x000fe40000011624 */
[----:B------:R-:W-:Y:S01]  /*51770*/  PRMT R36, R36, 0x3340, R37 ;  /* 0x0000334024247816 */ /* 0x000fe20000000025 */
[----:B------:R-:W-:Y:S04]  /*51780*/  STL [R1+0x488], R40 ;  /* 0x0004882801007387 */ /* 0x000fe80000100800 */
[----:B------:R-:W3:Y:S04]  /*51790*/  LDL.LU R45, [R1+0x914] ;  /* 0x00091400012d7983 */ /* 0x000ee80000300800 */
[----:B------:R-:W-:Y:S04]  /*517a0*/  STL [R1+0x688], R36 ;  /* 0x0006882401007387 */ /* 0x000fe80000100800 */
        /* <DEDUP_REMOVED lines=11> */
[----:B------:R-:W-:Y:S04]  /*51860*/  STL [R1+0x3a0], R5 ;  /* 0x0003a00501007387 */ /* 0x000fe80000100800 */
[----:B------:R0:W-:Y:S01]  /*51870*/  STL [R1+0x54], R34 ;  /* 0x0000542201007387 */ /* 0x0001e20000100800 */
[----:B------:R-:W-:-:S03]  /*51880*/  LOP3.LUT R37, R0, 0xffff, RZ, 0xc0, !PT ;  /* 0x0000ffff00257812 */ /* 0x000fc600078ec0ff */
[----:B------:R-:W-:Y:S01]  /*51890*/  STL [R1+0x58], R33 ;  /* 0x0000582101007387 */ /* 0x000fe20000100800 */
[----:B0-----:R-:W-:Y:S01]  /*518a0*/  LOP3.LUT R34, R3, 0xffff, RZ, 0xc0, !PT ;  /* 0x0000ffff03227812 */ /* 0x001fe200078ec0ff */
[----:B------:R-:W-:Y:S02]  /*518b0*/  VIADD R5, R5, UR4 ;  /* 0x0000000405057c36 */ /* 0x000fe40008000000 */
[----:B------:R-:W3:Y:S01]  /*518c0*/  LDL.LU R3, [R1+0x1b1c] ;  /* 0x001b1c0001037983 */ /* 0x000ee20000300800 */
[----:B------:R-:W-:-:S03]  /*518d0*/  ULDC UR4, c[0x0][0x248] ;  /* 0x0000920000047ab9 */ /* 0x000fc60000000800 */
[----:B------:R0:W-:Y:S04]  /*518e0*/  STL [R1+0x3a4], R5 ;  /* 0x0003a40501007387 */ /* 0x0001e80000100800 */
[----:B------:R-:W3:Y:S01]  /*518f0*/  LDL.LU R0, [R1+0x1b18] ;  /* 0x001b180001007983 */ /* 0x000ee20000300800 */
[----:B0-----:R-:W-:Y:S01]  /*51900*/  VIADD R5, R5, UR4 ;  /* 0x0000000405057c36 */ /* 0x001fe20008000000 */
[----:B------:R-:W-:Y:S01]  /*51910*/  ULDC UR4, c[0x0][0x248] ;  /* 0x0000920000047ab9 */ /* 0x000fe20000000800 */
[----:B--2---:R-:W-:-:S04]  /*51920*/  LOP3.LUT R33, R41, 0xffff, RZ, 0xc0, !PT ;  /* 0x0000ffff29217812 */ /* 0x004fc800078ec0ff */
[----:B------:R-:W-:Y:S02]  /*51930*/  SHF.R.U32.HI R35, RZ, 0x8, R33 ;  /* 0x00000008ff237819 */ /* 0x000fe40000011621 */
[----:B------:R-:W-:Y:S02]  /*51940*/  LOP3.LUT R36, R39, 0xffff, RZ, 0xc0, !PT ;  /* 0x0000ffff27247812 */ /* 0x000fe400078ec0ff */
[--C-:B------:R-:W-:Y:S02]  /*51950*/  PRMT R39, R33, 0x3340, R34.reuse ;  /* 0x0000334021277816 */ /* 0x100fe40000000022 */
[----:B------:R-:W-:Y:S02]  /*51960*/  SHF.R.U32.HI R34, RZ, 0x8, R34 ;  /* 0x00000008ff227819 */ /* 0x000fe40000011622 */
[----:B------:R-:W-:Y:S02]  /*51970*/  SHF.R.U32.HI R33, RZ, 0x8, R36 ;  /* 0x00000008ff217819 */ /* 0x000fe40000011624 */
[----:B------:R-:W-:-:S02]  /*51980*/  PRMT R36, R36, 0x3340, R37 ;  /* 0x0000334024247816 */ /* 0x000fc40000000025 */
[----:B------:R-:W-:Y:S02]  /*51990*/  SHF.R.U32.HI R37, RZ, 0x8, R37 ;  /* 0x00000008ff257819 */ /* 0x000fe40000011625 */
[----:B------:R-:W-:Y:S02]  /*519a0*/  LOP3.LUT R35, R35, 0xffff, RZ, 0xc0, !PT ;  /* 0x0000ffff23237812 */ /* 0x000fe400078ec0ff */
[----:B------:R-:W-:Y:S02]  /*519b0*/  LOP3.LUT R34, R34, 0xffff, RZ, 0xc0, !PT ;  /* 0x0000ffff22227812 */ /* 0x000fe400078ec0ff */
[----:B------:R-:W-:Y:S02]  /*519c0*/  LOP3.LUT R33, R33, 0xffff, RZ, 0xc0, !PT ;  /* 0x0000ffff21217812 */ /* 0x000fe400078ec0ff */
[----:B------:R-:W-:Y:S01]  /*519d0*/  LOP3.LUT R37, R37, 0xffff, RZ, 0xc0, !PT ;  /* 0x0000ffff25257812 */ /* 0x000fe200078ec0ff */
[----:B------:R0:W-:Y:S01]  /*519e0*/  STL [R1+0x698], R39 ;  /* 0x0006982701007387 */ /* 0x0001e20000100800 */
[----:B------:R-:W-:-:S02]  /*519f0*/  PRMT R34, R35, 0x3340, R34 ;  /* 0x0000334023227816 */ /* 0x000fc40000000022 */
[----:B------:R-:W-:Y:S01]  /*51a00*/  PRMT R33, R33, 0x3340, R37 ;  /* 0x0000334021217816 */ /* 0x000fe20000000025 */
[----:B------:R-:W2:Y:S04]  /*51a10*/  LDL.LU R41, [R1+0x91c] ;  /* 0x00091c0001297983 */ /* 0x000ea80000300800 */
[----:B0-----:R-:W2:Y:S04]  /*51a20*/  LDL.LU R39, [R1+0x900] ;  /* 0x0009000001277983 */ /* 0x001ea80000300800 */
[----:B------:R-:W-:Y:S04]  /*51a30*/  STL [R1+0x6b0], R36 ;  /* 0x0006b02401007387 */ /* 0x000fe80000100800 */
[----:B------:R0:W-:Y:S04]  /*51a40*/  STL [R1+0x5c], R34 ;  /* 0x00005c2201007387 */ /* 0x0001e80000100800 */
[----:B------:R-:W-:Y:S01]  /*51a50*/  STL [R1+0x398], R5 ;  /* 0x0003980501007387 */ /* 0x000fe20000100800 */
[----:B------:R-:W-:-:S03]  /*51a60*/  LOP3.LUT R37, R250, 0xffff, RZ, 0xc0, !PT ;  /* 0x0000fffffa257812 */ /* 0x000fc600078ec0ff */
[----:B------:R3:W-:Y:S01]  /*51a70*/  STL [R1+0x60], R33 ;  /* 0x0000602101007387 */ /* 0x0007e20000100800 */
[----:B0-----:R-:W-:-:S03]  /*51a80*/  LOP3.LUT R34, R228, 0xffff, RZ, 0xc0, !PT ;  /* 0x0000ffffe4227812 */ /* 0x001fc600078ec0ff */
[----:B------:R-:W2:Y:S01]  /*51a90*/  LDL.LU R228, [R1+0x1b14] ;  /* 0x001b140001e47983 */ /* 0x000ea20000300800 */
[----:B----4-:R-:W-:Y:S02]  /*51aa0*/  LOP3.LUT R36, R43, 0xffff, RZ, 0xc0, !PT ;  /* 0x0000ffff2b247812 */ /* 0x010fe400078ec0ff */
[----:B---3--:R-:W-:-:S04]  /*51ab0*/  LOP3.LUT R33, R45, 0xffff, RZ, 0xc0, !PT ;  /* 0x0000ffff2d217812 */ /* 0x008fc800078ec0ff */
[----:B------:R-:W-:Y:S02]  /*51ac0*/  SHF.R.U32.HI R35, RZ, 0x8, R33 ;  /* 0x00000008ff237819 */ /* 0x000fe40000011621 */
[--C-:B------:R-:W-:Y:S02]  /*51ad0*/  PRMT R40, R33, 0x3340, R34.reuse ;  /* 0x0000334021287816 */ /* 0x100fe40000000022 */
[----:B------:R-:W-:Y:S02]  /*51ae0*/  SHF.R.U32.HI R34, RZ, 0x8, R34 ;  /* 0x00000008ff227819 */ /* 0x000fe40000011622 */
[----:B------:R-:W-:Y:S02]  /*51af0*/  SHF.R.U32.HI R33, RZ, 0x8, R36 ;  /* 0x00000008ff217819 */ /* 0x000fe40000011624 */
[--C-:B------:R-:W-:Y:S01]  /*51b00*/  PRMT R36, R36, 0x3340, R37.reuse ;  /* 0x0000334024247816 */ /* 0x100fe20000000025 */
[----:B------:R-:W-:Y:S01]  /*51b10*/  VIADD R5, R5, UR4 ;  /* 0x0000000405057c36 */ /* 0x000fe20008000000 */
[----:B------:R-:W-:Y:S01]  /*51b20*/  SHF.R.U32.HI R37, RZ, 0x8, R37 ;  /* 0x00000008ff257819 */ /* 0x000fe20000011625 */
[----:B------:R-:W-:Y:S01]  /*51b30*/  ULDC UR4, c[0x0][0x248] ;  /* 0x0000920000047ab9 */ /* 0x000fe20000000800 */
[----:B------:R-:W-:-:S02]  /*51b40*/  LOP3.LUT R35, R35, 0xffff, RZ, 0xc0, !PT ;  /* 0x0000ffff23237812 */ /* 0x000fc400078ec0ff */
[----:B------:R-:W-:Y:S02]  /*51b50*/  LOP3.LUT R34, R34, 0xffff, RZ, 0xc0, !PT ;  /* 0x0000ffff22227812 */ /* 0x000fe400078ec0ff */
[----:B------:R-:W-:Y:S02]  /*51b60*/  LOP3.LUT R33, R33, 0xffff, RZ, 0xc0, !PT ;  /* 0x0000ffff21217812 */ /* 0x000fe400078ec0ff */
[----:B------:R-:W-:Y:S01]  /*51b70*/  LOP3.LUT R37, R37, 0xffff, RZ, 0xc0, !PT ;  /* 0x0000ffff25257812 */ /* 0x000fe200078ec0ff */
[----:B------:R0:W-:Y:S01]  /*51b80*/  STL [R1+0x39c], R5 ;  /* 0x00039c0501007387 */ /* 0x0001e20000100800 */
[----:B------:R-:W-:Y:S02]  /*51b90*/  PRMT R34, R35, 0x3340, R34 ;  /* 0x0000334023227816 */ /* 0x000fe40000000022 */
[----:B------:R-:W-:Y:S01]  /*51ba0*/  PRMT R33, R33, 0x3340, R37 ;  /* 0x0000334021217816 */ /* 0x000fe20000000025 */
[----:B------:R-:W3:Y:S04]  /*51bb0*/  LDL.LU R250, [R1+0x1b10] ;  /* 0x001b100001fa7983 */ /* 0x000ee80000300800 */
[----:B------:R-:W-:Y:S01]  /*51bc0*/  STL [R1+0x7a8], R40 ;  /* 0x0007a82801007387 */ /* 0x000fe20000100800 */
[----:B0-----:R-:W-:Y:S01]  /*51bd0*/  VIADD R5, R5, UR4 ;  /* 0x0000000405057c36 */ /* 0x001fe20008000000 */
[----:B------:R-:W-:-:S02]  /*51be0*/  LOP3.LUT R37, R235, 0xffff, RZ, 0xc0, !PT ;  /* 0x0000ffffeb257812 */ /* 0x000fc400078ec0ff */
[----:B------:R-:W-:Y:S01]  /*51bf0*/  STL [R1+0x7b8], R36 ;  /* 0x0007b82401007387 */ /* 0x000fe20000100800 */
[----:B------:R-:W-:-:S03]  /*51c00*/  ULDC UR4, c[0x0][0x248] ;  /* 0x0000920000047ab9 */ /* 0x000fc60000000800 */
[----:B------:R-:W-:Y:S04]  /*51c10*/  STL [R1+0x64], R34 ;  /* 0x0000642201007387 */ /* 0x000fe80000100800 */
[----:B------:R0:W-:Y:S04]  /*51c20*/  STL [R1+0x384], R5 ;  /* 0x0003840501007387 */ /* 0x0001e80000100800 */
[----:B------:R1:W-:Y:S04]  /*51c30*/  STL [R1+0x68], R33 ;  /* 0x0000682101007387 */ /* 0x0003e80000100800 */
[----:B------:R-:W4:Y:S01]  /*51c40*/  LDL.LU R235, [R1+0x1b0c] ;  /* 0x001b0c0001eb7983 */ /* 0x000f220000300800 */
[----:B0-----:R-:W-:Y:S01]  /*51c50*/  VIADD R5, R5, UR4 ;  /* 0x0000000405057c36 */ /* 0x001fe20008000000 */
[----:B------:R-:W-:Y:S01]  /*51c60*/  ULDC UR4, c[0x0][0x248] ;  /* 0x0000920000047ab9 */ /* 0x000fe20000000800 */
[----:B-1----:R-:W-:-:S03]  /*51c70*/  LOP3.LUT R33, R234, 0xffff, RZ, 0xc0, !PT ;  /* 0x0000ffffea217812 */ /* 0x002fc600078ec0ff */
[----:B------:R0:W-:Y:S04]  /*51c80*/  STL [R1+0x388], R5 ;  /* 0x0003880501007387 */ /* 0x0001e80000100800 */
[----:B------:R-:W4:Y:S01]  /*51c90*/  LDL.LU R234, [R1+0x1b08] ;  /* 0x001b080001ea7983 */ /* 0x000f220000300800 */
[----:B0-----:R-:W-:Y:S01]  /*51ca0*/  VIADD R5, R5, UR4 ;  /* 0x0000000405057c36 */ /* 0x001fe20008000000 */
[----:B------:R-:W-:Y:S01]  /*51cb0*/  ULDC UR4, c[0x0][0x248] ;  /* 0x0000920000047ab9 */ /* 0x000fe20000000800 */
[----:B------:R-:W-:Y:S02]  /*51cc0*/  F2FP.SATFINITE.E5M2.F32.PACK_AB_MERGE_C R46, R47, R46, RZ ;  /* 0x0000002e2f2e723e */ /* 0x000fe400048060ff */
[----:B------:R-:W-:Y:S02]  /*51cd0*/  F2FP.SATFINITE.E5M2.F32.PACK_AB_MERGE_C R54, R55, R54, RZ ;  /* 0x000000363736723e */ /* 0x000fe400048060ff */
[----:B------:R-:W-:-:S02]  /*51ce0*/  F2FP.SATFINITE.E5M2.F32.PACK_AB_MERGE_C R62, R63, R62, RZ ;  /* 0x0000003e3f3e723e */ /* 0x000fc400048060ff */
[----:B------:R-:W-:Y:S02]  /*51cf0*/  F2FP.SATFINITE.E5M2.F32.PACK_AB_MERGE_C R70, R71, R70, RZ ;  /* 0x000000464746723e */ /* 0x000fe400048060ff */
[----:B--2---:R-:W-:Y:S02]  /*51d00*/  LOP3.LUT R36, R41, 0xffff, RZ, 0xc0, !PT ;  /* 0x0000ffff29247812 */ /* 0x004fe400078ec0ff */
[----:B------:R-:W-:Y:S02]  /*51d10*/  LOP3.LUT R34, R39, 0xffff, RZ, 0xc0, !PT ;  /* 0x0000ffff27227812 */ /* 0x000fe400078ec0ff */
[----:B------:R-:W-:Y:S02]  /*51d20*/  SHF.R.U32.HI R35, RZ, 0x8, R36 ;  /* 0x00000008ff237819 */ /* 0x000fe40000011624 */
[--C-:B------:R-:W-:Y:S02]  /*51d30*/  PRMT R39, R36, 0x3340, R37.reuse ;  /* 0x0000334024277816 */ /* 0x100fe40000000025 */
[----:B------:R-:W-:-:S02]  /*51d40*/  SHF.R.U32.HI R37, RZ, 0x8, R37 ;  /* 0x00000008ff257819 */ /* 0x000fc40000011625 */
[----:B------:R-:W-:Y:S02]  /*51d50*/  SHF.R.U32.HI R36, RZ, 0x8, R34 ;  /* 0x00000008ff247819 */ /* 0x000fe40000011622 */
[--C-:B------:R-:W-:Y:S02]  /*51d60*/  PRMT R34, R34, 0x3340, R33.reuse ;  /* 0x0000334022227816 */ /* 0x100fe40000000021 */
[----:B------:R-:W-:Y:S02]  /*51d70*/  SHF.R.U32.HI R33, RZ, 0x8, R33 ;  /* 0x00000008ff217819 */ /* 0x000fe40000011621 */
[----:B------:R-:W-:Y:S02]  /*51d80*/  LOP3.LUT R35, R35, 0xffff, RZ, 0xc0, !PT ;  /* 0x0000ffff23237812 */ /* 0x000fe400078ec0ff */
[----:B------:R-:W-:Y:S01]  /*51d90*/  LOP3.LUT R37, R37, 0xffff, RZ, 0xc0, !PT ;  /* 0x0000ffff25257812 */ /* 0x000fe200078ec0ff */
[----:B------:R-:W-:Y:S01]  /*51da0*/  STL [R1+0x7c0], R39 ;  /* 0x0007c02701007387 */ /* 0x000fe20000100800 */
[----:B------:R-:W-:-:S02]  /*51db0*/  LOP3.LUT R36, R36, 0xffff, RZ, 0xc0, !PT ;  /* 0x0000ffff24247812 */ /* 0x000fc400078ec0ff */
[----:B------:R-:W-:Y:S01]  /*51dc0*/  LOP3.LUT R33, R33, 0xffff, RZ, 0xc0, !PT ;  /* 0x0000ffff21217812 */ /* 0x000fe200078ec0ff */
[----:B------:R0:W-:Y:S03]  /*51dd0*/  STL [R1+0x7d8], R34 ;  /* 0x0007d82201007387 */ /* 0x0001e60000100800 */
[----:B------:R-:W-:Y:S02]  /*51de0*/  PRMT R33, R36, 0x3340, R33 ;  /* 0x0000334024217816 */ /* 0x000fe40000000021 */
[----:B0-----:R-:W-:Y:S02]  /*51df0*/  PRMT R34, R35, 0x3340, R37 ;  /* 0x0000334023227816 */ /* 0x001fe40000000025 */
[----:B------:R-:W-:-:S03]  /*51e00*/  LOP3.LUT R37, R236, 0xffff, RZ, 0xc0, !PT ;  /* 0x0000ffffec257812 */ /* 0x000fc600078ec0ff */
[----:B------:R-:W-:Y:S04]  /*51e10*/  STL [R1+0x6c], R34 ;  /* 0x00006c2201007387 */ /* 0x000fe80000100800 */
[----:B------:R0:W-:Y:S04]  /*51e20*/  STL [R1+0x378], R5 ;  /* 0x0003780501007387 */ /* 0x0001e80000100800 */
[----:B------:R1:W-:Y:S01]  /*51e30*/  STL [R1+0x70], R33 ;  /* 0x0000702101007387 */ /* 0x0003e20000100800 */
[----:B0-----:R-:W-:Y:S01]  /*51e40*/  VIADD R5, R5, UR4 ;  /* 0x0000000405057c36 */ /* 0x001fe20008000000 */
[----:B------:R-:W-:Y:S01]  /*51e50*/  ULDC UR4, c[0x0][0x248] ;  /* 0x0000920000047ab9 */ /* 0x000fe20000000800 */
[----:B---3--:R-:W-:-:S02]  /*51e60*/  LOP3.LUT R34, R250, 0xffff, RZ, 0xc0, !PT ;  /* 0x0000fffffa227812 */ /* 0x008fc400078ec0ff */
[----:B-1----:R-:W-:Y:S02]  /*51e70*/  LOP3.LUT R33, R38, 0xffff, RZ, 0xc0, !PT ;  /* 0x0000ffff26217812 */ /* 0x002fe400078ec0ff */
[----:B----4-:R-:W-:Y:S02]  /*51e80*/  LOP3.LUT R36, R235, 0xffff, RZ, 0xc0, !PT ;  /* 0x0000ffffeb247812 */ /* 0x010fe400078ec0ff */
[----:B------:R-:W2:Y:S02]  /*51e90*/  LDL.LU R235, [R1+0x1b04] ;  /* 0x001b040001eb7983 */ /* 0x000ea40000300800 */
[----:B------:R-:W-:Y:S02]  /*51ea0*/  SHF.R.U32.HI R35, RZ, 0x8, R36 ;  /* 0x00000008ff237819 */ /* 0x000fe40000011624 */
[--C-:B------:R-:W-:Y:S01]  /*51eb0*/  PRMT R38, R36, 0x3340, R37.reuse ;  /* 0x0000334024267816 */ /* 0x100fe20000000025 */
[----:B------:R-:W3:Y:S01]  /*51ec0*/  LDL.LU R236, [R1+0x1b00] ;  /* 0x001b000001ec7983 */ /* 0x000ee20000300800 */
[----:B------:R-:W-:-:S02]  /*51ed0*/  SHF.R.U32.HI R37, RZ, 0x8, R37 ;  /* 0x00000008ff257819 */ /* 0x000fc40000011625 */
[----:B------:R-:W-:Y:S02]  /*51ee0*/  SHF.R.U32.HI R36, RZ, 0x8, R34 ;  /* 0x00000008ff247819 */ /* 0x000fe40000011622 */
[--C-:B------:R-:W-:Y:S02]  /*51ef0*/  PRMT R34, R34, 0x3340, R33.reuse ;  /* 0x0000334022227816 */ /* 0x100fe40000000021 */
[----:B------:R-:W-:Y:S01]  /*51f00*/  SHF.R.U32.HI R33, RZ, 0x8, R33 ;  /* 0x00000008ff217819 */ /* 0x000fe20000011621 */
[----:B------:R0:W-:Y:S01]  /*51f10*/  STL [R1+0x37c], R5 ;  /* 0x00037c0501007387 */ /* 0x0001e20000100800 */
[----:B------:R-:W-:Y:S02]  /*51f20*/  LOP3.LUT R35, R35, 0xffff, RZ, 0xc0, !PT ;  /* 0x0000ffff23237812 */ /* 0x000fe400078ec0ff */
[----:B------:R-:W-:Y:S01]  /*51f30*/  LOP3.LUT R37, R37, 0xffff, RZ, 0xc0, !PT ;  /* 0x0000ffff25257812 */ /* 0x000fe200078ec0ff */
[----:B------:R-:W4:Y:S01]  /*51f40*/  LDL.LU R250, [R1+0x1afc] ;  /* 0x001afc0001fa7983 */ /* 0x000f220000300800 */
[----:B------:R-:W-:-:S02]  /*51f50*/  LOP3.LUT R36, R36, 0xffff, RZ, 0xc0, !PT ;  /* 0x0000ffff24247812 */ /* 0x000fc400078ec0ff */
[----:B------:R-:W-:Y:S01]  /*51f60*/  LOP3.LUT R33, R33, 0xffff, RZ, 0xc0, !PT ;  /* 0x0000ffff21217812 */ /* 0x000fe200078ec0ff */
[----:B------:R-:W-:Y:S01]  /*51f70*/  STL [R1+0x7e0], R38 ;  /* 0x0007e02601007387 */ /* 0x000fe20000100800 */
[----:B0-----:R-:W-:Y:S02]  /*51f80*/  VIADD R5, R5, UR4 ;  /* 0x0000000405057c36 */ /* 0x001fe40008000000 */
[----:B------:R-:W-:Y:S01]  /*51f90*/  PRMT R33, R36, 0x3340, R33 ;  /* 0x0000334024217816 */ /* 0x000fe20000000021 */
[----:B------:R0:W-:Y:S01]  /*51fa0*/  STL [R1+0x7f4], R34 ;  /* 0x0007f42201007387 */ /* 0x0001e20000100800 */
[----:B------:R-:W-:Y:S01]  /*51fb0*/  LOP3.LUT R36, R228, 0xffff, RZ, 0xc0, !PT ;  /* 0x0000ffffe4247812 */ /* 0x000fe200078ec0ff */
[----:B------:R-:W-:Y:S01]  /*51fc0*/  ULDC UR4, c[0x0][0x248] ;  /* 0x0000920000047ab9 */ /* 0x000fe20000000800 */
[----:B0-----:R-:W-:Y:S02]  /*51fd0*/  PRMT R34, R35, 0x3340, R37 ;  /* 0x0000334023227816 */ /* 0x001fe40000000025 */
[----:B------:R-:W-:-:S03]  /*51fe0*/  LOP3.LUT R37, R46, 0xffff, RZ, 0xc0, !PT ;  /* 0x0000ffff2e257812 */ /* 0x000fc600078ec0ff */
[----:B------:R0:W-:Y:S04]  /*51ff0*/  STL [R1+0x74], R34 ;  /* 0x0000742201007387 */ /* 0x0001e80000100800 */
[----:B------:R1:W-:Y:S01]  /*52000*/  STL [R1+0x350], R5 ;  /* 0x0003500501007387 */ /* 0x0003e20000100800 */
[----:B------:R-:W-:-:S03]  /*52010*/  SHF.R.U32.HI R35, RZ, 0x8, R36 ;  /* 0x00000008ff237819 */ /* 0x000fc60000011624 */
[----:B------:R1:W-:Y:S01]  /*52020*/  STL [R1+0x78], R33 ;  /* 0x0000782101007387 */ /* 0x0003e20000100800 */
[----:B0-----:R-:W-:Y:S02]  /*52030*/  LOP3.LUT R34, R229, 0xffff, RZ, 0xc0, !PT ;  /* 0x0000ffffe5227812 */ /* 0x001fe400078ec0ff */
[--C-:B------:R-:W-:Y:S01]  /*52040*/  PRMT R38, R36, 0x3340, R37.reuse ;  /* 0x0000334024267816 */ /* 0x100fe20000000025 */
[----:B------:R-:W2:Y:S01]  /*52050*/  LDL.LU R228, [R1+0x1af8] ;  /* 0x001af80001e47983 */ /* 0x000ea20000300800 */
[----:B-1----:R-:W-:Y:S01]  /*52060*/  VIADD R5, R5, UR4 ;  /* 0x0000000405057c36 */ /* 0x002fe20008000000 */
[----:B------:R-:W-:Y:S01]  /*52070*/  SHF.R.U32.HI R37, RZ, 0x8, R37 ;  /* 0x00000008ff257819 */ /* 0x000fe20000011625 */
[----:B------:R-:W-:Y:S01]  /*52080*/  ULDC UR4, c[0x0][0x248] ;  /* 0x0000920000047ab9 */ /* 0x000fe20000000800 */
[----:B------:R-:W-:Y:S02]  /*52090*/  LOP3.LUT R33, R54, 0xffff, RZ, 0xc0, !PT ;  /* 0x0000ffff36217812 */ /* 0x000fe400078ec0ff */
[----:B------:R-:W-:-:S02]  /*520a0*/  SHF.R.U32.HI R36, RZ, 0x8, R34 ;  /* 0x00000008ff247819 */ /* 0x000fc40000011622 */
[--C-:B------:R-:W-:Y:S02]  /*520b0*/  PRMT R34, R34, 0x3340, R33.reuse ;  /* 0x0000334022227816 */ /* 0x100fe40000000021 */
[----:B------:R-:W-:Y:S01]  /*520c0*/  SHF.R.U32.HI R33, RZ, 0x8, R33 ;  /* 0x00000008ff217819 */ /* 0x000fe20000011621 */
[----:B------:R0:W-:Y:S01]  /*520d0*/  STL [R1+0x370], R5 ;  /* 0x0003700501007387 */ /* 0x0001e20000100800 */
[----:B------:R-:W-:Y:S02]  /*520e0*/  LOP3.LUT R35, R35, 0xffff, RZ, 0xc0, !PT ;  /* 0x0000ffff23237812 */ /* 0x000fe400078ec0ff */
[----:B------:R-:W-:Y:S01]  /*520f0*/  LOP3.LUT R37, R37, 0xffff, RZ, 0xc0, !PT ;  /* 0x0000ffff25257812 */ /* 0x000fe200078ec0ff */
[----:B------:R-:W3:Y:S01]  /*52100*/  LDL.LU R229, [R1+0x1af4] ;  /* 0x001af40001e57983 */ /* 0x000ee20000300800 */
[----:B------:R-:W-:Y:S02]  /*52110*/  LOP3.LUT R36, R36, 0xffff, RZ, 0xc0, !PT ;  /* 0x0000ffff24247812 */ /* 0x000fe400078ec0ff */
[----:B------:R-:W-:Y:S01]  /*52120*/  LOP3.LUT R33, R33, 0xffff, RZ, 0xc0, !PT ;  /* 0x0000ffff21217812 */ /* 0x000fe200078ec0ff */
[----:B------:R-:W-:Y:S01]  /*52130*/  STL [R1+0x804], R38 ;  /* 0x0008042601007387 */ /* 0x000fe20000100800 */
[----:B0-----:R-:W-:-:S02]  /*52140*/  VIADD R5, R5, UR4 ;  /* 0x0000000405057c36 */ /* 0x001fc40008000000 */
        /* <DEDUP_REMOVED lines=12> */
[----:B------:R-:W4:Y:S01]  /*52210*/  LDL.LU R230, [R1+0x1af0] ;  /* 0x001af00001e67983 */ /* 0x000f220000300800 */
        /* <DEDUP_REMOVED lines=19> */
[----:B0-----:R-:W-:-:S05]  /*52350*/  PRMT R34, R35, 0x3340, R37 ;  /* 0x0000334023227816 */ /* 0x001fca0000000025 */
[----:B------:R0:W-:Y:S04]  /*52360*/  STL [R1+0x94], R34 ;  /* 0x0000942201007387 */ /* 0x0001e80000100800 */
[----:B------:R-:W-:Y:S04]  /*52370*/  STL [R1+0x320], R5 ;  /* 0x0003200501007387 */ /* 0x000fe80000100800 */
[----:B------:R1:W-:Y:S04]  /*52380*/  STL [R1+0x310], R33 ;  /* 0x0003102101007387 */ /* 0x0003e80000100800 */
[----:B------:R-:W3:Y:S01]  /*52390*/  LDL.LU R232, [R1+0x1ae8] ;  /* 0x001ae80001e87983 */ /* 0x000ee20000300800 */
[----:B------:R-:W-:-:S02]  /*523a0*/  F2FP.SATFINITE.E5M2.F32.PACK_AB_MERGE_C R78, R79, R78, RZ ;  /* 0x0000004e4f4e723e */ /* 0x000fc400048060ff */
[----:B------:R-:W-:Y:S02]  /*523b0*/  F2FP.SATFINITE.E5M2.F32.PACK_AB_MERGE_C R86, R87, R86, RZ ;  /* 0x000000565756723e */ /* 0x000fe400048060ff */
[----:B------:R-:W-:Y:S02]  /*523c0*/  LOP3.LUT R37, R78, 0xffff, RZ, 0xc0, !PT ;  /* 0x0000ffff4e257812 */ /* 0x000fe400078ec0ff */
[----:B0-----:R-:W-:Y:S02]  /*523d0*/  LOP3.LUT R34, R188, 0xffff, RZ, 0xc0, !PT ;  /* 0x0000ffffbc227812 */ /* 0x001fe400078ec0ff */
[----:B-1----:R-:W-:Y:S01]  /*523e0*/  LOP3.LUT R33, R86, 0xffff, RZ, 0xc0, !PT ;  /* 0x0000ffff56217812 */ /* 0x002fe200078ec0ff */
[----:B------:R-:W-:Y:S01]  /*523f0*/  VIADD R5, R5, UR4 ;  /* 0x0000000405057c36 */ /* 0x000fe20008000000 */
[----:B------:R-:W-:Y:S01]  /*52400*/  SHF.R.U32.HI R35, RZ, 0x8, R36 ;  /* 0x00000008ff237819 */ /* 0x000fe20000011624 */
[----:B------:R-:W-:Y:S01]  /*52410*/  ULDC UR4, c[0x0][0x248] ;  /* 0x0000920000047ab9 */ /* 0x000fe20000000800 */
[----:B------:R-:W-:-:S02]  /*52420*/  PRMT R38, R36, 0x3340, R37 ;  /* 0x0000334024267816 */ /* 0x000fc40000000025 */
[----:B------:R-:W-:Y:S02]  /*52430*/  SHF.R.U32.HI R37, RZ, 0x8, R37 ;  /* 0x00000008ff257819 */ /* 0x000fe40000011625 */
        /* <DEDUP_REMOVED lines=10> */
[----:B------:R-:W-:Y:S01]  /*524e0*/  F2FP.SATFINITE.E5M2.F32.PACK_AB_MERGE_C R94, R95, R94, RZ ;  /* 0x0000005e5f5e723e */ /* 0x000fe200048060ff */
[----:B0-----:R-:W-:Y:S01]  /*524f0*/  VIADD R5, R5, UR4 ;  /* 0x0000000405057c36 */ /* 0x001fe20008000000 */
[----:B------:R-:W-:Y:S01]  /*52500*/  PRMT R33, R36, 0x3340, R33 ;  /* 0x0000334024217816 */ /* 0x000fe20000000021 */
[----:B------:R0:W-:Y:S01]  /*52510*/  STL [R1+0x9b4], R34 ;  /* 0x0009b42201007387 */ /* 0x0001e20000100800 */
[----:B------:R-:W-:Y:S01]  /*52520*/  F2FP.SATFINITE.E5M2.F32.PACK_AB_MERGE_C R102, R103, R102, RZ ;  /* 0x000000666766723e */ /* 0x000fe200048060ff */
[----:B------:R-:W-:Y:S01]  /*52530*/  ULDC UR4, c[0x0][0x248] ;  /* 0x0000920000047ab9 */ /* 0x000fe20000000800 */
[----:B------:R-:W-:Y:S02]  /*52540*/  LOP3.LUT R36, R6, 0xffff, RZ, 0xc0, !PT ;  /* 0x0000ffff06247812 */ /* 0x000fe400078ec0ff */
[----:B0-----:R-:W-:-:S02]  /*52550*/  PRMT R34, R35, 0x3340, R37 ;  /* 0x0000334023227816 */ /* 0x001fc40000000025 */
[----:B------:R-:W-:-:S03]  /*52560*/  LOP3.LUT R37, R94, 0xffff, RZ, 0xc0, !PT ;  /* 0x0000ffff5e257812 */ /* 0x000fc600078ec0ff */
[----:B------:R0:W-:Y:S01]  /*52570*/  STL [R1+0x328], R34 ;  /* 0x0003282201007387 */ /* 0x0001e20000100800 */
[----:B------:R-:W-:-:S03]  /*52580*/  PRMT R38, R36, 0x3340, R37 ;  /* 0x0000334024267816 */ /* 0x000fc60000000025 */
[----:B------:R1:W-:Y:S01]  /*52590*/  STL [R1+0x314], R5 ;  /* 0x0003140501007387 */ /* 0x0003e20000100800 */
[----:B------:R-:W-:-:S03]  /*525a0*/  SHF.R.U32.HI R35, RZ, 0x8, R36 ;  /* 0x00000008ff237819 */ /* 0x000fc60000011624 */
[----:B------:R1:W-:Y:S01]  /*525b0*/  STL [R1+0x358], R33 ;  /* 0x0003582101007387 */ /* 0x0003e20000100800 */
[----:B0-----:R-:W-:Y:S02]  /*525c0*/  LOP3.LUT R34, R4, 0xffff, RZ, 0xc0, !PT ;  /* 0x0000ffff04227812 */ /* 0x001fe400078ec0ff */
[----:B------:R-:W-:Y:S01]  /*525d0*/  SHF.R.U32.HI R37, RZ, 0x8, R37 ;  /* 0x00000008ff257819 */ /* 0x000fe20000011625 */
[----:B------:R-:W4:Y:S01]  /*525e0*/  LDL.LU R6, [R1+0x1ae0] ;  /* 0x001ae00001067983 */ /* 0x000f220000300800 */
[----:B-1----:R-:W-:Y:S01]  /*525f0*/  VIADD R5, R5, UR4 ;  /* 0x0000000405057c36 */ /* 0x002fe20008000000 */
[----:B------:R-:W-:Y:S01]  /*52600*/  SHF.R.U32.HI R36, RZ, 0x8, R34 ;  /* 0x00000008ff247819 */ /* 0x000fe20000011622 */
[----:B------:R-:W-:Y:S01]  /*52610*/  ULDC UR4, c[0x0][0x248] ;  /* 0x0000920000047ab9 */ /* 0x000fe20000000800 */
[----:B------:R-:W-:Y:S02]  /*52620*/  LOP3.LUT R33, R102, 0xffff, RZ, 0xc0, !PT ;  /* 0x0000ffff66217812 */ /* 0x000fe400078ec0ff */
[----:B------:R0:W-:Y:S01]  /*52630*/  STL [R1+0x318], R5 ;  /* 0x0003180501007387 */ /* 0x0001e20000100800 */
[----:B------:R-:W-:-:S02]  /*52640*/  LOP3.LUT R35, R35, 0xffff, RZ, 0xc0, !PT ;  /* 0x0000ffff23237812 */ /* 0x000fc400078ec0ff */
[--C-:B------:R-:W-:Y:S01]  /*52650*/  PRMT R34, R34, 0x3340, R33.reuse ;  /* 0x0000334022227816 */ /* 0x100fe20000000021 */
[----:B------:R-:W4:Y:S01]  /*52660*/  LDL.LU R4, [R1+0x1adc] ;  /* 0x001adc0001047983 */ /* 0x000f220000300800 */
[----:B------:R-:W-:Y:S02]  /*52670*/  SHF.R.U32.HI R33, RZ, 0x8, R33 ;  /* 0x00000008ff217819 */ /* 0x000fe40000011621 */
[----:B------:R-:W-:Y:S01]  /*52680*/  LOP3.LUT R37, R37, 0xffff, RZ, 0xc0, !PT ;  /* 0x0000ffff25257812 */ /* 0x000fe200078ec0ff */
[----:B------:R-:W-:Y:S01]  /*52690*/  STL [R1+0x9c0], R38 ;  /* 0x0009c02601007387 */ /* 0x000fe20000100800 */
[----:B------:R-:W-:Y:S02]  /*526a0*/  LOP3.LUT R36, R36, 0xffff, RZ, 0xc0, !PT ;  /* 0x0000ffff24247812 */ /* 0x000fe400078ec0ff */
[----:B------:R-:W-:Y:S01]  /*526b0*/  LOP3.LUT R33, R33, 0xffff, RZ, 0xc0, !PT ;  /* 0x0000ffff21217812 */ /* 0x000fe200078ec0ff */
[----:B------:R1:W-:Y:S01]  /*526c0*/  STL [R1+0x9cc], R34 ;  /* 0x0009cc2201007387 */ /* 0x0003e20000100800 */
[----:B0-----:R-:W-:Y:S01]  /*526d0*/  VIADD R5, R5, UR4 ;  /* 0x0000000405057c36 */ /* 0x001fe20008000000 */
[----:B------:R-:W-:Y:S01]  /*526e0*/  ULDC UR4, c[0x0][0x248] ;  /* 0x0000920000047ab9 */ /* 0x000fe20000000800 */
[----:B------:R-:W-:-:S02]  /*526f0*/  PRMT R33, R36, 0x3340, R33 ;  /* 0x0000334024217816 */ /* 0x000fc40000000021 */
[----:B-1----:R-:W-:Y:S02]  /*52700*/  PRMT R34, R35, 0x3340, R37 ;  /* 0x0000334023227816 */ /* 0x002fe40000000025 */
[----:B------:R-:W-:-:S03]  /*52710*/  F2FP.SATFINITE.E5M2.F32.PACK_AB_MERGE_C R110, R111, R110, RZ ;  /* 0x0000006e6f6e723e */ /* 0x000fc600048060ff */
[----:B------:R0:W-:Y:S04]  /*52720*/  STL [R1+0x374], R34 ;  /* 0x0003742201007387 */ /* 0x0001e80000100800 */
[----:B------:R1:W-:Y:S04]  /*52730*/  STL [R1+0x304], R5 ;  /* 0x0003040501007387 */ /* 0x0003e80000100800 */
[----:B------:R1:W-:Y:S01]  /*52740*/  STL [R1+0x3a8], R33 ;  /* 0x0003a82101007387 */ /* 0x0003e20000100800 */
[----:B0-----:R-:W-:Y:S01]  /*52750*/  LOP3.LUT R34, R110, 0xffff, RZ, 0xc0, !PT ;  /* 0x0000ffff6e227812 */ /* 0x001fe200078ec0ff */
[----:B-1----:R-:W-:Y:S01]  /*52760*/  VIADD R5, R5, UR4 ;  /* 0x0000000405057c36 */ /* 0x002fe20008000000 */
[----:B------:R-:W-:Y:S01]  /*52770*/  ULDC UR4, c[0x0][0x248] ;  /* 0x0000920000047ab9 */ /* 0x000fe20000000800 */
[----:B------:R-:W-:-:S02]  /*52780*/  LOP3.LUT R33, R7, 0xffff, RZ, 0xc0, !PT ;  /* 0x0000ffff07217812 */ /* 0x000fc400078ec0ff */
[----:B------:R-:W4:Y:S02]  /*52790*/  LDL.LU R7, [R1+0x1ad8] ;  /* 0x001ad80001077983 */ /* 0x000f240000300800 */
[----:B------:R-:W-:Y:S02]  /*527a0*/  SHF.R.U32.HI R35, RZ, 0x8, R33 ;  /* 0x00000008ff237819 */ /* 0x000fe40000011621 */
[----:B------:R0:W-:Y:S01]  /*527b0*/  STL [R1+0x308], R5 ;  /* 0x0003080501007387 */ /* 0x0001e20000100800 */
[----:B------:R-:W-:Y:S01]  /*527c0*/  PRMT R33, R33, 0x3340, R34 ;  /* 0x0000334021217816 */ /* 0x000fe20000000022 */
[----:B0-----:R-:W-:Y:S01]  /*527d0*/  VIADD R5, R5, UR4 ;  /* 0x0000000405057c36 */ /* 0x001fe20008000000 */
[----:B------:R-:W-:-:S04]  /*527e0*/  ULDC UR4, c[0x0][0x248] ;  /* 0x0000920000047ab9 */ /* 0x000fc80000000800 */
[----:B------:R-:W-:Y:S04]  /*527f0*/  STL [R1+0x33c], R5 ;  /* 0x00033c0501007387 */ /* 0x000fe80000100800 */
[----:B------:R0:W-:Y:S01]  /*52800*/  STL [R1+0x9d0], R33 ;  /* 0x0009d02101007387 */ /* 0x0001e20000100800 */
[----:B------:R-:W-:Y:S01]  /*52810*/  SHF.R.U32.HI R34, RZ, 0x8, R34 ;  /* 0x00000008ff227819 */ /* 0x000fe20000011622 */
[----:B0-----:R-:W-:Y:S02]  /*52820*/  VIADD R33, R0, 0x125 ;  /* 0x0000012500217836 */ /* 0x001fe40000000000 */
[----:B------:R-:W-:Y:S01]  /*52830*/  VIADD R5, R5, UR4 ;  /* 0x0000000405057c36 */ /* 0x000fe20008000000 */
[----:B------:R-:W-:Y:S02]  /*52840*/  ULDC UR4, c[0x0][0x228] ;  /* 0x00008a0000047ab9 */ /* 0x000fe40000000800 */
[----:B------:R-:W-:-:S02]  /*52850*/  ISETP.GE.AND P0, PT, R33, UR10, PT ;  /* 0x0000000a21007c0c */ /* 0x000fc4000bf06270 */
[----:B------:R-:W-:Y:S02]  /*52860*/  LOP3.LUT R35, R35, 0xffff, RZ, 0xc0, !PT ;  /* 0x0000ffff23237812 */ /* 0x000fe400078ec0ff */
[----:B------:R-:W-:Y:S02]  /*52870*/  LOP3.LUT R34, R34, 0xffff, RZ, 0xc0, !PT ;  /* 0x0000ffff22227812 */ /* 0x000fe400078ec0ff */
[----:B------:R-:W-:Y:S01]  /*52880*/  ISETP.LT.AND P1, PT, R3, UR6, !P0 ;  /* 0x0000000603007c0c */ /* 0x000fe2000c721270 */
[----:B------:R0:W-:Y:S01]  /*52890*/  STL [R1+0x824], R5 ;  /* 0x0008240501007387 */ /* 0x0001e20000100800 */
[----:B------:R-:W-:Y:S01]  /*528a0*/  ISETP.LT.AND P0, PT, R2, UR4, !P0 ;  /* 0x0000000402007c0c */ /* 0x000fe2000c701270 */
[----:B------:R-:W-:Y:S01]  /*528b0*/  ULDC UR4, c[0x0][0x248] ;  /* 0x0000920000047ab9 */ /* 0x000fe20000000800 */
[----:B------:R-:W-:Y:S01]  /*528c0*/  PRMT R33, R35, 0x3340, R34 ;  /* 0x0000334023217816 */ /* 0x000fe20000000022 */
[----:B------:R-:W-:-:S04]  /*528d0*/  ULDC UR6, c[0x0][0x228] ;  /* 0x00008a0000067ab9 */ /* 0x000fc80000000800 */
[----:B------:R1:W-:Y:S01]  /*528e0*/  STL [R1+0x3c4], R33 ;  /* 0x0003c42101007387 */ /* 0x0003e20000100800 */
[----:B------:R-:W-:Y:S01]  /*528f0*/  LOP3.LUT R233, R233, 0xfffffffe, RZ, 0xc0, !PT ;  /* 0xfffffffee9e97812 */ /* 0x000fe200078ec0ff */
[----:B0-----:R-:W-:Y:S01]  /*52900*/  VIADD R5, R5, UR4 ;  /* 0x0000000405057c36 */ /* 0x001fe20008000000 */
[----:B------:R-:W-:Y:S01]  /*52910*/  ULDC UR4, c[0x0][0x248] ;  /* 0x0000920000047ab9 */ /* 0x000fe20000000800 */
[----:B-1----:R-:W-:Y:S01]  /*52920*/  VIADD R33, R0, 0x123 ;  /* 0x0000012300217836 */ /* 0x002fe20000000000 */
[----:B------:R-:W-:Y:S02]  /*52930*/  @P1 LOP3.LUT R233, R233, 0x1, RZ, 0xfc, !PT ;  /* 0x00000001e9e91812 */ /* 0x000fe400078efcff */
[----:B------:R0:W-:Y:S02]  /*52940*/  STL [R1+0x820], R5 ;  /* 0x0008200501007387 */ /* 0x0001e40000100800 */
[----:B0-----:R-:W-:Y:S01]  /*52950*/  VIADD R5, R5, UR4 ;  /* 0x0000000405057c36 */ /* 0x001fe20008000000 */
[----:B------:R-:W-:Y:S01]  /*52960*/  ULDC UR4, c[0x0][0x228] ;  /* 0x00008a0000047ab9 */ /* 0x000fe20000000800 */
[----:B------:R-:W-:Y:S01]  /*52970*/  UMOV UR10, UR40 ;  /* 0x00000028000a7c82 */ /* 0x000fe20008000000 */
[----:B------:R-:W-:Y:S01]  /*52980*/  UMOV UR40, UR8 ;  /* 0x0000000800287c82 */ /* 0x000fe20008000000 */
[----:B------:R-:W-:Y:S01]  /*52990*/  ULDC UR8, c[0x0][0x248] ;  /* 0x0000920000087ab9 */ /* 0x000fe20000000800 */
[----:B------:R0:W-:Y:S02]  /*529a0*/  STL [R1+0x828], R5 ;  /* 0x0008280501007387 */ /* 0x0001e40000100800 */
[----:B0-----:R-:W-:Y:S01]  /*529b0*/  VIADD R5, R5, UR8 ;  /* 0x0000000805057c36 */ /* 0x001fe20008000000 */
[----:B------:R-:W-:-:S04]  /*529c0*/  ULDC UR8, c[0x0][0x228] ;  /* 0x00008a0000087ab9 */ /* 0x000fc80000000800 */
[----:B------:R0:W-:Y:S01]  /*529d0*/  STL [R1+0x82c], R5 ;  /* 0x00082c0501007387 */ /* 0x0001e20000100800 */
[----:B---3--:R-:W-:-:S04]  /*529e0*/  LOP3.LUT R232, R232, 0x7fffffff, RZ, 0xc0, !PT ;  /* 0x7fffffffe8e87812 */ /* 0x008fc800078ec0ff */
[----:B------:R-:W-:Y:S02]  /*529f0*/  @P0 LOP3.LUT R232, R232, 0x80000000, RZ, 0xfc, !PT ;  /* 0x80000000e8e80812 */ /* 0x000fe400078efcff */
[----:B------:R-:W-:-:S04]  /*52a00*/  ISETP.GE.AND P0, PT, R33, UR54, PT ;  /* 0x0000003621007c0c */ /* 0x000fc8000bf06270 */
[----:B------:R-:W-:Y:S02]  /*52a10*/  ISETP.LT.AND P1, PT, R3, UR6, !P0 ;  /* 0x0000000603007c0c */ /* 0x000fe4000c721270 */
[----:B------:R-:W-:Y:S01]  /*52a20*/  LOP3.LUT R232, R232, 0xefffffff, RZ, 0xc0, !PT ;  /* 0xefffffffe8e87812 */ /* 0x000fe200078ec0ff */
[----:B------:R-:W-:Y:S01]  /*52a30*/  VIADD R33, R0, 0x121 ;  /* 0x0000012100217836 */ /* 0x000fe20000000000 */
[----:B------:R-:W-:Y:S01]  /*52a40*/  ISETP.LT.AND P0, PT, R2, UR4, !P0 ;  /* 0x0000000402007c0c */ /* 0x000fe2000c701270 */
[----:B------:R-:W-:Y:S01]  /*52a50*/  ULDC UR4, c[0x0][0x228] ;  /* 0x00008a0000047ab9 */ /* 0x000fe20000000800 */
[----:B------:R-:W-:-:S07]  /*52a60*/  ULDC UR6, c[0x0][0x248] ;  /* 0x0000920000067ab9 */ /* 0x000fce0000000800 */
[----:B------:R-:W-:-:S04]  /*52a70*/  @P1 LOP3.LUT R232, R232, 0x10000000, RZ, 0xfc, !PT ;  /* 0x10000000e8e81812 */ /* 0x000fc800078efcff */
[----:B------:R-:W-:-:S04]  /*52a80*/  LOP3.LUT R232, R232, 0xf7ffffff, RZ, 0xc0, !PT ;  /* 0xf7ffffffe8e87812 */ /* 0x000fc800078ec0ff */
[----:B------:R-:W-:Y:S02]  /*52a90*/  @P0 LOP3.LUT R232, R232, 0x8000000, RZ, 0xfc, !PT ;  /* 0x08000000e8e80812 */ /* 0x000fe400078efcff */
[----:B------:R-:W-:Y:S02]  /*52aa0*/  ISETP.GE.AND P0, PT, R33, UR10, PT ;  /* 0x0000000a21007c0c */ /* 0x000fe4000bf06270 */
[----:B------:R-:W-:Y:S01]  /*52ab0*/  LOP3.LUT R232, R232, 0xfeffffff, RZ, 0xc0, !PT ;  /* 0xfeffffffe8e87812 */ /* 0x000fe200078ec0ff */
[----:B------:R-:W-:Y:S01]  /*52ac0*/  VIADD R33, R0, 0x11f ;  /* 0x0000011f00217836 */ /* 0x000fe20000000000 */
[----:B------:R-:W-:Y:S01]  /*52ad0*/  ISETP.LT.AND P1, PT, R3, UR4, !P0 ;  /* 0x0000000403007c0c */ /* 0x000fe2000c721270 */
[----:B------:R-:W-:Y:S01]  /*52ae0*/  ULDC UR4, c[0x0][0x228] ;  /* 0x00008a0000047ab9 */ /* 0x000fe20000000800 */
[----:B------:R-:W-:Y:S01]  /*52af0*/  ISETP.LT.AND P0, PT, R2, UR8, !P0 ;  /* 0x0000000802007c0c */ /* 0x000fe2000c701270 */
[----:B0-----:R-:W-:Y:S01]  /*52b00*/  VIADD R5, R5, UR6 ;  /* 0x0000000605057c36 */ /* 0x001fe20008000000 */
[----:B------:R-:W-:Y:S01]  /*52b10*/  ULDC UR6, c[0x0][0x248] ;  /* 0x0000920000067ab9 */ /* 0x000fe20000000800 */
[----:B------:R-:W-:Y:S01]  /*52b20*/  ULDC UR8, c[0x0][0x248] ;  /* 0x0000920000087ab9 */ /* 0x000fe20000000800 */
[----:B------:R-:W-:-:S07]  /*52b30*/  ULDC UR10, c[0x0][0x248] ;  /* 0x00009200000a7ab9 */ /* 0x000fce0000000800 */
[----:B------:R-:W-:-:S04]  /*52b40*/  @P1 LOP3.LUT R232, R232, 0x1000000, RZ, 0xfc, !PT ;  /* 0x01000000e8e81812 */ /* 0x000fc800078efcff */
[----:B------:R-:W-:-:S04]  /*52b50*/  LOP3.LUT R232, R232, 0xff7fffff, RZ, 0xc0, !PT ;  /* 0xff7fffffe8e87812 */ /* 0x000fc800078ec0ff */
[----:B------:R-:W-:Y:S02]  /*52b60*/  @P0 LOP3.LUT R232, R232, 0x800000, RZ, 0xfc, !PT ;  /* 0x00800000e8e80812 */ /* 0x000fe400078efcff */
[----:B------:R-:W-:Y:S02]  /*52b70*/  ISETP.GE.AND P0, PT, R33, UR20, PT ;  /* 0x0000001421007c0c */ /* 0x000fe4000bf06270 */
[----:B------:R-:W-:Y:S01]  /*52b80*/  LOP3.LUT R232, R232, 0xffefffff, RZ, 0xc0, !PT ;  /* 0xffefffffe8e87812 */ /* 0x000fe200078ec0ff */
[----:B------:R0:W-:Y:S01]  /*52b90*/  STL [R1+0x830], R5 ;  /* 0x0008300501007387 */ /* 0x0001e20000100800 */
[----:B------:R-:W-:Y:S01]  /*52ba0*/  ISETP.LT.AND P1, PT, R3, UR12, !P0 ;  /* 0x0000000c03007c0c */ /* 0x000fe2000c721270 */
[----:B------:R-:W-:Y:S01]  /*52bb0*/  VIADD R33, R0, 0x11d ;  /* 0x0000011d00217836 */ /* 0x000fe20000000000 */
[----:B------:R-:W-:Y:S01]  /*52bc0*/  ISETP.LT.AND P0, PT, R2, UR4, !P0 ;  /* 0x0000000402007c0c */ /* 0x000fe2000c701270 */
[----:B------:R-:W-:Y:S01]  /*52bd0*/  ULDC UR12, c[0x0][0x248] ;  /* 0x00009200000c7ab9 */ /* 0x000fe20000000800 */
[----:B------:R-:W-:Y:S01]  /*52be0*/  ULDC UR4, c[0x0][0x228] ;  /* 0x00008a0000047ab9 */ /* 0x000fe20000000800 */
[----:B--2---:R-:W-:Y:S01]  /*52bf0*/  LOP3.LUT R231, R231, 0x7fffffff, RZ, 0xc0, !PT ;  /* 0x7fffffffe7e77812 */ /* 0x004fe200078ec0ff */
[----:B------:R-:W-:Y:S01]  /*52c00*/  ULDC UR20, c[0x0][0x228] ;  /* 0x00008a0000147ab9 */ /* 0x000fe20000000800 */
[----:B0-----:R-:W-:Y:S01]  /*52c10*/  VIADD R5, R5, UR6 ;  /* 0x0000000605057c36 */ /* 0x001fe20008000000 */
[----:B------:R-:W-:-:S05]  /*52c20*/  ULDC UR6, c[0x0][0x228] ;  /* 0x00008a0000067ab9 */ /* 0x000fca0000000800 */
[----:B------:R-:W-:-:S04]  /*52c30*/  @P1 LOP3.LUT R232, R232, 0x100000, RZ, 0xfc, !PT ;  /* 0x00100000e8e81812 */ /* 0x000fc800078efcff */
[----:B------:R-:W-:Y:S01]  /*52c40*/  LOP3.LUT R232, R232, 0xfff7ffff, RZ, 0xc0, !PT ;  /* 0xfff7ffffe8e87812 */ /* 0x000fe200078ec0ff */
[----:B------:R0:W-:Y:S03]  /*52c50*/  STL [R1+0x834], R5 ;  /* 0x0008340501007387 */ /* 0x0001e60000100800 */
[----:B------:R-:W-:Y:S02]  /*52c60*/  @P0 LOP3.LUT R232, R232, 0x80000, RZ, 0xfc, !PT ;  /* 0x00080000e8e80812 */ /* 0x000fe400078efcff */
[----:B------:R-:W-:Y:S01]  /*52c70*/  ISETP.GE.AND P0, PT, R33, UR40, PT ;  /* 0x0000002821007c0c */ /* 0x000fe2000bf06270 */
[----:B0-----:R-:W-:-:S03]  /*52c80*/  VIADD R5, R5, UR8 ;  /* 0x0000000805057c36 */ /* 0x001fc60008000000 */
[----:B------:R-:W-:Y:S01]  /*52c90*/  ISETP.LT.AND P1, PT, R3, UR6, !P0 ;  /* 0x0000000603007c0c */ /* 0x000fe2000c721270 */
[----:B------:R-:W-:Y:S01]  /*52ca0*/  ULDC UR8, c[0x0][0x228] ;  /* 0x00008a0000087ab9 */ /* 0x000fe20000000800 */
[----:B------:R-:W-:Y:S01]  /*52cb0*/  LOP3.LUT R232, R232, 0xfffeffff, RZ, 0xc0, !PT ;  /* 0xfffeffffe8e87812 */ /* 0x000fe200078ec0ff */
[----:B------:R-:W-:Y:S01]  /*52cc0*/  VIADD R33, R0, 0x11b ;  /* 0x0000011b00217836 */ /* 0x000fe20000000000 */
[----:B------:R0:W-:Y:S01]  /*52cd0*/  STL [R1+0x838], R5 ;  /* 0x0008380501007387 */ /* 0x0001e20000100800 */
[----:B------:R-:W-:Y:S01]  /*52ce0*/  ISETP.LT.AND P0, PT, R2, UR8, !P0 ;  /* 0x0000000802007c0c */ /* 0x000fe2000c701270 */
[----:B------:R-:W-:Y:S01]  /*52cf0*/  UMOV UR40, UR14 ;  /* 0x0000000e00287c82 */ /* 0x000fe20008000000 */
[----:B------:R-:W-:Y:S01]  /*52d00*/  ULDC UR14, c[0x0][0x248] ;  /* 0x00009200000e7ab9 */ /* 0x000fe20000000800 */
[----:B------:R-:W-:Y:S01]  /*52d10*/  ULDC UR6, c[0x0][0x228] ;  /* 0x00008a0000067ab9 */ /* 0x000fe20000000800 */
[----:B------:R-:W-:Y:S01]  /*52d20*/  ULDC UR8, c[0x0][0x228] ;  /* 0x00008a0000087ab9 */ /* 0x000fe20000000800 */
[----:B0-----:R-:W-:Y:S01]  /*52d30*/  VIADD R5, R5, UR10 ;  /* 0x0000000a05057c36 */ /* 0x001fe20008000000 */
[----:B------:R-:W-:-:S04]  /*52d40*/  ULDC UR10, c[0x0][0x248] ;  /* 0x00009200000a7ab9 */ /* 0x000fc80000000800 */
[----:B------:R0:W-:Y:S01]  /*52d50*/  STL [R1+0x83c], R5 ;  /* 0x00083c0501007387 */ /* 0x0001e20000100800 */
[----:B------:R-:W-:Y:S01]  /*52d60*/  @P1 LOP3.LUT R232, R232, 0x10000, RZ, 0xfc, !PT ;  /* 0x00010000e8e81812 */ /* 0x000fe200078efcff */
[----:B0-----:R-:W-:-:S03]  /*52d70*/  VIADD R5, R5, UR10 ;  /* 0x0000000a05057c36 */ /* 0x001fc60008000000 */
[----:B------:R-:W-:Y:S01]  /*52d80*/  LOP3.LUT R232, R232, 0xffff7fff, RZ, 0xc0, !PT ;  /* 0xffff7fffe8e87812 */ /* 0x000fe200078ec0ff */
[----:B------:R-:W-:Y:S01]  /*52d90*/  ULDC UR10, c[0x0][0x228] ;  /* 0x00008a00000a7ab9 */ /* 0x000fe20000000800 */
[----:B------:R0:W-:Y:S02]  /*52da0*/  STL [R1+0x840], R5 ;  /* 0x0008400501007387 */ /* 0x0001e40000100800 */
[----:B------:R-:W-:Y:S02]  /*52db0*/  @P0 LOP3.LUT R232, R232, 0x8000, RZ, 0xfc, !PT ;  /* 0x00008000e8e80812 */ /* 0x000fe400078efcff */
[----:B------:R-:W-:Y:S01]  /*52dc0*/  ISETP.GE.AND P0, PT, R33, UR30, PT ;  /* 0x0000001e21007c0c */ /* 0x000fe2000bf06270 */
[----:B0-----:R-:W-:Y:S01]  /*52dd0*/  VIADD R5, R5, UR12 ;  /* 0x0000000c05057c36 */ /* 0x001fe20008000000 */
[----:B------:R-:W-:Y:S01]  /*52de0*/  ULDC UR12, c[0x0][0x248] ;  /* 0x00009200000c7ab9 */ /* 0x000fe20000000800 */
[----:B------:R-:W-:Y:S01]  /*52df0*/  LOP3.LUT R232, R232, 0xffffefff, RZ, 0xc0, !PT ;  /* 0xffffefffe8e87812 */ /* 0x000fe200078ec0ff */
[----:B------:R-:W-:Y:S01]  /*52e00*/  VIADD R33, R0, 0x119 ;  /* 0x0000011900217836 */ /* 0x000fe20000000000 */
[----:B------:R-:W-:Y:S01]  /*52e10*/  ULDC UR30, c[0x0][0x228] ;  /* 0x00008a00001e7ab9 */ /* 0x000fe20000000800 */
[----:B------:R0:W-:Y:S01]  /*52e20*/  STL [R1+0x844], R5 ;  /* 0x0008440501007387 */ /* 0x0001e20000100800 */
[----:B------:R-:W-:Y:S01]  /*52e30*/  ISETP.LT.AND P1, PT, R3, UR16, !P0 ;  /* 0x0000001003007c0c */ /* 0x000fe2000c721270 */
[----:B------:R-:W-:Y:S01]  /*52e40*/  ULDC UR16, c[0x0][0x248] ;  /* 0x0000920000107ab9 */ /* 0x000fe20000000800 */
[----:B0-----:R-:W-:Y:S01]  /*52e50*/  VIADD R5, R5, UR12 ;  /* 0x0000000c05057c36 */ /* 0x001fe20008000000 */
[----:B------:R-:W-:Y:S01]  /*52e60*/  ISETP.LT.AND P0, PT, R2, UR4, !P0 ;  /* 0x0000000402007c0c */ /* 0x000fe2000c701270 */
[----:B------:R-:W-:Y:S01]  /*52e70*/  ULDC UR12, c[0x0][0x228] ;  /* 0x00008a00000c7ab9 */ /* 0x000fe20000000800 */
[----:B------:R-:W-:-:S02]  /*52e80*/  ULDC UR4, c[0x0][0x228] ;  /* 0x00008a0000047ab9 */ /* 0x000fc40000000800 */
[----:B------:R0:W-:Y:S02]  /*52e90*/  STL [R1+0x848], R5 ;  /* 0x0008480501007387 */ /* 0x0001e40000100800 */
[----:B0-----:R-:W-:-:S04]  /*52ea0*/  VIADD R5, R5, UR14 ;  /* 0x0000000e05057c36 */ /* 0x001fc80008000000 */
[----:B------:R-:W-:Y:S01]  /*52eb0*/  @P1 LOP3.LUT R232, R232, 0x1000, RZ, 0xfc, !PT ;  /* 0x00001000e8e81812 */ /* 0x000fe200078efcff */
[----:B------:R-:W-:Y:S01]  /*52ec0*/  ULDC UR14, c[0x0][0x228] ;  /* 0x00008a00000e7ab9 */ /* 0x000fe20000000800 */
[----:B------:R0:W-:Y:S02]  /*52ed0*/  STL [R1+0x84c], R5 ;  /* 0x00084c0501007387 */ /* 0x0001e40000100800 */
[----:B0-----:R-:W-:Y:S01]  /*52ee0*/  VIADD R5, R5, UR16 ;  /* 0x0000001005057c36 */ /* 0x001fe20008000000 */
[----:B------:R-:W-:-:S04]  /*52ef0*/  ULDC UR16, c[0x0][0x248] ;  /* 0x0000920000107ab9 */ /* 0x000fc80000000800 */
[----:B------:R0:W-:Y:S01]  /*52f00*/  STL [R1+0x850], R5 ;  /* 0x0008500501007387 */ /* 0x0001e20000100800 */
[----:B------:R-:W-:Y:S01]  /*52f10*/  LOP3.LUT R232, R232, 0xfffff7ff, RZ, 0xc0, !PT ;  /* 0xfffff7ffe8e87812 */ /* 0x000fe200078ec0ff */
[----:B0-----:R-:W-:Y:S01]  /*52f20*/  VIADD R5, R5, UR16 ;  /* 0x0000001005057c36 */ /* 0x001fe20008000000 */
[----:B------:R-:W-:Y:S02]  /*52f30*/  ULDC UR16, c[0x0][0x248] ;  /* 0x0000920000107ab9 */ /* 0x000fe40000000800 */
[----:B------:R-:W-:Y:S02]  /*52f40*/  @P0 LOP3.LUT R232, R232, 0x800, RZ, 0xfc, !PT ;  /* 0x00000800e8e80812 */ /* 0x000fe400078efcff */
[----:B------:R0:W-:Y:S01]  /*52f50*/  STL [R1+0x854], R5 ;  /* 0x0008540501007387 */ /* 0x0001e20000100800 */
[----:B------:R-:W-:Y:S01]  /*52f60*/  ISETP.GE.AND P0, PT, R33, UR18, PT ;  /* 0x0000001221007c0c */ /* 0x000fe2000bf06270 */
[----:B------:R-:W-:Y:S01]  /*52f70*/  ULDC UR18, c[0x0][0x248] ;  /* 0x0000920000127ab9 */ /* 0x000fe20000000800 */
[----:B0-----:R-:W-:-:S02]  /*52f80*/  VIADD R5, R5, UR16 ;  /* 0x0000001005057c36 */ /* 0x001fc40008000000 */
[----:B------:R-:W-:Y:S02]  /*52f90*/  ISETP.LT.AND P1, PT, R3, UR10, !P0 ;  /* 0x0000000a03007c0c */ /* 0x000fe4000c721270 */
[----:B------:R-:W-:Y:S01]  /*52fa0*/  LOP3.LUT R232, R232, 0xfffffeff, RZ, 0xc0, !PT ;  /* 0xfffffeffe8e87812 */ /* 0x000fe200078ec0ff */
[----:B------:R-:W-:Y:S01]  /*52fb0*/  VIADD R33, R0, 0x117 ;  /* 0x0000011700217836 */ /* 0x000fe20000000000 */
[----:B------:R0:W-:Y:S01]  /*52fc0*/  STL [R1+0x858], R5 ;  /* 0x0008580501007387 */ /* 0x0001e20000100800 */
[----:B------:R-:W-:Y:S01]  /*52fd0*/  ULDC UR10, c[0x0][0x228] ;  /* 0x00008a00000a7ab9 */ /* 0x000fe20000000800 */
[----:B------:R-:W-:Y:S01]  /*52fe0*/  ULDC UR16, c[0x0][0x228] ;  /* 0x00008a0000107ab9 */ /* 0x000fe20000000800 */
[----:B0-----:R-:W-:Y:S01]  /*52ff0*/  VIADD R5, R5, UR18 ;  /* 0x0000001205057c36 */ /* 0x001fe20008000000 */
[----:B------:R-:W-:-:S04]  /*53000*/  ULDC UR18, c[0x0][0x248] ;  /* 0x0000920000127ab9 */ /* 0x000fc80000000800 */
[----:B------:R0:W-:Y:S02]  /*53010*/  STL [R1+0x85c], R5 ;  /* 0x00085c0501007387 */ /* 0x0001e40000100800 */
[----:B0-----:R-:W-:Y:S01]  /*53020*/  VIADD R5, R5, UR18 ;  /* 0x0000001205057c36 */ /* 0x001fe20008000000 */
[----:B------:R-:W-:-:S04]  /*53030*/  ULDC UR18, c[0x0][0x248] ;  /* 0x0000920000127ab9 */ /* 0x000fc80000000800 */
[----:B------:R0:W-:Y:S02]  /*53040*/  STL [R1+0x860], R5 ;  /* 0x0008600501007387 */ /* 0x0001e40000100800 */
[----:B0-----:R-:W-:Y:S01]  /*53050*/  VIADD R5, R5, UR18 ;  /* 0x0000001205057c36 */ /* 0x001fe20008000000 */
[----:B------:R-:W-:Y:S01]  /*53060*/  ISETP.LT.AND P0, PT, R2, UR6, !P0 ;  /* 0x0000000602007c0c */ /* 0x000fe2000c701270 */
[----:B------:R-:W-:Y:S01]  /*53070*/  ULDC UR6, c[0x0][0x228] ;  /* 0x00008a0000067ab9 */ /* 0x000fe20000000800 */
[----:B------:R-:W-:Y:S01]  /*53080*/  @P1 LOP3.LUT R232, R232, 0x100, RZ, 0xfc, !PT ;  /* 0x00000100e8e81812 */ /* 0x000fe200078efcff */
[----:B------:R-:W-:Y:S01]  /*53090*/  ULDC UR18, c[0x0][0x248] ;  /* 0x0000920000127ab9 */ /* 0x000fe20000000800 */
[----:B------:R0:W-:Y:S04]  /*530a0*/  STL [R1+0x864], R5 ;  /* 0x0008640501007387 */ /* 0x0001e80000100800 */
[----:B------:R-:W2:Y:S01]  /*530b0*/  LDL.LU R39, [R1+0xec0] ;  /* 0x000ec00001277983 */ /* 0x000ea20000300800 */
[----:B------:R-:W-:-:S04]  /*530c0*/  LOP3.LUT R232, R232, 0xffffff7f, RZ, 0xc0, !PT ;  /* 0xffffff7fe8e87812 */ /* 0x000fc800078ec0ff */
        /* <DEDUP_REMOVED lines=11> */
[----:B------:R-:W-:-:S04]  /*53180*/  ISETP.GE.AND P0, PT, R33, UR56, PT ;  /* 0x0000003821007c0c */ /* 0x000fc8000bf06270 */
[----:B------:R-:W-:Y:S01]  /*53190*/  ISETP.LT.AND P1, PT, R3, UR4, !P0 ;  /* 0x0000000403007c0c */ /* 0x000fe2000c721270 */
[----:B------:R-:W-:Y:S01]  /*531a0*/  VIADD R33, R0, 0x113 ;  /* 0x0000011300217836 */ /* 0x000fe20000000000 */
[----:B------:R-:W-:Y:S01]  /*531b0*/  ISETP.LT.AND P0, PT, R2, UR14, !P0 ;  /* 0x0000000e02007c0c */ /* 0x000fe2000c701270 */
[----:B------:R-:W-:Y:S01]  /*531c0*/  ULDC UR14, c[0x0][0x248] ;  /* 0x00009200000e7ab9 */ /* 0x000fe20000000800 */
[----:B------:R-:W-:Y:S01]  /*531d0*/  LOP3.LUT R232, R232, 0xfffffffe, RZ, 0xc0, !PT ;  /* 0xfffffffee8e87812 */ /* 0x000fe200078ec0ff */
[----:B------:R-:W-:-:S10]  /*531e0*/  ULDC UR4, c[0x0][0x228] ;  /* 0x00008a0000047ab9 */ /* 0x000fd40000000800 */
[----:B------:R-:W-:Y:S02]  /*531f0*/  @P0 LOP3.LUT R231, R231, 0x80000000, RZ, 0xfc, !PT ;  /* 0x80000000e7e70812 */ /* 0x000fe400078efcff */
[----:B------:R-:W-:Y:S02]  /*53200*/  ISETP.GE.AND P0, PT, R33, UR28, PT ;  /* 0x0000001c21007c0c */ /* 0x000fe4000bf06270 */
[----:B------:R-:W-:Y:S02]  /*53210*/  @P1 LOP3.LUT R232, R232, 0x1, RZ, 0xfc, !PT ;  /* 0x00000001e8e81812 */ /* 0x000fe400078efcff */
[----:B------:R-:W-:Y:S01]  /*53220*/  LOP3.LUT R231, R231, 0xefffffff, RZ, 0xc0, !PT ;  /* 0xefffffffe7e77812 */ /* 0x000fe200078ec0ff */
[----:B0-----:R-:W-:Y:S01]  /*53230*/  VIADD R5, R5, UR14 ;  /* 0x0000000e05057c36 */ /* 0x001fe20008000000 */
[----:B------:R-:W-:Y:S01]  /*53240*/  ISETP.LT.AND P1, PT, R3, UR20, !P0 ;  /* 0x0000001403007c0c */ /* 0x000fe2000c721270 */
[----:B------:R-:W-:Y:S01]  /*53250*/  VIADD R33, R0, 0x111 ;  /* 0x0000011100217836 */ /* 0x000fe20000000000 */
[----:B------:R-:W-:Y:S01]  /*53260*/  ISETP.LT.AND P0, PT, R2, UR6, !P0 ;  /* 0x0000000602007c0c */ /* 0x000fe2000c701270 */
[----:B------:R-:W-:Y:S01]  /*53270*/  ULDC UR20, c[0x0][0x248] ;  /* 0x0000920000147ab9 */ /* 0x000fe20000000800 */
[----:B------:R0:W-:Y:S01]  /*53280*/  STL [R1+0x868], R5 ;  /* 0x0008680501007387 */ /* 0x0001e20000100800 */
[----:B------:R-:W-:Y:S01]  /*53290*/  ULDC UR14, c[0x0][0x228] ;  /* 0x00008a00000e7ab9 */ /* 0x000fe20000000800 */
[----:B------:R-:W-:Y:S01]  /*532a0*/  ULDC UR28, c[0x0][0x248] ;  /* 0x00009200001c7ab9 */ /* 0x000fe20000000800 */
[----:B------:R-:W-:-:S06]  /*532b0*/  ULDC UR6, c[0x0][0x228] ;  /* 0x00008a0000067ab9 */ /* 0x000fcc0000000800 */
[----:B------:R-:W-:Y:S01]  /*532c0*/  @P1 LOP3.LUT R231, R231, 0x10000000, RZ, 0xfc, !PT ;  /* 0x10000000e7e71812 */ /* 0x000fe200078efcff */
[----:B0-----:R-:W-:Y:S01]  /*532d0*/  VIADD R5, R5, UR18 ;  /* 0x0000001205057c36 */ /* 0x001fe20008000000 */
[----:B------:R-:W-:Y:S02]  /*532e0*/  ULDC UR18, c[0x0][0x228] ;  /* 0x00008a0000127ab9 */ /* 0x000fe40000000800 */
[----:B------:R-:W-:Y:S02]  /*532f0*/  LOP3.LUT R231, R231, 0xf7ffffff, RZ, 0xc0, !PT ;  /* 0xf7ffffffe7e77812 */ /* 0x000fe400078ec0ff */
[----:B------:R0:W-:Y:S02]  /*53300*/  STL [R1+0x86c], R5 ;  /* 0x00086c0501007387 */ /* 0x0001e40000100800 */
[----:B------:R-:W-:Y:S02]  /*53310*/  @P0 LOP3.LUT R231, R231, 0x8000000, RZ, 0xfc, !PT ;  /* 0x08000000e7e70812 */ /* 0x000fe400078efcff */
[----:B------:R-:W-:Y:S01]  /*53320*/  ISETP.GE.AND P0, PT, R33, UR24, PT ;  /* 0x0000001821007c0c */ /* 0x000fe2000bf06270 */
[----:B------:R-:W3:Y:S01]  /*53330*/  LDL.LU R41, [R1+0xec8] ;  /* 0x000ec80001297983 */ /* 0x000ee20000300800 */
[----:B------:R-:W-:Y:S01]  /*53340*/  LOP3.LUT R231, R231, 0xfeffffff, RZ, 0xc0, !PT ;  /* 0xfeffffffe7e77812 */ /* 0x000fe200078ec0ff */
[----:B0-----:R-:W-:Y:S01]  /*53350*/  VIADD R5, R5, UR20 ;  /* 0x0000001405057c36 */ /* 0x001fe20008000000 */
[----:B------:R-:W-:Y:S01]  /*53360*/  ISETP.LT.AND P1, PT, R3, UR10, !P0 ;  /* 0x0000000a03007c0c */ /* 0x000fe2000c721270 */
[----:B------:R-:W-:Y:S01]  /*53370*/  ULDC UR10, c[0x0][0x248] ;  /* 0x00009200000a7ab9 */ /* 0x000fe20000000800 */
[----:B------:R-:W-:Y:S01]  /*53380*/  ISETP.LT.AND P0, PT, R2, UR16, !P0 ;  /* 0x0000001002007c0c */ /* 0x000fe2000c701270 */
[----:B------:R-:W-:Y:S01]  /*53390*/  VIADD R33, R0, 0x10f ;  /* 0x0000010f00217836 */ /* 0x000fe20000000000 */
        /* <DEDUP_REMOVED lines=11> */
[----:B0-----:R-:W-:Y:S01]  /*53450*/  VIADD R5, R5, UR10 ;  /* 0x0000000a05057c36 */ /* 0x001fe20008000000 */
[----:B--2---:R-:W-:-:S04]  /*53460*/  R2UR UR52, R39 ;  /* 0x00000000273472ca */ /* 0x004fc800000e0000 */
[----:B------:R0:W-:Y:S01]  /*53470*/  STL [R1+0x878], R5 ;  /* 0x0008780501007387 */ /* 0x0001e20000100800 */
[----:B------:R-:W-:Y:S01]  /*53480*/  ISETP.LT.AND P1, PT, R3, UR8, !P0 ;  /* 0x0000000803007c0c */ /* 0x000fe2000c721270 */
[----:B------:R-:W-:Y:S01]  /*53490*/  ULDC UR8, c[0x0][0x248] ;  /* 0x0000920000087ab9 */ /* 0x000fe20000000800 */
[----:B------:R-:W-:Y:S01]  /*534a0*/  LOP3.LUT R231, R231, 0xffefffff, RZ, 0xc0, !PT ;  /* 0xffefffffe7e77812 */ /* 0x000fe200078ec0ff */
[----:B------:R-:W2:Y:S01]  /*534b0*/  LDL.LU R39, [R1+0xec4] ;  /* 0x000ec40001277983 */ /* 0x000ea20000300800 */
[----:B------:R-:W-:Y:S01]  /*534c0*/  ISETP.LT.AND P0, PT, R2, UR12, !P0 ;  /* 0x0000000c02007c0c */ /* 0x000fe2000c701270 */
[----:B------:R-:W-:Y:S01]  /*534d0*/  VIADD R33, R0, 0x10d ;  /* 0x0000010d00217836 */ /* 0x000fe20000000000 */
[----:B------:R-:W-:Y:S01]  /*534e0*/  ULDC UR10, c[0x0][0x228] ;  /* 0x00008a00000a7ab9 */ /* 0x000fe20000000800 */
[----:B----4-:R-:W-:Y:S01]  /*534f0*/  LOP3.LUT R230, R230, 0x7fffffff, RZ, 0xc0, !PT ;  /* 0x7fffffffe6e67812 */ /* 0x010fe200078ec0ff */
[----:B------:R-:W-:Y:S01]  /*53500*/  ULDC UR12, c[0x0][0x228] ;  /* 0x00008a00000c7ab9 */ /* 0x000fe20000000800 */
[----:B0-----:R-:W-:Y:S01]  /*53510*/  VIADD R5, R5, UR22 ;  /* 0x0000001605057c36 */ /* 0x001fe20008000000 */
[----:B------:R-:W-:-:S03]  /*53520*/  ULDC UR22, c[0x0][0x228] ;  /* 0x00008a0000167ab9 */ /* 0x000fc60000000800 */
[----:B------:R-:W-:Y:S01]  /*53530*/  @P1 LOP3.LUT R231, R231, 0x100000, RZ, 0xfc, !PT ;  /* 0x00100000e7e71812 */ /* 0x000fe200078efcff */
[----:B------:R0:W-:Y:S03]  /*53540*/  STL [R1+0x87c], R5 ;  /* 0x00087c0501007387 */ /* 0x0001e60000100800 */
[----:B------:R-:W-:-:S04]  /*53550*/  LOP3.LUT R231, R231, 0xfff7ffff, RZ, 0xc0, !PT ;  /* 0xfff7ffffe7e77812 */ /* 0x000fc800078ec0ff */
[----:B------:R-:W-:Y:S01]  /*53560*/  @P0 LOP3.LUT R231, R231, 0x80000, RZ, 0xfc, !PT ;  /* 0x00080000e7e70812 */ /* 0x000fe200078efcff */
[----:B0-----:R-:W-:Y:S01]  /*53570*/  VIADD R5, R5, UR8 ;  /* 0x0000000805057c36 */ /* 0x001fe20008000000 */
[----:B------:R-:W-:Y:S01]  /*53580*/  ISETP.GE.AND P0, PT, R33, UR42, PT ;  /* 0x0000002a21007c0c */ /* 0x000fe2000bf06270 */
[----:B------:R-:W-:-:S03]  /*53590*/  ULDC UR8, c[0x0][0x228] ;  /* 0x00008a0000087ab9 */ /* 0x000fc60000000800 */
[----:B------:R0:W-:Y:S02]  /*535a0*/  STL [R1+0x880], R5 ;  /* 0x0008800501007387 */ /* 0x0001e40000100800 */
[----:B0-----:R-:W-:Y:S01]  /*535b0*/  VIADD R5, R5, UR24 ;  /* 0x0000001805057c36 */ /* 0x001fe20008000000 */
[----:B------:R-:W-:Y:S01]  /*535c0*/  ULDC UR24, c[0x0][0x248] ;  /* 0x0000920000187ab9 */ /* 0x000fe20000000800 */
[----:B---3--:R-:W-:Y:S02]  /*535d0*/  R2UR UR42, R41 ;  /* 0x00000000292a72ca */ /* 0x008fe400000e0000 */
[----:B------:R-:W3:Y:S04]  /*535e0*/  LDL.LU R41, [R1+0xecc] ;  /* 0x000ecc0001297983 */ /* 0x000ee80000300800 */
[----:B------:R0:W-:Y:S02]  /*535f0*/  STL [R1+0x884], R5 ;  /* 0x0008840501007387 */ /* 0x0001e40000100800 */
[----:B0-----:R-:W-:Y:S01]  /*53600*/  VIADD R5, R5, UR24 ;  /* 0x0000001805057c36 */ /* 0x001fe20008000000 */
[----:B--2---:R-:W-:-:S04]  /*53610*/  R2UR UR40, R39 ;  /* 0x00000000272872ca */ /* 0x004fc800000e0000 */
[----:B------:R0:W-:Y:S01]  /*53620*/  STL [R1+0x888], R5 ;  /* 0x0008880501007387 */ /* 0x0001e20000100800 */
[----:B------:R-:W-:Y:S02]  /*53630*/  ISETP.LT.AND P1, PT, R3, UR26, !P0 ;  /* 0x0000001a03007c0c */ /* 0x000fe4000c721270 */
[----:B------:R-:W-:Y:S01]  /*53640*/  LOP3.LUT R231, R231, 0xfffeffff, RZ, 0xc0, !PT ;  /* 0xfffeffffe7e77812 */ /* 0x000fe200078ec0ff */
[----:B------:R-:W2:Y:S01]  /*53650*/  LDL.LU R39, [R1+0xed0] ;  /* 0x000ed00001277983 */ /* 0x000ea20000300800 */
[----:B------:R-:W-:Y:S01]  /*53660*/  ISETP.LT.AND P0, PT, R2, UR4, !P0 ;  /* 0x0000000402007c0c */ /* 0x000fe2000c701270 */
[----:B------:R-:W-:Y:S01]  /*53670*/  VIADD R33, R0, 0x10b ;  /* 0x0000010b00217836 */ /* 0x000fe20000000000 */
[----:B------:R-:W-:Y:S01]  /*53680*/  ULDC UR4, c[0x0][0x228] ;  /* 0x00008a0000047ab9 */ /* 0x000fe20000000800 */
[----:B------:R-:W-:Y:S01]  /*53690*/  ULDC UR26, c[0x0][0x228] ;  /* 0x00008a00001a7ab9 */ /* 0x000fe20000000800 */
[----:B------:R-:W-:-:S05]  /*536a0*/  ULDC UR24, c[0x0][0x228] ;  /* 0x00008a0000187ab9 */ /* 0x000fca0000000800 */
[----:B------:R-:W-:-:S04]  /*536b0*/  @P1 LOP3.LUT R231, R231, 0x10000, RZ, 0xfc, !PT ;  /* 0x00010000e7e71812 */ /* 0x000fc800078efcff */
[----:B------:R-:W-:-:S04]  /*536c0*/  LOP3.LUT R231, R231, 0xffff7fff, RZ, 0xc0, !PT ;  /* 0xffff7fffe7e77812 */ /* 0x000fc800078ec0ff */
[----:B------:R-:W-:Y:S02]  /*536d0*/  @P0 LOP3.LUT R231, R231, 0x8000, RZ, 0xfc, !PT ;  /* 0x00008000e7e70812 */ /* 0x000fe400078efcff */
[----:B------:R-:W-:Y:S02]  /*536e0*/  ISETP.GE.AND P0, PT, R33, UR36, PT ;  /* 0x0000002421007c0c */ /* 0x000fe4000bf06270 */
        /* <DEDUP_REMOVED lines=9> */
[----:B------:R-:W-:Y:S01]  /*53780*/  R2UR UR48, R4 ;  /* 0x00000000043072ca */ /* 0x000fe200000e0000 */
[----:B------:R-:W-:-:S05]  /*53790*/  ULDC UR36, c[0x0][0x228] ;  /* 0x00008a0000247ab9 */ /* 0x000fca0000000800 */
[----:B------:R-:W-:Y:S01]  /*537a0*/  @P1 LOP3.LUT R231, R231, 0x1000, RZ, 0xfc, !PT ;  /* 0x00001000e7e71812 */ /* 0x000fe200078efcff */
[----:B0-----:R-:W-:Y:S01]  /*537b0*/  VIADD R5, R5, UR30 ;  /* 0x0000001e05057c36 */ /* 0x001fe20008000000 */
[----:B------:R-:W-:Y:S02]  /*537c0*/  ULDC UR30, c[0x0][0x248] ;  /* 0x00009200001e7ab9 */ /* 0x000fe40000000800 */
[----:B------:R-:W-:Y:S02]  /*537d0*/  LOP3.LUT R231, R231, 0xfffff7ff, RZ, 0xc0, !PT ;  /* 0xfffff7ffe7e77812 */ /* 0x000fe400078ec0ff */
[----:B------:R0:W-:Y:S02]  /*537e0*/  STL [R1+0x890], R5 ;  /* 0x0008900501007387 */ /* 0x0001e40000100800 */
[----:B------:R-:W-:Y:S02]  /*537f0*/  @P0 LOP3.LUT R231, R231, 0x800, RZ, 0xfc, !PT ;  /* 0x00000800e7e70812 */ /* 0x000fe400078efcff */
[----:B------:R-:W-:Y:S01]  /*53800*/  ISETP.GE.AND P0, PT, R33, UR52, PT ;  /* 0x0000003421007c0c */ /* 0x000fe2000bf06270 */
[----:B0-----:R-:W-:-:S03]  /*53810*/  VIADD R5, R5, UR30 ;  /* 0x0000001e05057c36 */ /* 0x001fc60008000000 */
[----:B------:R-:W-:Y:S01]  /*53820*/  ISETP.LT.AND P1, PT, R3, UR6, !P0 ;  /* 0x0000000603007c0c */ /* 0x000fe2000c721270 */
[----:B------:R-:W-:Y:S01]  /*53830*/  ULDC UR6, c[0x0][0x248] ;  /* 0x0000920000067ab9 */ /* 0x000fe20000000800 */
[----:B---3--:R-:W-:Y:S02]  /*53840*/  R2UR UR52, R41 ;  /* 0x00000000293472ca */ /* 0x008fe400000e0000 */
[----:B------:R-:W-:Y:S01]  /*53850*/  LOP3.LUT R231, R231, 0xfffffeff, RZ, 0xc0, !PT ;  /* 0xfffffeffe7e77812 */ /* 0x000fe200078ec0ff */
[----:B------:R-:W3:Y:S01]  /*53860*/  LDL.LU R41, [R1+0xed4] ;  /* 0x000ed40001297983 */ /* 0x000ee20000300800 */
[----:B------:R-:W-:Y:S01]  /*53870*/  VIADD R33, R0, 0x107 ;  /* 0x0000010700217836 */ /* 0x000fe20000000000 */
[----:B------:R-:W-:Y:S02]  /*53880*/  ULDC UR30, c[0x0][0x228] ;  /* 0x00008a00001e7ab9 */ /* 0x000fe40000000800 */
[----:B------:R0:W-:Y:S02]  /*53890*/  STL [R1+0x894], R5 ;  /* 0x0008940501007387 */ /* 0x0001e40000100800 */
[----:B0-----:R-:W-:Y:S01]  /*538a0*/  VIADD R5, R5, UR6 ;  /* 0x0000000605057c36 */ /* 0x001fe20008000000 */
[----:B------:R-:W-:Y:S01]  /*538b0*/  ISETP.LT.AND P0, PT, R2, UR18, !P0 ;  /* 0x0000001202007c0c */ /* 0x000fe2000c701270 */
[----:B------:R-:W-:Y:S01]  /*538c0*/  ULDC UR18, c[0x0][0x228] ;  /* 0x00008a0000127ab9 */ /* 0x000fe20000000800 */
[----:B------:R-:W-:Y:S01]  /*538d0*/  @P1 LOP3.LUT R231, R231, 0x100, RZ, 0xfc, !PT ;  /* 0x00000100e7e71812 */ /* 0x000fe200078efcff */
[----:B------:R-:W-:Y:S01]  /*538e0*/  ULDC UR6, c[0x0][0x228] ;  /* 0x00008a0000067ab9 */ /* 0x000fe20000000800 */
[----:B------:R0:W-:Y:S02]  /*538f0*/  STL [R1+0x898], R5 ;  /* 0x0008980501007387 */ /* 0x0001e40000100800 */
[----:B------:R-:W-:-:S07]  /*53900*/  LOP3.LUT R231, R231, 0xffffff7f, RZ, 0xc0, !PT ;  /* 0xffffff7fe7e77812 */ /* 0x000fce00078ec0ff */
[----:B------:R-:W-:Y:S02]  /*53910*/  @P0 LOP3.LUT R231, R231, 0x80, RZ, 0xfc, !PT ;  /* 0x00000080e7e70812 */ /* 0x000fe400078efcff */
[----:B--2---:R-:W-:Y:S02]  /*53920*/  R2UR UR56, R39 ;  /* 0x00000000273872ca */ /* 0x004fe400000e0000 */
[----:B------:R-:W2:Y:S01]  /*53930*/  LDL.LU R39, [R1+0xed8] ;  /* 0x000ed80001277983 */ /* 0x000ea20000300800 */
[----:B------:R-:W-:Y:S02]  /*53940*/  ISETP.GE.AND P0, PT, R33, UR42, PT ;  /* 0x0000002a21007c0c */ /* 0x000fe4000bf06270 */
[----:B------:R-:W-:Y:S01]  /*53950*/  LOP3.LUT R231, R231, 0xffffffef, RZ, 0xc0, !PT ;  /* 0xffffffefe7e77812 */ /* 0x000fe200078ec0ff */
[----:B------:R-:W-:Y:S01]  /*53960*/  VIADD R33, R0, 0x105 ;  /* 0x0000010500217836 */ /* 0x000fe20000000000 */
[----:B------:R-:W-:Y:S01]  /*53970*/  ISETP.LT.AND P1, PT, R3, UR34, !P0 ;  /* 0x0000002203007c0c */ /* 0x000fe2000c721270 */
[----:B------:R-:W-:Y:S01]  /*53980*/  ULDC UR34, c[0x0][0x228] ;  /* 0x00008a0000227ab9 */ /* 0x000fe20000000800 */
[----:B------:R-:W-:-:S02]  /*53990*/  ISETP.LT.AND P0, PT, R2, UR20, !P0 ;  /* 0x0000001402007c0c */ /* 0x000fc4000c701270 */
[----:B---3--:R-:W-:Y:S01]  /*539a0*/  R2UR UR54, R41 ;  /* 0x00000000293672ca */ /* 0x008fe200000e0000 */
[----:B0-----:R-:W-:-:S08]  /*539b0*/  VIADD R5, R5, UR32 ;  /* 0x0000002005057c36 */ /* 0x001fd00008000000 */
[----:B------:R-:W-:Y:S01]  /*539c0*/  @P1 LOP3.LUT R231, R231, 0x10, RZ, 0xfc, !PT ;  /* 0x00000010e7e71812 */ /* 0x000fe200078efcff */
[----:B------:R-:W-:Y:S01]  /*539d0*/  ULDC UR42, c[0x0][0x228] ;  /* 0x00008a00002a7ab9 */ /* 0x000fe20000000800 */
[----:B------:R-:W-:Y:S01]  /*539e0*/  ULDC UR32, c[0x0][0x228] ;  /* 0x00008a0000207ab9 */ /* 0x000fe20000000800 */
[----:B------:R-:W-:Y:S01]  /*539f0*/  R2UR UR61, R188 ;  /* 0x00000000bc3d72ca */ /* 0x000fe200000e0000 */
[----:B------:R-:W-:Y:S01]  /*53a00*/  ULDC UR20, c[0x0][0x248] ;  /* 0x0000920000147ab9 */ /* 0x000fe20000000800 */
[----:B------:R-:W-:-:S04]  /*53a10*/  LOP3.LUT R231, R231, 0xfffffff7, RZ, 0xc0, !PT ;  /* 0xfffffff7e7e77812 */ /* 0x000fc800078ec0ff */
[----:B------:R-:W-:Y:S02]  /*53a20*/  @P0 LOP3.LUT R231, R231, 0x8, RZ, 0xfc, !PT ;  /* 0x00000008e7e70812 */ /* 0x000fe400078efcff */
[----:B------:R-:W-:-:S04]  /*53a30*/  ISETP.GE.AND P0, PT, R33, UR40, PT ;  /* 0x0000002821007c0c */ /* 0x000fc8000bf06270 */
[----:B------:R-:W-:Y:S01]  /*53a40*/  ISETP.LT.AND P1, PT, R3, UR16, !P0 ;  /* 0x0000001003007c0c */ /* 0x000fe2000c721270 */
[----:B------:R-:W-:Y:S01]  /*53a50*/  VIADD R33, R0, 0x103 ;  /* 0x0000010300217836 */ /* 0x000fe20000000000 */
[----:B------:R-:W-:Y:S02]  /*53a60*/  ISETP.LT.AND P0, PT, R2, UR10, !P0 ;  /* 0x0000000a02007c0c */ /* 0x000fe4000c701270 */
[----:B------:R-:W-:Y:S01]  /*53a70*/  LOP3.LUT R229, R229, 0x7fffffff, RZ, 0xc0, !PT ;  /* 0x7fffffffe5e57812 */ /* 0x000fe200078ec0ff */
[----:B------:R0:W-:Y:S01]  /*53a80*/  STL [R1+0x89c], R5 ;  /* 0x00089c0501007387 */ /* 0x0001e20000100800 */
[----:B------:R-:W-:Y:S01]  /*53a90*/  LOP3.LUT R231, R231, 0xfffffffe, RZ, 0xc0, !PT ;  /* 0xfffffffee7e77812 */ /* 0x000fe200078ec0ff */
[----:B------:R-:W-:Y:S01]  /*53aa0*/  ULDC UR10, c[0x0][0x248] ;  /* 0x00009200000a7ab9 */ /* 0x000fe20000000800 */
[----:B------:R-:W-:-:S07]  /*53ab0*/  ULDC UR16, c[0x0][0x228] ;  /* 0x00008a0000107ab9 */ /* 0x000fce0000000800 */
[----:B------:R-:W-:Y:S02]  /*53ac0*/  @P0 LOP3.LUT R230, R230, 0x80000000, RZ, 0xfc, !PT ;  /* 0x80000000e6e60812 */ /* 0x000fe400078efcff */
[----:B------:R-:W-:Y:S02]  /*53ad0*/  ISETP.GE.AND P0, PT, R33, UR52, PT ;  /* 0x0000003421007c0c */ /* 0x000fe4000bf06270 */
[----:B------:R-:W-:Y:S02]  /*53ae0*/  @P1 LOP3.LUT R231, R231, 0x1, RZ, 0xfc, !PT ;  /* 0x00000001e7e71812 */ /* 0x000fe400078efcff */
[----:B------:R-:W-:Y:S01]  /*53af0*/  LOP3.LUT R230, R230, 0xefffffff, RZ, 0xc0, !PT ;  /* 0xefffffffe6e67812 */ /* 0x000fe200078ec0ff */
[----:B------:R-:W-:Y:S01]  /*53b00*/  VIADD R33, R0, 0x101 ;  /* 0x0000010100217836 */ /* 0x000fe20000000000 */
[----:B------:R-:W-:Y:S01]  /*53b10*/  ISETP.LT.AND P1, PT, R3, UR12, !P0 ;  /* 0x0000000c03007c0c */ /* 0x000fe2000c721270 */
[----:B------:R-:W-:Y:S01]  /*53b20*/  ULDC UR52, c[0x0][0x228] ;  /* 0x00008a0000347ab9 */ /* 0x000fe20000000800 */
[----:B------:R-:W-:-:S02]  /*53b30*/  ISETP.LT.AND P0, PT, R2, UR22, !P0 ;  /* 0x0000001602007c0c */ /* 0x000fc4000c701270 */
[----:B--2---:R-:W-:Y:S01]  /*53b40*/  R2UR UR40, R39 ;  /* 0x00000000272872ca */ /* 0x004fe200000e0000 */
[----:B0-----:R-:W-:-:S08]  /*53b50*/  VIADD R5, R5, UR20 ;  /* 0x0000001405057c36 */ /* 0x001fd00008000000 */
[----:B------:R-:W-:Y:S01]  /*53b60*/  @P1 LOP3.LUT R230, R230, 0x10000000, RZ, 0xfc, !PT ;  /* 0x10000000e6e61812 */ /* 0x000fe200078efcff */
[----:B------:R-:W-:Y:S01]  /*53b70*/  ULDC UR20, c[0x0][0x248] ;  /* 0x0000920000147ab9 */ /* 0x000fe20000000800 */
[----:B------:R-:W-:Y:S01]  /*53b80*/  ULDC UR12, c[0x0][0x248] ;  /* 0x00009200000c7ab9 */ /* 0x000fe20000000800 */
[----:B------:R-:W-:Y:S01]  /*53b90*/  ULDC UR22, c[0x0][0x248] ;  /* 0x0000920000167ab9 */ /* 0x000fe20000000800 */
[----:B------:R-:W-:-:S04]  /*53ba0*/  LOP3.LUT R230, R230, 0xf7ffffff, RZ, 0xc0, !PT ;  /* 0xf7ffffffe6e67812 */ /* 0x000fc800078ec0ff */
[----:B------:R-:W-:Y:S02]  /*53bb0*/  @P0 LOP3.LUT R230, R230, 0x8000000, RZ, 0xfc, !PT ;  /* 0x08000000e6e60812 */ /* 0x000fe400078efcff */
[----:B------:R-:W-:-:S04]  /*53bc0*/  ISETP.GE.AND P0, PT, R33, UR56, PT ;  /* 0x0000003821007c0c */ /* 0x000fc8000bf06270 */
[----:B------:R-:W-:Y:S02]  /*53bd0*/  ISETP.LT.AND P1, PT, R3, UR8, !P0 ;  /* 0x0000000803007c0c */ /* 0x000fe4000c721270 */
[----:B------:R-:W-:Y:S01]  /*53be0*/  LOP3.LUT R230, R230, 0xfeffffff, RZ, 0xc0, !PT ;  /* 0xfeffffffe6e67812 */ /* 0x000fe200078ec0ff */
[----:B------:R-:W-:Y:S01]  /*53bf0*/  VIADD R33, R0, 0xff ;  /* 0x000000ff00217836 */ /* 0x000fe20000000000 */
[----:B------:R-:W-:Y:S01]  /*53c00*/  ISETP.LT.AND P0, PT, R2, UR4, !P0 ;  /* 0x0000000402007c0c */ /* 0x000fe2000c701270 */
[----:B------:R0:W-:Y:S01]  /*53c10*/  STL [R1+0x8a0], R5 ;  /* 0x0008a00501007387 */ /* 0x0001e20000100800 */
[----:B------:R-:W-:Y:S01]  /*53c20*/  R2UR UR56, R7 ;  /* 0x00000000073872ca */ /* 0x000fe200000e0000 */
[----:B------:R-:W-:Y:S01]  /*53c30*/  ULDC UR4, c[0x0][0x228] ;  /* 0x00008a0000047ab9 */ /* 0x000fe20000000800 */
[----:B------:R-:W-:-:S05]  /*53c40*/  ULDC UR8, c[0x0][0x228] ;  /* 0x00008a0000087ab9 */ /* 0x000fca0000000800 */
[----:B------:R-:W-:-:S04]  /*53c50*/  @P1 LOP3.LUT R230, R230, 0x1000000, RZ, 0xfc, !PT ;  /* 0x01000000e6e61812 */ /* 0x000fc800078efcff */
[----:B------:R-:W-:-:S04]  /*53c60*/  LOP3.LUT R230, R230, 0xff7fffff, RZ, 0xc0, !PT ;  /* 0xff7fffffe6e67812 */ /* 0x000fc800078ec0ff */
[----:B------:R-:W-:Y:S02]  /*53c70*/  @P0 LOP3.LUT R230, R230, 0x800000, RZ, 0xfc, !PT ;  /* 0x00800000e6e60812 */ /* 0x000fe400078efcff */
[----:B------:R-:W-:Y:S02]  /*53c80*/  ISETP.GE.AND P0, PT, R33, UR54, PT ;  /* 0x0000003621007c0c */ /* 0x000fe4000bf06270 */
[----:B------:R-:W-:Y:S01]  /*53c90*/  LOP3.LUT R230, R230, 0xffefffff, RZ, 0xc0, !PT ;  /* 0xffefffffe6e67812 */ /* 0x000fe200078ec0ff */
[----:B------:R-:W-:Y:S01]  /*53ca0*/  VIADD R33, R0, 0xfd ;  /* 0x000000fd00217836 */ /* 0x000fe20000000000 */
[----:B------:R-:W-:Y:S01]  /*53cb0*/  ISETP.LT.AND P1, PT, R3, UR26, !P0 ;  /* 0x0000001a03007c0c */ /* 0x000fe2000c721270 */
[----:B0-----:R-:W-:Y:S01]  /*53cc0*/  VIADD R5, R5, UR20 ;  /* 0x0000001405057c36 */ /* 0x001fe20008000000 */
[----:B------:R-:W-:Y:S01]  /*53cd0*/  ISETP.LT.AND P0, PT, R2, UR24, !P0 ;  /* 0x0000001802007c0c */ /* 0x000fe2000c701270 */
[----:B------:R-:W-:Y:S01]  /*53ce0*/  ULDC UR20, c[0x0][0x228] ;  /* 0x00008a0000147ab9 */ /* 0x000fe20000000800 */
[----:B------:R-:W-:Y:S01]  /*53cf0*/  ULDC UR24, c[0x0][0x228] ;  /* 0x00008a0000187ab9 */ /* 0x000fe20000000800 */
[----:B------:R-:W-:Y:S01]  /*53d00*/  ULDC UR54, c[0x0][0x228] ;  /* 0x00008a0000367ab9 */ /* 0x000fe20000000800 */
[----:B------:R-:W-:-:S07]  /*53d10*/  ULDC UR26, c[0x0][0x248] ;  /* 0x00009200001a7ab9 */ /* 0x000fce0000000800 */
[----:B------:R-:W-:-:S04]  /*53d20*/  @P1 LOP3.LUT R230, R230, 0x100000, RZ, 0xfc, !PT ;  /* 0x00100000e6e61812 */ /* 0x000fc800078efcff */
        /* <DEDUP_REMOVED lines=31> */
[----:B------:R0:W-:Y:S01]  /*53f20*/  STL [R1+0x8a8], R5 ;  /* 0x0008a80501007387 */ /* 0x0001e20000100800 */
[----:B------:R-:W-:Y:S01]  /*53f30*/  ISETP.LT.AND P0, PT, R2, UR6, !P0 ;  /* 0x0000000602007c0c */ /* 0x000fe2000c701270 */
[----:B------:R-:W-:Y:S01]  /*53f40*/  ULDC UR6, c[0x0][0x248] ;  /* 0x0000920000067ab9 */ /* 0x000fe20000000800 */
[----:B------:R-:W-:Y:S01]  /*53f50*/  ULDC UR30, c[0x0][0x248] ;  /* 0x00009200001e7ab9 */ /* 0x000fe20000000800 */
[----:B------:R-:W-:-:S08]  /*53f60*/  ULDC UR48, c[0x0][0x228] ;  /* 0x00008a0000307ab9 */ /* 0x000fd00000000800 */
        /* <DEDUP_REMOVED lines=12> */
[----:B------:R-:W-:Y:S01]  /*54030*/  VIADD R237, R0, 0xd9 ;  /* 0x000000d900ed7836 */ /* 0x000fe20000000000 */
[----:B------:R-:W-:-:S06]  /*54040*/  ULDC UR36, c[0x0][0x228] ;  /* 0x00008a0000247ab9 */ /* 0x000fcc0000000800 */
[----:B------:R-:W-:-:S04]  /*54050*/  @P1 LOP3.LUT R230, R230, 0x10, RZ, 0xfc, !PT ;  /* 0x00000010e6e61812 */ /* 0x000fc800078efcff */
[----:B------:R-:W-:-:S04]  /*54060*/  LOP3.LUT R230, R230, 0xfffffff7, RZ, 0xc0, !PT ;  /* 0xfffffff7e6e67812 */ /* 0x000fc800078ec0ff */
[----:B------:R-:W-:Y:S02]  /*54070*/  @P0 LOP3.LUT R230, R230, 0x8, RZ, 0xfc, !PT ;  /* 0x00000008e6e60812 */ /* 0x000fe400078efcff */
[----:B------:R-:W-:Y:S01]  /*54080*/  ISETP.GE.AND P0, PT, R33, UR47, PT ;  /* 0x0000002f21007c0c */ /* 0x000fe2000bf06270 */
[----:B------:R-:W-:Y:S01]  /*54090*/  VIADD R33, R0, 0xf3 ;  /* 0x000000f300217836 */ /* 0x000fe20000000000 */
[----:B------:R-:W-:Y:S01]  /*540a0*/  LOP3.LUT R230, R230, 0xfffffffe, RZ, 0xc0, !PT ;  /* 0xfffffffee6e67812 */ /* 0x000fe200078ec0ff */
[----:B------:R0:W-:Y:S01]  /*540b0*/  STL [R1+0x8ac], R5 ;  /* 0x0008ac0501007387 */ /* 0x0001e20000100800 */
[----:B------:R-:W-:Y:S01]  /*540c0*/  ISETP.LT.AND P1, PT, R3, UR42, !P0 ;  /* 0x0000002a03007c0c */ /* 0x000fe2000c721270 */
[----:B------:R-:W-:Y:S01]  /*540d0*/  ULDC UR42, c[0x0][0x228] ;  /* 0x00008a00002a7ab9 */ /* 0x000fe20000000800 */
[----:B------:R-:W-:Y:S01]  /*540e0*/  ISETP.LT.AND P0, PT, R2, UR32, !P0 ;  /* 0x0000002002007c0c */ /* 0x000fe2000c701270 */
[----:B------:R-:W-:Y:S01]  /*540f0*/  ULDC UR47, c[0x0][0x228] ;  /* 0x00008a00002f7ab9 */ /* 0x000fe20000000800 */
[----:B------:R-:W-:Y:S01]  /*54100*/  VIADD R238, R0, 0xd7 ;  /* 0x000000d700ee7836 */ /* 0x000fe20000000000 */
[----:B------:R-:W-:Y:S01]  /*54110*/  LOP3.LUT R228, R228, 0x7fffffff, RZ, 0xc0, !PT ;  /* 0x7fffffffe4e47812 */ /* 0x000fe200078ec0ff */
[----:B------:R-:W-:Y:S01]  /*54120*/  VIADD R239, R0, 0xd5 ;  /* 0x000000d500ef7836 */ /* 0x000fe20000000000 */
[----:B------:R-:W-:-:S08]  /*54130*/  ULDC UR32, c[0x0][0x228] ;  /* 0x00008a0000207ab9 */ /* 0x000fd00000000800 */
[----:B------:R-:W-:Y:S02]  /*54140*/  @P0 LOP3.LUT R229, R229, 0x80000000, RZ, 0xfc, !PT ;  /* 0x80000000e5e50812 */ /* 0x000fe400078efcff */
[----:B------:R-:W-:Y:S02]  /*54150*/  ISETP.GE.AND P0, PT, R33, UR61, PT ;  /* 0x0000003d21007c0c */ /* 0x000fe4000bf06270 */
[----:B------:R-:W-:Y:S02]  /*54160*/  @P1 LOP3.LUT R230, R230, 0x1, RZ, 0xfc, !PT ;  /* 0x00000001e6e61812 */ /* 0x000fe400078efcff */
[----:B------:R-:W-:Y:S01]  /*54170*/  LOP3.LUT R229, R229, 0xefffffff, RZ, 0xc0, !PT ;  /* 0xefffffffe5e57812 */ /* 0x000fe200078ec0ff */
[----:B------:R-:W-:Y:S01]  /*54180*/  VIADD R33, R0, 0xf1 ;  /* 0x000000f100217836 */ /* 0x000fe20000000000 */
[----:B------:R-:W-:Y:S01]  /*54190*/  ISETP.LT.AND P1, PT, R3, UR60, !P0 ;  /* 0x0000003c03007c0c */ /* 0x000fe2000c721270 */
[----:B0-----:R-:W-:Y:S01]  /*541a0*/  VIADD R5, R5, UR10 ;  /* 0x0000000a05057c36 */ /* 0x001fe20008000000 */
[----:B------:R-:W-:Y:S01]  /*541b0*/  ISETP.LT.AND P0, PT, R2, UR59, !P0 ;  /* 0x0000003b02007c0c */ /* 0x000fe2000c701270 */
[----:B------:R-:W-:Y:S01]  /*541c0*/  ULDC UR10, c[0x0][0x248] ;  /* 0x00009200000a7ab9 */ /* 0x000fe20000000800 */
[----:B------:R-:W-:Y:S01]  /*541d0*/  ULDC UR61, c[0x0][0x228] ;  /* 0x00008a00003d7ab9 */ /* 0x000fe20000000800 */
[----:B------:R-:W-:-:S08]  /*541e0*/  ULDC UR60, c[0x0][0x228] ;  /* 0x00008a00003c7ab9 */ /* 0x000fd00000000800 */
[----:B------:R-:W-:Y:S01]  /*541f0*/  @P1 LOP3.LUT R229, R229, 0x10000000, RZ, 0xfc, !PT ;  /* 0x10000000e5e51812 */ /* 0x000fe200078efcff */
[----:B------:R0:W-:Y:S01]  /*54200*/  STL [R1+0x8b0], R5 ;  /* 0x0008b00501007387 */ /* 0x0001e20000100800 */
[----:B------:R-:W-:Y:S01]  /*54210*/  VIADD R240, R0, 0xd3 ;  /* 0x000000d300f07836 */ /* 0x000fe20000000000 */
[----:B------:R-:W-:Y:S01]  /*54220*/  ULDC UR59, c[0x0][0x228] ;  /* 0x00008a00003b7ab9 */ /* 0x000fe20000000800 */
[----:B------:R-:W-:Y:S01]  /*54230*/  LOP3.LUT R229, R229, 0xf7ffffff, RZ, 0xc0, !PT ;  /* 0xf7ffffffe5e57812 */ /* 0x000fe200078ec0ff */
[----:B------:R-:W2:Y:S03]  /*54240*/  LDL.LU R7, [R1+0x1ad4] ;  /* 0x001ad40001077983 */ /* 0x000ea60000300800 */
[----:B------:R-:W-:Y:S02]  /*54250*/  @P0 LOP3.LUT R229, R229, 0x8000000, RZ, 0xfc, !PT ;  /* 0x08000000e5e50812 */ /* 0x000fe400078efcff */
[----:B------:R-:W-:-:S04]  /*54260*/  ISETP.GE.AND P0, PT, R33, UR46, PT ;  /* 0x0000002e21007c0c */ /* 0x000fc8000bf06270 */
[----:B------:R-:W-:Y:S02]  /*54270*/  ISETP.LT.AND P1, PT, R3, UR58, !P0 ;  /* 0x0000003a03007c0c */ /* 0x000fe4000c721270 */
[----:B------:R-:W-:Y:S01]  /*54280*/  LOP3.LUT R229, R229, 0xfbffffff, RZ, 0xc0, !PT ;  /* 0xfbffffffe5e57812 */ /* 0x000fe200078ec0ff */
[----:B------:R-:W-:Y:S01]  /*54290*/  VIADD R33, R0, 0xef ;  /* 0x000000ef00217836 */ /* 0x000fe20000000000 */
[----:B------:R-:W-:Y:S01]  /*542a0*/  ISETP.LT.AND P0, PT, R2, UR52, !P0 ;  /* 0x0000003402007c0c */ /* 0x000fe2000c701270 */
[----:B0-----:R-:W-:Y:S01]  /*542b0*/  VIADD R5, R5, UR10 ;  /* 0x0000000a05057c36 */ /* 0x001fe20008000000 */
[----:B------:R-:W-:Y:S01]  /*542c0*/  ULDC UR10, c[0x0][0x248] ;  /* 0x00009200000a7ab9 */ /* 0x000fe20000000800 */
[C---:B------:R-:W-:Y:S01]  /*542d0*/  VIADD R241, R0.reuse, 0xd1 ;  /* 0x000000d100f17836 */ /* 0x040fe20000000000 */
[----:B------:R-:W-:Y:S01]  /*542e0*/  ULDC UR58, c[0x0][0x228] ;  /* 0x00008a00003a7ab9 */ /* 0x000fe20000000800 */
[----:B------:R-:W-:-:S04]  /*542f0*/  VIADD R242, R0, 0xcf ;  /* 0x000000cf00f27836 */ /* 0x000fc80000000000 */
[----:B------:R-:W-:Y:S01]  /*54300*/  @P1 LOP3.LUT R229, R229, 0x4000000, RZ, 0xfc, !PT ;  /* 0x04000000e5e51812 */ /* 0x000fe200078efcff */
[----:B------:R-:W-:Y:S01]  /*54310*/  VIADD R243, R0, 0xcd ;  /* 0x000000cd00f37836 */ /* 0x000fe20000000000 */
[----:B------:R-:W-:Y:S02]  /*54320*/  ULDC UR52, c[0x0][0x228] ;  /* 0x00008a0000347ab9 */ /* 0x000fe40000000800 */
        /* <DEDUP_REMOVED lines=8> */
[----:B------:R-:W-:Y:S01]  /*543b0*/  ULDC UR4, c[0x0][0x248] ;  /* 0x0000920000047ab9 */ /* 0x000fe20000000800 */
[----:B------:R-:W-:Y:S01]  /*543c0*/  VIADD R244, R0, 0xcb ;  /* 0x000000cb00f47836 */ /* 0x000fe20000000000 */
[----:B------:R-:W-:-:S05]  /*543d0*/  ULDC UR50, c[0x0][0x228] ;  /* 0x00008a0000327ab9 */ /* 0x000fca0000000800 */
[----:B------:R-:W-:-:S04]  /*543e0*/  @P1 LOP3.LUT R229, R229, 0x1000000, RZ, 0xfc, !PT ;  /* 0x01000000e5e51812 */ /* 0x000fc800078efcff */
[----:B------:R-:W-:-:S04]  /*543f0*/  LOP3.LUT R229, R229, 0xff7fffff, RZ, 0xc0, !PT ;  /* 0xff7fffffe5e57812 */ /* 0x000fc800078ec0ff */
[----:B------:R-:W-:Y:S02]  /*54400*/  @P0 LOP3.LUT R229, R229, 0x800000, RZ, 0xfc, !PT ;  /* 0x00800000e5e50812 */ /* 0x000fe400078efcff */
[----:B------:R-:W-:Y:S01]  /*54410*/  ISETP.GE.AND P0, PT, R33, UR53, PT ;  /* 0x0000003521007c0c */ /* 0x000fe2000bf06270 */
[----:B0-----:R-:W-:Y:S01]  /*54420*/  VIADD R5, R5, UR10 ;  /* 0x0000000a05057c36 */ /* 0x001fe20008000000 */
[----:B------:R-:W-:Y:S01]  /*54430*/  ULDC UR10, c[0x0][0x228] ;  /* 0x00008a00000a7ab9 */ /* 0x000fe20000000800 */
[----:B------:R-:W-:Y:S01]  /*54440*/  LOP3.LUT R229, R229, 0xffbfffff, RZ, 0xc0, !PT ;  /* 0xffbfffffe5e57812 */ /* 0x000fe200078ec0ff */
[----:B------:R-:W-:Y:S01]  /*54450*/  VIADD R33, R0, 0xeb ;  /* 0x000000eb00217836 */ /* 0x000fe20000000000 */
[----:B------:R-:W-:Y:S01]  /*54460*/  ISETP.LT.AND P1, PT, R3, UR8, !P0 ;  /* 0x0000000803007c0c */ /* 0x000fe2000c721270 */
[----:B------:R0:W-:Y:S01]  /*54470*/  STL [R1+0x8b8], R5 ;  /* 0x0008b80501007387 */ /* 0x0001e20000100800 */
[----:B------:R-:W-:Y:S01]  /*54480*/  ISETP.LT.AND P0, PT, R2, UR10, !P0 ;  /* 0x0000000a02007c0c */ /* 0x000fe2000c701270 */
[----:B------:R-:W-:Y:S01]  /*54490*/  ULDC UR8, c[0x0][0x248] ;  /* 0x0000920000087ab9 */ /* 0x000fe20000000800 */
[----:B------:R-:W-:Y:S01]  /*544a0*/  ULDC UR10, c[0x0][0x248] ;  /* 0x00009200000a7ab9 */ /* 0x000fe20000000800 */
[----:B------:R-:W3:Y:S01]  /*544b0*/  LDL.LU R4, [R1+0x1ad0] ;  /* 0x001ad00001047983 */ /* 0x000ee20000300800 */
[----:B------:R-:W-:Y:S01]  /*544c0*/  VIADD R245, R0, 0xc9 ;  /* 0x000000c900f57836 */ /* 0x000fe20000000000 */
[----:B------:R-:W-:-:S06]  /*544d0*/  ULDC UR53, c[0x0][0x228] ;  /* 0x00008a0000357ab9 */ /* 0x000fcc0000000800 */
[----:B------:R-:W-:-:S04]  /*544e0*/  @P1 LOP3.LUT R229, R229, 0x400000, RZ, 0xfc, !PT ;  /* 0x00400000e5e51812 */ /* 0x000fc800078efcff */
[----:B------:R-:W-:-:S04]  /*544f0*/  LOP3.LUT R229, R229, 0xffdfffff, RZ, 0xc0, !PT ;  /* 0xffdfffffe5e57812 */ /* 0x000fc800078ec0ff */
[----:B------:R-:W-:Y:S02]  /*54500*/  @P0 LOP3.LUT R229, R229, 0x200000, RZ, 0xfc, !PT ;  /* 0x00200000e5e50812 */ /* 0x000fe400078efcff */
[----:B------:R-:W-:Y:S02]  /*54510*/  ISETP.GE.AND P0, PT, R33, UR43, PT ;  /* 0x0000002b21007c0c */ /* 0x000fe4000bf06270 */
        /* <DEDUP_REMOVED lines=10> */
[----:B------:R-:W-:-:S04]  /*545c0*/  @P1 LOP3.LUT R229, R229, 0x100000, RZ, 0xfc, !PT ;  /* 0x00100000e5e51812 */ /* 0x000fc800078efcff */
[----:B------:R-:W-:Y:S01]  /*545d0*/  LOP3.LUT R229, R229, 0xfff7ffff, RZ, 0xc0, !PT ;  /* 0xfff7ffffe5e57812 */ /* 0x000fe200078ec0ff */
[----:B0-----:R-:W-:Y:S01]  /*545e0*/  VIADD R5, R5, UR12 ;  /* 0x0000000c05057c36 */ /* 0x001fe20008000000 */
[----:B------:R-:W-:Y:S02]  /*545f0*/  ULDC UR12, c[0x0][0x228] ;  /* 0x00008a00000c7ab9 */ /* 0x000fe40000000800 */
        /* <DEDUP_REMOVED lines=9> */
[----:B------:R-:W4:Y:S01]  /*54690*/  LDL.LU R6, [R1+0x1acc] ;  /* 0x001acc0001067983 */ /* 0x000f220000300800 */
[----:B------:R-:W-:-:S07]  /*546a0*/  ULDC UR12, c[0x0][0x228] ;  /* 0x00008a00000c7ab9 */ /* 0x000fce0000000800 */
        /* <DEDUP_REMOVED lines=10> */
[----:B------:R-:W-:Y:S01]  /*54750*/  ULDC UR14, c[0x0][0x248] ;  /* 0x00009200000e7ab9 */ /* 0x000fe20000000800 */
[----:B------:R-:W-:Y:S01]  /*54760*/  ULDC UR25, c[0x0][0x248] ;  /* 0x0000920000197ab9 */ /* 0x000fe20000000800 */
[----:B0-----:R-:W-:Y:S01]  /*54770*/  VIADD R5, R5, UR22 ;  /* 0x0000001605057c36 */ /* 0x001fe20008000000 */
[----:B------:R-:W-:-:S02]  /*54780*/  ULDC UR22, c[0x0][0x228] ;  /* 0x00008a0000167ab9 */ /* 0x000fc40000000800 */
[----:B------:R-:W-:Y:S01]  /*54790*/  ISETP.LT.AND P0, PT, R2, UR22, !P0 ;  /* 0x0000001602007c0c */ /* 0x000fe2000c701270 */
[----:B------:R-:W-:-:S05]  /*547a0*/  VIADD R246, R0, 0xc8 ;  /* 0x000000c800f67836 */ /* 0x000fca0000000000 */
[----:B------:R-:W-:Y:S01]  /*547b0*/  @P1 LOP3.LUT R229, R229, 0x10000, RZ, 0xfc, !PT ;  /* 0x00010000e5e51812 */ /* 0x000fe200078efcff */
[----:B------:R0:W-:Y:S01]  /*547c0*/  STL [R1+0x8c8], R5 ;  /* 0x0008c80501007387 */ /* 0x0001e20000100800 */
[----:B------:R-:W-:Y:S01]  /*547d0*/  VIADD R247, R0, 0xc7 ;  /* 0x000000c700f77836 */ /* 0x000fe20000000000 */
[----:B------:R-:W-:Y:S01]  /*547e0*/  ULDC UR22, c[0x0][0x228] ;  /* 0x00008a0000167ab9 */ /* 0x000fe20000000800 */
        /* <DEDUP_REMOVED lines=11> */
[C---:B------:R-:W-:Y:S01]  /*548a0*/  VIADD R248, R0.reuse, 0xc6 ;  /* 0x000000c600f87836 */ /* 0x040fe20000000000 */
[----:B------:R-:W-:Y:S01]  /*548b0*/  ULDC UR54, c[0x0][0x248] ;  /* 0x0000920000367ab9 */ /* 0x000fe20000000800 */
[----:B------:R-:W-:Y:S01]  /*548c0*/  VIADD R249, R0, 0xc5 ;  /* 0x000000c500f97836 */ /* 0x000fe20000000000 */
[----:B------:R-:W-:-:S04]  /*548d0*/  ULDC UR56, c[0x0][0x248] ;  /* 0x0000920000387ab9 */ /* 0x000fc80000000800 */
[----:B------:R-:W-:-:S04]  /*548e0*/  @P1 LOP3.LUT R229, R229, 0x4000, RZ, 0xfc, !PT ;  /* 0x00004000e5e51812 */ /* 0x000fc800078efcff */
[----:B------:R-:W-:Y:S01]  /*548f0*/  LOP3.LUT R229, R229, 0xffffdfff, RZ, 0xc0, !PT ;  /* 0xffffdfffe5e57812 */ /* 0x000fe200078ec0ff */
[----:B0-----:R-:W-:Y:S01]  /*54900*/  VIADD R5, R5, UR18 ;  /* 0x0000001205057c36 */ /* 0x001fe20008000000 */
[----:B------:R-:W-:Y:S02]  /*54910*/  ULDC UR18, c[0x0][0x228] ;  /* 0x00008a0000127ab9 */ /* 0x000fe40000000800 */
[----:B------:R-:W-:Y:S02]  /*54920*/  @P0 LOP3.LUT R229, R229, 0x2000, RZ, 0xfc, !PT ;  /* 0x00002000e5e50812 */ /* 0x000fe400078efcff */
[----:B------:R-:W-:Y:S01]  /*54930*/  ISETP.GE.AND P0, PT, R33, UR9, PT ;  /* 0x0000000921007c0c */ /* 0x000fe2000bf06270 */
[----:B------:R0:W-:Y:S01]  /*54940*/  STL [R1+0x8d0], R5 ;  /* 0x0008d00501007387 */ /* 0x0001e20000100800 */
[----:B------:R-:W-:Y:S01]  /*54950*/  LOP3.LUT R229, R229, 0xffffefff, RZ, 0xc0, !PT ;  /* 0xffffefffe5e57812 */ /* 0x000fe200078ec0ff */
[----:B------:R-:W-:Y:S01]  /*54960*/  VIADD R33, R0, 0xe1 ;  /* 0x000000e100217836 */ /* 0x000fe20000000000 */
[----:B------:R-:W-:Y:S01]  /*54970*/  ISETP.LT.AND P1, PT, R3, UR18, !P0 ;  /* 0x0000001203007c0c */ /* 0x000fe2000c721270 */
[----:B------:R-:W2:Y:S01]  /*54980*/  LDL.LU R188, [R1+0x1ac8] ;  /* 0x001ac80001bc7983 */ /* 0x000ea20000300800 */
[----:B------:R-:W-:Y:S01]  /*54990*/  ISETP.LT.AND P0, PT, R2, UR26, !P0 ;  /* 0x0000001a02007c0c */ /* 0x000fe2000c701270 */
[----:B------:R-:W-:Y:S01]  /*549a0*/  ULDC UR9, c[0x0][0x248] ;  /* 0x0000920000097ab9 */ /* 0x000fe20000000800 */
[----:B------:R-:W-:Y:S01]  /*549b0*/  ULDC UR18, c[0x0][0x248] ;  /* 0x0000920000127ab9 */ /* 0x000fe20000000800 */
[----:B------:R-:W-:Y:S01]  /*549c0*/  ULDC UR26, c[0x0][0x248] ;  /* 0x00009200001a7ab9 */ /* 0x000fe20000000800 */
[----:B0-----:R-:W-:Y:S01]  /*549d0*/  VIADD R5, R5, UR28 ;  /* 0x0000001c05057c36 */ /* 0x001fe20008000000 */
[----:B------:R-:W-:-:S04]  /*549e0*/  ULDC UR28, c[0x0][0x228] ;  /* 0x00008a00001c7ab9 */ /* 0x000fc80000000800 */
[----:B------:R0:W-:Y:S02]  /*549f0*/  STL [R1+0x8d4], R5 ;  /* 0x0008d40501007387 */ /* 0x0001e40000100800 */
        /* <DEDUP_REMOVED lines=14> */
[----:B------:R-:W-:-:S02]  /*54ae0*/  ULDC UR28, c[0x0][0x248] ;  /* 0x00009200001c7ab9 */ /* 0x000fc40000000800 */
[----:B------:R-:W3:Y:S01]  /*54af0*/  LDL.LU R41, [R1+0xeec] ;  /* 0x000eec0001297983 */ /* 0x000ee20000300800 */
[----:B0-----:R-:W-:Y:S01]  /*54b00*/  VIADD R5, R5, UR30 ;  /* 0x0000001e05057c36 */ /* 0x001fe20008000000 */
[----:B------:R-:W-:-:S04]  /*54b10*/  ULDC UR30, c[0x0][0x248] ;  /* 0x00009200001e7ab9 */ /* 0x000fc80000000800 */
[----:B------:R0:W-:Y:S01]  /*54b20*/  STL [R1+0x8e0], R5 ;  /* 0x0008e00501007387 */ /* 0x0001e20000100800 */
[----:B------:R-:W-:Y:S01]  /*54b30*/  ISETP.LT.AND P0, PT, R2, UR6, !P0 ;  /* 0x0000000602007c0c */ /* 0x000fe2000c701270 */
[----:B------:R-:W-:Y:S01]  /*54b40*/  ULDC UR6, c[0x0][0x248] ;  /* 0x0000920000067ab9 */ /* 0x000fe20000000800 */
[----:B0-----:R-:W-:Y:S01]  /*54b50*/  VIADD R5, R5, UR30 ;  /* 0x0000001e05057c36 */ /* 0x001fe20008000000 */
[----:B------:R-:W-:-:S04]  /*54b60*/  ULDC UR30, c[0x0][0x248] ;  /* 0x00009200001e7ab9 */ /* 0x000fc80000000800 */
[----:B------:R0:W-:Y:S01]  /*54b70*/  STL [R1+0x8e4], R5 ;  /* 0x0008e40501007387 */ /* 0x0001e20000100800 */
[----:B------:R-:W-:-:S03]  /*54b80*/  @P1 LOP3.LUT R229, R229, 0x400, RZ, 0xfc, !PT ;  /* 0x00000400e5e51812 */ /* 0x000fc600078efcff */
[----:B------:R-:W4:Y:S01]  /*54b90*/  LDL.LU R39, [R1+0xef0] ;  /* 0x000ef00001277983 */ /* 0x000f220000300800 */
        /* <DEDUP_REMOVED lines=9> */
[----:B0-----:R-:W-:Y:S01]  /*54c30*/  VIADD R5, R5, UR30 ;  /* 0x0000001e05057c36 */ /* 0x001fe20008000000 */
[----:B------:R-:W-:-:S02]  /*54c40*/  ULDC UR30, c[0x0][0x248] ;  /* 0x00009200001e7ab9 */ /* 0x000fc40000000800 */
[----:B------:R-:W-:Y:S02]  /*54c50*/  ISETP.LT.AND P1, PT, R3, UR38, !P0 ;  /* 0x0000002603007c0c */ /* 0x000fe4000c721270 */
[----:B------:R-:W-:Y:S01]  /*54c60*/  LOP3.LUT R229, R229, 0xfffffeff, RZ, 0xc0, !PT ;  /* 0xfffffeffe5e57812 */ /* 0x000fe200078ec0ff */
[----:B------:R0:W-:Y:S01]  /*54c70*/  STL [R1+0x8f0], R5 ;  /* 0x0008f00501007387 */ /* 0x0001e20000100800 */
[----:B------:R-:W-:Y:S01]  /*54c80*/  ISETP.LT.AND P0, PT, R2, UR34, !P0 ;  /* 0x0000002202007c0c */ /* 0x000fe2000c701270 */
[----:B------:R-:W-:Y:S01]  /*54c90*/  VIADD R33, R0, 0xdd ;  /* 0x000000dd00217836 */ /* 0x000fe20000000000 */
[----:B------:R-:W-:Y:S01]  /*54ca0*/  ULDC UR57, c[0x0][0x228] ;  /* 0x00008a0000397ab9 */ /* 0x000fe20000000800 */
[----:B------:R-:W-:Y:S01]  /*54cb0*/  ULDC UR38, c[0x0][0x248] ;  /* 0x0000920000267ab9 */ /* 0x000fe20000000800 */
[----:B------:R-:W-:Y:S01]  /*54cc0*/  ULDC UR34, c[0x0][0x248] ;  /* 0x0000920000227ab9 */ /* 0x000fe20000000800 */
[----:B0-----:R-:W-:Y:S01]  /*54cd0*/  VIADD R5, R5, UR30 ;  /* 0x0000001e05057c36 */ /* 0x001fe20008000000 */
[----:B------:R-:W-:-:S04]  /*54ce0*/  ULDC UR30, c[0x0][0x248] ;  /* 0x00009200001e7ab9 */ /* 0x000fc80000000800 */
[----:B------:R0:W-:Y:S01]  /*54cf0*/  STL [R1+0x8f4], R5 ;  /* 0x0008f40501007387 */ /* 0x0001e20000100800 */
[----:B------:R-:W-:Y:S01]  /*54d00*/  @P1 LOP3.LUT R229, R229, 0x100, RZ, 0xfc, !PT ;  /* 0x00000100e5e51812 */ /* 0x000fe200078efcff */
[----:B0-----:R-:W-:Y:S01]  /*54d10*/  VIADD R5, R5, UR30 ;  /* 0x0000001e05057c36 */ /* 0x001fe20008000000 */
[----:B------:R-:W-:-:S04]  /*54d20*/  ULDC UR30, c[0x0][0x248] ;  /* 0x00009200001e7ab9 */ /* 0x000fc80000000800 */
[----:B------:R0:W-:Y:S01]  /*54d30*/  STL [R1+0x8f8], R5 ;  /* 0x0008f80501007387 */ /* 0x0001e20000100800 */
[----:B------:R-:W-:Y:S01]  /*54d40*/  LOP3.LUT R229, R229, 0xffffff7f, RZ, 0xc0, !PT ;  /* 0xffffff7fe5e57812 */ /* 0x000fe200078ec0ff */
[----:B0-----:R-:W-:-:S03]  /*54d50*/  VIADD R5, R5, UR30 ;  /* 0x0000001e05057c36 */ /* 0x001fc60008000000 */
[----:B------:R-:W-:Y:S01]  /*54d60*/  @P0 LOP3.LUT R229, R229, 0x80, RZ, 0xfc, !PT ;  /* 0x00000080e5e50812 */ /* 0x000fe200078efcff */
[----:B------:R-:W-:Y:S01]  /*54d70*/  ULDC UR30, c[0x0][0x228] ;  /* 0x00008a00001e7ab9 */ /* 0x000fe20000000800 */
[----:B------:R0:W-:Y:S01]  /*54d80*/  STL [R1+0x8fc], R5 ;  /* 0x0008fc0501007387 */ /* 0x0001e20000100800 */
        /* <DEDUP_REMOVED lines=10> */
[----:B------:R-:W-:-:S04]  /*54e30*/  ULDC UR4, c[0x0][0x248] ;  /* 0x0000920000047ab9 */ /* 0x000fc80000000800 */
[----:B------:R0:W-:Y:S01]  /*54e40*/  STL [R1+0x904], R5 ;  /* 0x0009040501007387 */ /* 0x0001e20000100800 */
[----:B------:R-:W-:Y:S01]  /*54e50*/  ISETP.LT.AND P0, PT, R2, UR48, !P0 ;  /* 0x0000003002007c0c */ /* 0x000fe2000c701270 */
[----:B------:R-:W-:Y:S01]  /*54e60*/  ULDC UR48, c[0x0][0x248] ;  /* 0x0000920000307ab9 */ /* 0x000fe20000000800 */
[----:B0-----:R-:W-:-:S03]  /*54e70*/  VIADD R5, R5, UR4 ;  /* 0x0000000405057c36 */ /* 0x001fc60008000000 */
[----:B------:R-:W-:Y:S01]  /*54e80*/  @P1 LOP3.LUT R229, R229, 0x40, RZ, 0xfc, !PT ;  /* 0x00000040e5e51812 */ /* 0x000fe200078efcff */
[----:B------:R-:W-:Y:S01]  /*54e90*/  ULDC UR4, c[0x0][0x228] ;  /* 0x00008a0000047ab9 */ /* 0x000fe20000000800 */
[----:B------:R0:W-:Y:S02]  /*54ea0*/  STL [R1+0x908], R5 ;  /* 0x0009080501007387 */ /* 0x0001e40000100800 */
[----:B------:R-:W-:Y:S01]  /*54eb0*/  LOP3.LUT R229, R229, 0xffffffdf, RZ, 0xc0, !PT ;  /* 0xffffffdfe5e57812 */ /* 0x000fe200078ec0ff */
[----:B0-----:R-:W-:Y:S01]  /*54ec0*/  VIADD R5, R5, UR8 ;  /* 0x0000000805057c36 */ /* 0x001fe20008000000 */
[----:B------:R-:W-:-:S04]  /*54ed0*/  ULDC UR8, c[0x0][0x248] ;  /* 0x0000920000087ab9 */ /* 0x000fc80000000800 */
[----:B------:R0:W-:Y:S01]  /*54ee0*/  STL [R1+0x90c], R5 ;  /* 0x00090c0501007387 */ /* 0x0001e20000100800 */
[----:B------:R-:W-:Y:S02]  /*54ef0*/  @P0 LOP3.LUT R229, R229, 0x20, RZ, 0xfc, !PT ;  /* 0x00000020e5e50812 */ /* 0x000fe400078efcff */
[----:B------:R-:W-:Y:S01]  /*54f00*/  ISETP.GE.AND P0, PT, R33, UR19, PT ;  /* 0x0000001321007c0c */ /* 0x000fe2000bf06270 */
[----:B0-----:R-:W-:Y:S01]  /*54f10*/  VIADD R5, R5, UR8 ;  /* 0x0000000805057c36 */ /* 0x001fe20008000000 */
[----:B------:R-:W-:-:S04]  /*54f20*/  ULDC UR8, c[0x0][0x248] ;  /* 0x0000920000087ab9 */ /* 0x000fc80000000800 */
[----:B------:R0:W-:Y:S01]  /*54f30*/  STL [R1+0x910], R5 ;  /* 0x0009100501007387 */ /* 0x0001e20000100800 */
[----:B------:R-:W-:Y:S01]  /*54f40*/  ISETP.LT.AND P1, PT, R3, UR42, !P0 ;  /* 0x0000002a03007c0c */ /* 0x000fe2000c721270 */
[----:B------:R-:W-:Y:S02]  /*54f50*/  VIADD R251, R0, 0xc4 ;  /* 0x000000c400fb7836 */ /* 0x000fe40000000000 */
[----:B0-----:R-:W-:Y:S01]  /*54f60*/  VIADD R5, R5, UR8 ;  /* 0x0000000805057c36 */ /* 0x001fe20008000000 */
[----:B------:R-:W-:Y:S01]  /*54f70*/  ULDC UR8, c[0x0][0x248] ;  /* 0x0000920000087ab9 */ /* 0x000fe20000000800 */
[----:B------:R-:W-:Y:S01]  /*54f80*/  LOP3.LUT R229, R229, 0xffffffef, RZ, 0xc0, !PT ;  /* 0xffffffefe5e57812 */ /* 0x000fe200078ec0ff */
[----:B------:R-:W-:Y:S02]  /*54f90*/  ULDC UR42, c[0x0][0x248] ;  /* 0x00009200002a7ab9 */ /* 0x000fe40000000800 */
[----:B------:R0:W-:Y:S01]  /*54fa0*/  STL [R1+0x914], R5 ;  /* 0x0009140501007387 */ /* 0x0001e20000100800 */
[----:B------:R-:W-:Y:S01]  /*54fb0*/  ISETP.LT.AND P0, PT, R2, UR47, !P0 ;  /* 0x0000002f02007c0c */ /* 0x000fe2000c701270 */
        /* <DEDUP_REMOVED lines=15> */
[----:B0-----:R-:W-:Y:S01]  /*550b0*/  VIADD R5, R5, UR8 ;  /* 0x0000000805057c36 */ /* 0x001fe20008000000 */
[----:B------:R-:W-:Y:S01]  /*550c0*/  ULDC UR8, c[0x0][0x248] ;  /* 0x0000920000087ab9 */ /* 0x000fe20000000800 */
[----:B------:R-:W-:-:S03]  /*550d0*/  ISETP.LT.AND P1, PT, R3, UR61, !P0 ;  /* 0x0000003d03007c0c */ /* 0x000fc6000c721270 */
[----:B------:R0:W-:Y:S01]  /*550e0*/  STL [R1+0x924], R5 ;  /* 0x0009240501007387 */ /* 0x0001e20000100800 */
[----:B------:R-:W-:Y:S01]  /*550f0*/  ISETP.LT.AND P0, PT, R2, UR36, !P0 ;  /* 0x0000002402007c0c */ /* 0x000fe2000c701270 */
[----:B0-----:R-:W-:Y:S01]  /*55100*/  VIADD R5, R5, UR8 ;  /* 0x0000000805057c36 */ /* 0x001fe20008000000 */
[----:B------:R-:W-:-:S04]  /*55110*/  ULDC UR8, c[0x0][0x248] ;  /* 0x0000920000087ab9 */ /* 0x000fc80000000800 */
[----:B------:R0:W-:Y:S01]  /*55120*/  STL [R1+0x928], R5 ;  /* 0x0009280501007387 */ /* 0x0001e20000100800 */
[----:B------:R-:W-:Y:S01]  /*55130*/  LOP3.LUT R229, R229, 0xfffffffb, RZ, 0xc0, !PT ;  /* 0xfffffffbe5e57812 */ /* 0x000fe200078ec0ff */
[----:B0-----:R-:W-:-:S03]  /*55140*/  VIADD R5, R5, UR14 ;  /* 0x0000000e05057c36 */ /* 0x001fc60008000000 */
[----:B------:R-:W-:Y:S01]  /*55150*/  @P1 LOP3.LUT R229, R229, 0x4, RZ, 0xfc, !PT ;  /* 0x00000004e5e51812 */ /* 0x000fe200078efcff */
[----:B------:R-:W-:Y:S01]  /*55160*/  ULDC UR14, c[0x0][0x248] ;  /* 0x00009200000e7ab9 */ /* 0x000fe20000000800 */
[----:B------:R0:W-:Y:S02]  /*55170*/  STL [R1+0x92c], R5 ;  /* 0x00092c0501007387 */ /* 0x0001e40000100800 */
[----:B------:R-:W-:Y:S01]  /*55180*/  LOP3.LUT R229, R229, 0xfffffffd, RZ, 0xc0, !PT ;  /* 0xfffffffde5e57812 */ /* 0x000fe200078ec0ff */
[----:B0-----:R-:W-:-:S03]  /*55190*/  VIADD R5, R5, UR8 ;  /* 0x0000000805057c36 */ /* 0x001fc60008000000 */
[----:B------:R-:W-:Y:S01]  /*551a0*/  @P0 LOP3.LUT R229, R229, 0x2, RZ, 0xfc, !PT ;  /* 0x00000002e5e50812 */ /* 0x000fe200078efcff */
[----:B------:R-:W-:Y:S01]  /*551b0*/  ULDC UR8, c[0x0][0x248] ;  /* 0x0000920000087ab9 */ /* 0x000fe20000000800 */
[----:B------:R0:W-:Y:S01]  /*551c0*/  STL [R1+0x930], R5 ;  /* 0x0009300501007387 */ /* 0x0001e20000100800 */
[----:B------:R-:W-:Y:S01]  /*551d0*/  ISETP.GE.AND P0, PT, R238, UR21, PT ;  /* 0x00000015ee007c0c */ /* 0x000fe2000bf06270 */
[----:B0-----:R-:W-:Y:S01]  /*551e0*/  VIADD R5, R5, UR10 ;  /* 0x0000000a05057c36 */ /* 0x001fe20008000000 */
[----:B------:R-:W-:Y:S01]  /*551f0*/  LOP3.LUT R229, R229, 0xfffffffe, RZ, 0xc0, !PT ;  /* 0xfffffffee5e57812 */ /* 0x000fe200078ec0ff */
[----:B------:R-:W-:-:S03]  /*55200*/  ULDC UR10, c[0x0][0x248] ;  /* 0x00009200000a7ab9 */ /* 0x000fc60000000800 */
[----:B------:R0:W-:Y:S02]  /*55210*/  STL [R1+0x934], R5 ;  /* 0x0009340501007387 */ /* 0x0001e40000100800 */
[----:B0-----:R-:W-:Y:S01]  /*55220*/  VIADD R5, R5, UR25 ;  /* 0x0000001905057c36 */ /* 0x001fe20008000000 */
[----:B------:R-:W-:Y:S02]  /*55230*/  ULDC UR25, c[0x0][0x228] ;  /* 0x00008a0000197ab9 */ /* 0x000fe40000000800 */
[----:B------:R-:W-:Y:S02]  /*55240*/  ISETP.LT.AND P1, PT, R3, UR25, !P0 ;  /* 0x0000001903007c0c */ /* 0x000fe4000c721270 */
[----:B------:R-:W-:-:S13]  /*55250*/  ISETP.LT.AND P0, PT, R2, UR60, !P0 ;  /* 0x0000003c02007c0c */ /* 0x000fda000c701270 */
[----:B------:R-:W-:Y:S02]  /*55260*/  @P0 LOP3.LUT R228, R228, 0x80000000, RZ, 0xfc, !PT ;  /* 0x80000000e4e40812 */ /* 0x000fe400078efcff */
[----:B------:R-:W-:Y:S02]  /*55270*/  ISETP.GE.AND P0, PT, R239, UR11, PT ;  /* 0x0000000bef007c0c */ /* 0x000fe4000bf06270 */
[----:B------:R-:W-:Y:S02]  /*55280*/  @P1 LOP3.LUT R229, R229, 0x1, RZ, 0xfc, !PT ;  /* 0x00000001e5e51812 */ /* 0x000fe400078efcff */
[----:B------:R-:W-:Y:S01]  /*55290*/  ISETP.LT.AND P1, PT, R3, UR31, !P0 ;  /* 0x0000001f03007c0c */ /* 0x000fe2000c721270 */
[----:B------:R-:W-:Y:S01]  /*552a0*/  ULDC UR31, c[0x0][0x228] ;  /* 0x00008a00001f7ab9 */ /* 0x000fe20000000800 */
[----:B------:R-:W-:Y:S01]  /*552b0*/  ISETP.LT.AND P0, PT, R2, UR57, !P0 ;  /* 0x0000003902007c0c */ /* 0x000fe2000c701270 */
[----:B------:R-:W-:Y:S01]  /*552c0*/  ULDC UR57, c[0x0][0x228] ;  /* 0x00008a0000397ab9 */ /* 0x000fe20000000800 */
[----:B------:R-:W-:-:S09]  /*552d0*/  LOP3.LUT R228, R228, 0xbfffffff, RZ, 0xc0, !PT ;  /* 0xbfffffffe4e47812 */ /* 0x000fd200078ec0ff */
[----:B------:R-:W-:-:S04]  /*552e0*/  @P1 LOP3.LUT R228, R228, 0x40000000, RZ, 0xfc, !PT ;  /* 0x40000000e4e41812 */ /* 0x000fc800078efcff */
[----:B------:R-:W-:-:S04]  /*552f0*/  LOP3.LUT R228, R228, 0xdfffffff, RZ, 0xc0, !PT ;  /* 0xdfffffffe4e47812 */ /* 0x000fc800078ec0ff */
[----:B------:R-:W-:Y:S02]  /*55300*/  @P0 LOP3.LUT R228, R228, 0x20000000, RZ, 0xfc, !PT ;  /* 0x20000000e4e40812 */ /* 0x000fe400078efcff */
[----:B------:R-:W-:-:S04]  /*55310*/  ISETP.GE.AND P0, PT, R240, UR5, PT ;  /* 0x00000005f0007c0c */ /* 0x000fc8000bf06270 */
[----:B------:R-:W-:Y:S01]  /*55320*/  ISETP.LT.AND P2, PT, R3, UR57, !P0 ;  /* 0x0000003903007c0c */ /* 0x000fe2000c741270 */
[----:B------:R-:W-:Y:S01]  /*55330*/  ULDC UR57, c[0x0][0x228] ;  /* 0x00008a0000397ab9 */ /* 0x000fe20000000800 */
[----:B------:R-:W-:Y:S02]  /*55340*/  ISETP.LT.AND P1, PT, R2, UR31, !P0 ;  /* 0x0000001f02007c0c */ /* 0x000fe4000c721270 */
[----:B------:R-:W-:Y:S02]  /*55350*/  LOP3.LUT R228, R228, 0xefffffff, RZ, 0xc0, !PT ;  /* 0xefffffffe4e47812 */ /* 0x000fe400078ec0ff */
[----:B------:R-:W-:-:S07]  /*55360*/  ISETP.GE.AND P0, PT, R241, UR55, PT ;  /* 0x00000037f1007c0c */ /* 0x000fce000bf06270 */
[----:B------:R-:W-:Y:S02]  /*55370*/  @P2 LOP3.LUT R228, R228, 0x10000000, RZ, 0xfc, !PT ;  /* 0x10000000e4e42812 */ /* 0x000fe400078efcff */
[----:B------:R-:W-:Y:S02]  /*55380*/  ISETP.LT.AND P2, PT, R3, UR57, !P0 ;  /* 0x0000003903007c0c */ /* 0x000fe4000c741270 */
[----:B------:R-:W-:-:S04]  /*55390*/  LOP3.LUT R228, R228, 0xf7ffffff, RZ, 0xc0, !PT ;  /* 0xf7ffffffe4e47812 */ /* 0x000fc800078ec0ff */
[----:B------:R-:W-:Y:S02]  /*553a0*/  @P1 LOP3.LUT R228, R228, 0x8000000, RZ, 0xfc, !PT ;  /* 0x08000000e4e41812 */ /* 0x000fe400078efcff */
[----:B------:R-:W-:Y:S02]  /*553b0*/  ISETP.LT.AND P1, PT, R2, UR59, !P0 ;  /* 0x0000003b02007c0c */ /* 0x000fe4000c721270 */
[----:B------:R-:W-:Y:S02]  /*553c0*/  LOP3.LUT R228, R228, 0xfbffffff, RZ, 0xc0, !PT ;  /* 0xfbffffffe4e47812 */ /* 0x000fe400078ec0ff */
[----:B------:R-:W-:Y:S02]  /*553d0*/  ISETP.GE.AND P0, PT, R242, UR51, PT ;  /* 0x00000033f2007c0c */ /* 0x000fe4000bf06270 */
[----:B------:R-:W-:Y:S02]  /*553e0*/  @P2 LOP3.LUT R228, R228, 0x4000000, RZ, 0xfc, !PT ;  /* 0x04000000e4e42812 */ /* 0x000fe400078efcff */
[----:B------:R-:W-:-:S02]  /*553f0*/  ISETP.LT.AND P2, PT, R3, UR58, !P0 ;  /* 0x0000003a03007c0c */ /* 0x000fc4000c741270 */
        /* <DEDUP_REMOVED lines=10> */
[----:B------:R-:W-:Y:S01]  /*554a0*/  LOP3.LUT R228, R228, 0xffefffff, RZ, 0xc0, !PT ;  /* 0xffefffffe4e47812 */ /* 0x000fe200078ec0ff */
[----:B------:R0:W-:Y:S01]  /*554b0*/  STL [R1+0x938], R5 ;  /* 0x0009380501007387 */ /* 0x0001e20000100800 */
[----:B------:R-:W-:Y:S02]  /*554c0*/  ISETP.GE.AND P0, PT, R244, UR39, PT ;  /* 0x00000027f4007c0c */ /* 0x000fe4000bf06270 */
[----:B------:R-:W-:Y:S02]  /*554d0*/  @P2 LOP3.LUT R228, R228, 0x100000, RZ, 0xfc, !PT ;  /* 0x00100000e4e42812 */ /* 0x000fe400078efcff */
[----:B------:R-:W-:Y:S01]  /*554e0*/  ISETP.LT.AND P2, PT, R3, UR16, !P0 ;  /* 0x0000001003007c0c */ /* 0x000fe2000c741270 */
[----:B0-----:R-:W-:Y:S01]  /*554f0*/  VIADD R5, R5, UR24 ;  /* 0x0000001805057c36 */ /* 0x001fe20008000000 */
[----:B------:R-:W-:Y:S01]  /*55500*/  LOP3.LUT R228, R228, 0xfff7ffff, RZ, 0xc0, !PT ;  /* 0xfff7ffffe4e47812 */ /* 0x000fe200078ec0ff */
[----:B------:R-:W-:-:S03]  /*55510*/  ULDC.64 UR24, c[0x0][0x228] ;  /* 0x00008a0000187ab9 */ /* 0x000fc60000000a00 */
[----:B------:R0:W-:Y:S01]  /*55520*/  STL [R1+0x93c], R5 ;  /* 0x00093c0501007387 */ /* 0x0001e20000100800 */
[----:B------:R-:W-:Y:S02]  /*55530*/  @P1 LOP3.LUT R228, R228, 0x80000, RZ, 0xfc, !PT ;  /* 0x00080000e4e41812 */ /* 0x000fe400078efcff */
[----:B------:R-:W-:Y:S01]  /*55540*/  ISETP.LT.AND P1, PT, R2, UR43, !P0 ;  /* 0x0000002b02007c0c */ /* 0x000fe2000c721270 */
[----:B0-----:R-:W-:Y:S01]  /*55550*/  VIADD R5, R5, UR20 ;  /* 0x0000001405057c36 */ /* 0x001fe20008000000 */
[----:B------:R-:W-:Y:S01]  /*55560*/  LOP3.LUT R228, R228, 0xfffeffff, RZ, 0xc0, !PT ;  /* 0xfffeffffe4e47812 */ /* 0x000fe200078ec0ff */
[----:B------:R-:W-:-:S03]  /*55570*/  ULDC.64 UR20, c[0x0][0x228] ;  /* 0x00008a0000147ab9 */ /* 0x000fc60000000a00 */
[----:B------:R0:W-:Y:S01]  /*55580*/  STL [R1+0x940], R5 ;  /* 0x0009400501007387 */ /* 0x0001e20000100800 */
[----:B------:R-:W-:Y:S02]  /*55590*/  ISETP.GE.AND P0, PT, R245, UR35, PT ;  /* 0x00000023f5007c0c */ /* 0x000fe4000bf06270 */
[----:B------:R-:W-:Y:S01]  /*555a0*/  @P2 LOP3.LUT R228, R228, 0x10000, RZ, 0xfc, !PT ;  /* 0x00010000e4e42812 */ /* 0x000fe200078efcff */
[----:B0-----:R-:W-:Y:S01]  /*555b0*/  VIADD R5, R5, UR15 ;  /* 0x0000000f05057c36 */ /* 0x001fe20008000000 */
[----:B------:R-:W-:-:S04]  /*555c0*/  ISETP.LT.AND P2, PT, R3, UR37, !P0 ;  /* 0x0000002503007c0c */ /* 0x000fc8000c741270 */
[----:B------:R0:W-:Y:S01]  /*555d0*/  STL [R1+0x944], R5 ;  /* 0x0009440501007387 */ /* 0x0001e20000100800 */
[----:B------:R-:W-:Y:S01]  /*555e0*/  LOP3.LUT R228, R228, 0xffff7fff, RZ, 0xc0, !PT ;  /* 0xffff7fffe4e47812 */ /* 0x000fe200078ec0ff */
[----:B0-----:R-:W-:-:S03]  /*555f0*/  VIADD R5, R5, UR14 ;  /* 0x0000000e05057c36 */ /* 0x001fc60008000000 */
[----:B------:R-:W-:Y:S01]  /*55600*/  @P1 LOP3.LUT R228, R228, 0x8000, RZ, 0xfc, !PT ;  /* 0x00008000e4e41812 */ /* 0x000fe200078efcff */
[----:B------:R-:W-:Y:S01]  /*55610*/  ULDC.64 UR14, c[0x0][0x228] ;  /* 0x00008a00000e7ab9 */ /* 0x000fe20000000a00 */
[----:B------:R0:W-:Y:S01]  /*55620*/  STL [R1+0x948], R5 ;  /* 0x0009480501007387 */ /* 0x0001e20000100800 */
[----:B------:R-:W-:Y:S02]  /*55630*/  ISETP.LT.AND P1, PT, R2, UR12, !P0 ;  /* 0x0000000c02007c0c */ /* 0x000fe4000c721270 */
[----:B------:R-:W-:Y:S01]  /*55640*/  LOP3.LUT R228, R228, 0xffffefff, RZ, 0xc0, !PT ;  /* 0xffffefffe4e47812 */ /* 0x000fe200078ec0ff */
[----:B0-----:R-:W-:Y:S01]  /*55650*/  VIADD R5, R5, UR8 ;  /* 0x0000000805057c36 */ /* 0x001fe20008000000 */
[----:B------:R-:W-:-:S04]  /*55660*/  ISETP.GE.AND P0, PT, R246, UR33, PT ;  /* 0x00000021f6007c0c */ /* 0x000fc8000bf06270 */
[----:B------:R0:W-:Y:S01]  /*55670*/  STL [R1+0x94c], R5 ;  /* 0x00094c0501007387 */ /* 0x0001e20000100800 */
[----:B------:R-:W-:Y:S01]  /*55680*/  @P2 LOP3.LUT R228, R228, 0x1000, RZ, 0xfc, !PT ;  /* 0x00001000e4e42812 */ /* 0x000fe200078efcff */
[----:B0-----:R-:W-:Y:S01]  /*55690*/  VIADD R5, R5, UR9 ;  /* 0x0000000905057c36 */ /* 0x001fe20008000000 */
[----:B------:R-:W-:Y:S02]  /*556a0*/  ULDC.64 UR8, c[0x0][0x228] ;  /* 0x00008a0000087ab9 */ /* 0x000fe40000000a00 */
[----:B------:R-:W-:Y:S02]  /*556b0*/  LOP3.LUT R228, R228, 0xfffff7ff, RZ, 0xc0, !PT ;  /* 0xfffff7ffe4e47812 */ /* 0x000fe400078ec0ff */
[----:B------:R-:W-:Y:S01]  /*556c0*/  ISETP.LT.AND P2, PT, R3, UR8, !P0 ;  /* 0x0000000803007c0c */ /* 0x000fe2000c741270 */
        /* <DEDUP_REMOVED lines=10> */
[----:B------:R-:W-:Y:S01]  /*55770*/  ISETP.LT.AND P2, PT, R3, UR22, !P0 ;  /* 0x0000001603007c0c */ /* 0x000fe2000c741270 */
[----:B------:R-:W-:-:S03]  /*55780*/  ULDC.64 UR10, c[0x0][0x228] ;  /* 0x00008a00000a7ab9 */ /* 0x000fc60000000a00 */
[----:B------:R0:W-:Y:S01]  /*55790*/  STL [R1+0x958], R5 ;  /* 0x0009580501007387 */ /* 0x0001e20000100800 */
[----:B------:R-:W-:Y:S01]  /*557a0*/  LOP3.LUT R228, R228, 0xfffffdff, RZ, 0xc0, !PT ;  /* 0xfffffdffe4e47812 */ /* 0x000fe200078ec0ff */
[----:B0-----:R-:W-:-:S03]  /*557b0*/  VIADD R5, R5, UR6 ;  /* 0x0000000605057c36 */ /* 0x001fc60008000000 */
[----:B------:R-:W-:Y:S02]  /*557c0*/  @P1 LOP3.LUT R228, R228, 0x200, RZ, 0xfc, !PT ;  /* 0x00000200e4e41812 */ /* 0x000fe400078efcff */
[----:B------:R0:W-:Y:S01]  /*557d0*/  STL [R1+0x95c], R5 ;  /* 0x00095c0501007387 */ /* 0x0001e20000100800 */
[----:B------:R-:W-:Y:S02]  /*557e0*/  ISETP.LT.AND P1, PT, R2, UR50, !P0 ;  /* 0x0000003202007c0c */ /* 0x000fe4000c721270 */
[----:B------:R-:W-:Y:S01]  /*557f0*/  LOP3.LUT R228, R228, 0xfffffeff, RZ, 0xc0, !PT ;  /* 0xfffffeffe4e47812 */ /* 0x000fe200078ec0ff */
[----:B0-----:R-:W-:Y:S01]  /*55800*/  VIADD R5, R5, UR26 ;  /* 0x0000001a05057c36 */ /* 0x001fe20008000000 */
[----:B------:R-:W-:-:S04]  /*55810*/  ISETP.GE.AND P0, PT, R248, UR23, PT ;  /* 0x00000017f8007c0c */ /* 0x000fc8000bf06270 */
[----:B------:R0:W-:Y:S01]  /*55820*/  STL [R1+0x960], R5 ;  /* 0x0009600501007387 */ /* 0x0001e20000100800 */
[----:B------:R-:W-:Y:S02]  /*55830*/  @P2 LOP3.LUT R228, R228, 0x100, RZ, 0xfc, !PT ;  /* 0x00000100e4e42812 */ /* 0x000fe400078efcff */
[----:B------:R-:W-:Y:S01]  /*55840*/  ISETP.LT.AND P2, PT, R3, UR18, !P0 ;  /* 0x0000001203007c0c */ /* 0x000fe2000c741270 */
[----:B0-----:R-:W-:Y:S01]  /*55850*/  VIADD R5, R5, UR38 ;  /* 0x0000002605057c36 */ /* 0x001fe20008000000 */
[----:B------:R-:W-:-:S04]  /*55860*/  LOP3.LUT R228, R228, 0xffffff7f, RZ, 0xc0, !PT ;  /* 0xffffff7fe4e47812 */ /* 0x000fc800078ec0ff */
[----:B------:R0:W-:Y:S01]  /*55870*/  STL [R1+0x964], R5 ;  /* 0x0009640501007387 */ /* 0x0001e20000100800 */
[----:B------:R-:W-:Y:S01]  /*55880*/  @P1 LOP3.LUT R228, R228, 0x80, RZ, 0xfc, !PT ;  /* 0x00000080e4e41812 */ /* 0x000fe200078efcff */
[----:B0-----:R-:W-:Y:S01]  /*55890*/  VIADD R5, R5, UR34 ;  /* 0x0000002205057c36 */ /* 0x001fe20008000000 */
[----:B------:R-:W-:-:S04]  /*558a0*/  ISETP.LT.AND P1, PT, R2, UR20, !P0 ;  /* 0x0000001402007c0c */ /* 0x000fc8000c721270 */
[----:B------:R0:W-:Y:S01]  /*558b0*/  STL [R1+0x968], R5 ;  /* 0x0009680501007387 */ /* 0x0001e20000100800 */
[----:B------:R-:W-:Y:S02]  /*558c0*/  LOP3.LUT R228, R228, 0xffffffbf, RZ, 0xc0, !PT ;  /* 0xffffffbfe4e47812 */ /* 0x000fe400078ec0ff */
[----:B------:R-:W-:Y:S01]  /*558d0*/  ISETP.GE.AND P0, PT, R249, UR17, PT ;  /* 0x00000011f9007c0c */ /* 0x000fe2000bf06270 */
[----:B0-----:R-:W-:Y:S01]  /*558e0*/  VIADD R5, R5, UR29 ;  /* 0x0000001d05057c36 */ /* 0x001fe20008000000 */
[----:B------:R-:W-:-:S04]  /*558f0*/  @P2 LOP3.LUT R228, R228, 0x40, RZ, 0xfc, !PT ;  /* 0x00000040e4e42812 */ /* 0x000fc800078efcff */
[----:B------:R0:W-:Y:S01]  /*55900*/  STL [R1+0x96c], R5 ;  /* 0x00096c0501007387 */ /* 0x0001e20000100800 */
[----:B------:R-:W-:Y:S02]  /*55910*/  ISETP.LT.AND P2, PT, R3, UR52, !P0 ;  /* 0x0000003403007c0c */ /* 0x000fe4000c741270 */
[----:B------:R-:W-:Y:S01]  /*55920*/  LOP3.LUT R228, R228, 0xffffffdf, RZ, 0xc0, !PT ;  /* 0xffffffdfe4e47812 */ /* 0x000fe200078ec0ff */
[----:B0-----:R-:W-:-:S05]  /*55930*/  VIADD R5, R5, UR28 ;  /* 0x0000001c05057c36 */ /* 0x001fca0008000000 */
[----:B------:R0:W-:Y:S01]  /*55940*/  STL [R1+0x970], R5 ;  /* 0x0009700501007387 */ /* 0x0001e20000100800 */
[----:B------:R-:W-:Y:S02]  /*55950*/  @P1 LOP3.LUT R228, R228, 0x20, RZ, 0xfc, !PT ;  /* 0x00000020e4e41812 */ /* 0x000fe400078efcff */
[----:B------:R-:W-:Y:S01]  /*55960*/  ISETP.LT.AND P1, PT, R2, UR53, !P0 ;  /* 0x0000003502007c0c */ /* 0x000fe2000c721270 */
[----:B0-----:R-:W-:Y:S01]  /*55970*/  VIADD R5, R5, UR40 ;  /* 0x0000002805057c36 */ /* 0x001fe20008000000 */
[----:B------:R-:W-:-:S04]  /*55980*/  LOP3.LUT R228, R228, 0xffffffef, RZ, 0xc0, !PT ;  /* 0xffffffefe4e47812 */ /* 0x000fc800078ec0ff */
[----:B------:R0:W-:Y:S01]  /*55990*/  STL [R1+0x974], R5 ;  /* 0x0009740501007387 */ /* 0x0001e20000100800 */
[----:B------:R-:W-:Y:S01]  /*559a0*/  @P2 LOP3.LUT R228, R228, 0x10, RZ, 0xfc, !PT ;  /* 0x00000010e4e42812 */ /* 0x000fe200078efcff */
[----:B0-----:R-:W-:-:S05]  /*559b0*/  VIADD R5, R5, UR41 ;  /* 0x0000002905057c36 */ /* 0x001fca0008000000 */
[----:B------:R0:W-:Y:S01]  /*559c0*/  STL [R1+0x978], R5 ;  /* 0x0009780501007387 */ /* 0x0001e20000100800 */
[----:B------:R-:W-:Y:S02]  /*559d0*/  LOP3.LUT R228, R228, 0xfffffff7, RZ, 0xc0, !PT ;  /* 0xfffffff7e4e47812 */ /* 0x000fe400078ec0ff */
[----:B------:R-:W-:Y:S01]  /*559e0*/  ISETP.GE.AND P0, PT, R251, UR13, PT ;  /* 0x0000000dfb007c0c */ /* 0x000fe2000bf06270 */
[----:B0-----:R-:W-:Y:S01]  /*559f0*/  VIADD R5, R5, UR48 ;  /* 0x0000003005057c36 */ /* 0x001fe20008000000 */
[----:B------:R-:W-:-:S04]  /*55a00*/  @P1 LOP3.LUT R228, R228, 0x8, RZ, 0xfc, !PT ;  /* 0x00000008e4e41812 */ /* 0x000fc800078efcff */
[----:B------:R0:W-:Y:S01]  /*55a10*/  STL [R1+0x97c], R5 ;  /* 0x00097c0501007387 */ /* 0x0001e20000100800 */
[----:B------:R-:W-:Y:S01]  /*55a20*/  ISETP.LT.AND P1, PT, R3, UR24, !P0 ;  /* 0x0000001803007c0c */ /* 0x000fe2000c721270 */
[----:B0-----:R-:W-:-:S05]  /*55a30*/  VIADD R5, R5, UR54 ;  /* 0x0000003605057c36 */ /* 0x001fca0008000000 */
[----:B------:R0:W-:Y:S01]  /*55a40*/  STL [R1+0x980], R5 ;  /* 0x0009800501007387 */ /* 0x0001e20000100800 */
[----:B------:R-:W-:Y:S02]  /*55a50*/  ISETP.LT.AND P0, PT, R2, UR10, !P0 ;  /* 0x0000000a02007c0c */ /* 0x000fe4000c701270 */
[----:B------:R-:W-:Y:S01]  /*55a60*/  LOP3.LUT R228, R228, 0xfffffffb, RZ, 0xc0, !PT ;  /* 0xfffffffbe4e47812 */ /* 0x000fe200078ec0ff */
[----:B0-----:R-:W-:-:S05]  /*55a70*/  VIADD R5, R5, UR56 ;  /* 0x0000003805057c36 */ /* 0x001fca0008000000 */
[----:B------:R0:W-:Y:S01]  /*55a80*/  STL [R1+0x984], R5 ;  /* 0x0009840501007387 */ /* 0x0001e20000100800 */
[----:B------:R-:W-:Y:S01]  /*55a90*/  @P1 LOP3.LUT R228, R228, 0x4, RZ, 0xfc, !PT ;  /* 0x00000004e4e41812 */ /* 0x000fe200078efcff */
[----:B0-----:R-:W-:-:S04]  /*55aa0*/  VIADD R5, R5, UR42 ;  /* 0x0000002a05057c36 */ /* 0x001fc80008000000 */
[----:B------:R-:W-:Y:S01]  /*55ab0*/  VIADD R251, R5, UR47 ;  /* 0x0000002f05fb7c36 */ /* 0x000fe20008000000 */
[----:B------:R0:W-:Y:S01]  /*55ac0*/  STL [R1+0x988], R5 ;  /* 0x0009880501007387 */ /* 0x0001e20000100800 */
[----:B------:R-:W-:Y:S01]  /*55ad0*/  LOP3.LUT R228, R228, 0xfffffffd, RZ, 0xc0, !PT ;  /* 0xfffffffde4e47812 */ /* 0x000fe200078ec0ff */
[----:B------:R-:W1:Y:S03]  /*55ae0*/  S2R R237, SR_TID.X ;  /* 0x0000000000ed7919 */ /* 0x000e660000002100 */
[----:B------:R-:W-:Y:S01]  /*55af0*/  @P0 LOP3.LUT R228, R228, 0x2, RZ, 0xfc, !PT ;  /* 0x00000002e4e40812 */ /* 0x000fe200078efcff */
[----:B0-----:R-:W4:Y:S04]  /*55b00*/  LDL.LU R5, [R1+0x1ac4] ;  /* 0x001ac40001057983 */ /* 0x001f280000300800 */
[----:B------:R0:W-:Y:S01]  /*55b10*/  STL [R1+0xa40], R251 ;  /* 0x000a40fb01007387 */ /* 0x0001e20000100800 */
[----:B------:R-:W-:-:S02]  /*55b20*/  ISETP.GE.AND P0, PT, R2, UR44, PT ;  /* 0x0000002c02007c0c */ /* 0x000fc4000bf06270 */
[----:B--2---:R-:W-:Y:S02]  /*55b30*/  R2UR UR44, R188 ;  /* 0x00000000bc2c72ca */ /* 0x004fe400000e0000 */
[----:B------:R-:W2:Y:S01]  /*55b40*/  S2R R188, SR_TID.X ;  /* 0x0000000000bc7919 */ /* 0x000ea20000002100 */
[----:B0-----:R-:W0:Y:S01]  /*55b50*/  S2R R251, SR_TID.X ;  /* 0x0000000000fb7919 */ /* 0x001e220000002100 */
[C---:B------:R-:W-:Y:S01]  /*55b60*/  VIADD R252, R0.reuse, 0xc3 ;  /* 0x000000c300fc7836 */ /* 0x040fe20000000000 */
[----:B---3--:R-:W-:Y:S01]  /*55b70*/  R2UR UR46, R41 ;  /* 0x00000000292e72ca */ /* 0x008fe200000e0000 */
[C---:B------:R-:W-:Y:S01]  /*55b80*/  VIADD R226, R0.reuse, 0xc2 ;  /* 0x000000c200e27836 */ /* 0x040fe20000000000 */
[----:B----4-:R-:W-:Y:S01]  /*55b90*/  R2UR UR45, R39 ;  /* 0x00000000272d72ca */ /* 0x010fe200000e0000 */
[----:B------:R-:W-:Y:S01]  /*55ba0*/  VIADD R225, R0, 0xc1 ;  /* 0x000000c100e17836 */ /* 0x000fe20000000000 */
[----:B------:R-:W-:Y:S01]  /*55bb0*/  ISETP.GE.AND P1, PT, R252, UR7, PT ;  /* 0x00000007fc007c0c */ /* 0x000fe2000bf26270 */
[----:B------:R-:W-:-:S02]  /*55bc0*/  VIADD R227, R0, 0xc0 ;  /* 0x000000c000e37836 */ /* 0x000fc40000000000 */
[----:B-1----:R-:W-:Y:S02]  /*55bd0*/  IMAD.SHL.U32 R237, R237, 0x40, RZ ;  /* 0x00000040eded7824 */ /* 0x002fe400078e00ff */
[C---:B------:R-:W-:Y:S02]  /*55be0*/  VIADD R224, R0.reuse, 0xbf ;  /* 0x000000bf00e07836 */ /* 0x040fe40000000000 */
[C---:B------:R-:W-:Y:S01]  /*55bf0*/  VIADD R223, R0.reuse, 0xbe ;  /* 0x000000be00df7836 */ /* 0x040fe20000000000 */
[----:B------:R-:W-:Y:S01]  /*55c00*/  LOP3.LUT R237, R237, 0x400, RZ, 0xc0, !PT ;  /* 0x00000400eded7812 */ /* 0x000fe200078ec0ff */
[C---:B------:R-:W-:Y:S02]  /*55c10*/  VIADD R222, R0.reuse, 0xbd ;  /* 0x000000bd00de7836 */ /* 0x040fe40000000000 */
[C---:B------:R-:W-:Y:S02]  /*55c20*/  VIADD R221, R0.reuse, 0xbc ;  /* 0x000000bc00dd7836 */ /* 0x040fe40000000000 */
[----:B------:R-:W-:-:S02]  /*55c30*/  VIADD R220, R0, 0xbb ;  /* 0x000000bb00dc7836 */ /* 0x000fc40000000000 */
[C---:B------:R-:W-:Y:S02]  /*55c40*/  VIADD R219, R0.reuse, 0xba ;  /* 0x000000ba00db7836 */ /* 0x040fe40000000000 */
[----:B------:R-:W-:Y:S01]  /*55c50*/  VIADD R218, R0, 0xb9 ;  /* 0x000000b900da7836 */ /* 0x000fe20000000000 */
[----:B--2---:R-:W-:Y:S01]  /*55c60*/  LOP3.LUT R188, R188, 0x7f, RZ, 0xc0, !PT ;  /* 0x0000007fbcbc7812 */ /* 0x004fe200078ec0ff */
[----:B0-----:R-:W-:Y:S02]  /*55c70*/  IMAD.SHL.U32 R251, R251, 0x10, RZ ;  /* 0x00000010fbfb7824 */ /* 0x001fe400078e00ff */
[C---:B------:R-:W-:Y:S02]  /*55c80*/  VIADD R217, R0.reuse, 0xb8 ;  /* 0x000000b800d97836 */ /* 0x040fe40000000000 */
[C---:B------:R-:W-:Y:S01]  /*55c90*/  VIADD R216, R0.reuse, 0xb7 ;  /* 0x000000b700d87836 */ /* 0x040fe20000000000 */
[----:B------:R-:W-:Y:S01]  /*55ca0*/  LOP3.LUT R251, R251, 0xf0, RZ, 0xc0, !PT ;  /* 0x000000f0fbfb7812 */ /* 0x000fe200078ec0ff */
[----:B------:R-:W-:-:S02]  /*55cb0*/  VIADD R215, R0, 0xb6 ;  /* 0x000000b600d77836 */ /* 0x000fc40000000000 */
[C---:B------:R-:W-:Y:S02]  /*55cc0*/  VIADD R214, R0.reuse, 0xb5 ;  /* 0x000000b500d67836 */ /* 0x040fe40000000000 */
[C---:B------:R-:W-:Y:S02]  /*55cd0*/  VIADD R213, R0.reuse, 0xb4 ;  /* 0x000000b400d57836 */ /* 0x040fe40000000000 */
[C---:B------:R-:W-:Y:S02]  /*55ce0*/  VIADD R212, R0.reuse, 0xb3 ;  /* 0x000000b300d47836 */ /* 0x040fe40000000000 */
[C---:B------:R-:W-:Y:S02]  /*55cf0*/  VIADD R211, R0.reuse, 0xb2 ;  /* 0x000000b200d37836 */ /* 0x040fe40000000000 */
[C---:B------:R-:W-:Y:S02]  /*55d00*/  VIADD R210, R0.reuse, 0xb1 ;  /* 0x000000b100d27836 */ /* 0x040fe40000000000 */
        /* <DEDUP_REMOVED lines=175> */
[----:B------:R-:W-:Y:S01]  /*56800*/  VIADD R33, R0, 0x1 ;  /* 0x0000000100217836 */ /* 0x000fe20000000000 */
[----:B------:R-:W-:Y:S01]  /*56810*/  ISETP.GE.AND P2, PT, R226, UR9, PT ;  /* 0x00000009e2007c0c */ /* 0x000fe2000bf46270 */
[----:B------:R-:W-:Y:S01]  /*56820*/  ULDC.64 UR28, c[0x0][0x228] ;  /* 0x00008a00001c7ab9 */ /* 0x000fe20000000a00 */
[----:B------:R-:W-:Y:S01]  /*56830*/  ULDC.64 UR32, c[0x0][0x228] ;  /* 0x00008a0000207ab9 */ /* 0x000fe20000000a00 */
[----:B------:R-:W-:Y:S01]  /*56840*/  LOP3.LUT R238, R238, 0x7fffffff, RZ, 0xc0, !PT ;  /* 0x7fffffffeeee7812 */ /* 0x000fe200078ec0ff */
[----:B------:R-:W-:Y:S01]  /*56850*/  ULDC.64 UR30, c[0x0][0x228] ;  /* 0x00008a00001e7ab9 */ /* 0x000fe20000000a00 */
[----:B------:R-:W-:Y:S01]  /*56860*/  ISETP.LT.AND P3, PT, R2, UR28, !P2 ;  /* 0x0000001c02007c0c */ /* 0x000fe2000d761270 */
[----:B------:R-:W-:Y:S01]  /*56870*/  ULDC.64 UR26, c[0x0][0x228] ;  /* 0x00008a00001a7ab9 */ /* 0x000fe20000000a00 */
[----:B------:R-:W-:Y:S01]  /*56880*/  ISETP.LT.AND P4, PT, R3, UR32, !P2 ;  /* 0x0000002003007c0c */ /* 0x000fe2000d781270 */
[----:B------:R-:W-:Y:S01]  /*56890*/  ULDC.64 UR34, c[0x0][0x228] ;  /* 0x00008a0000227ab9 */ /* 0x000fe20000000a00 */
[----:B------:R-:W-:Y:S01]  /*568a0*/  ISETP.GE.AND P2, PT, R227, UR19, PT ;  /* 0x00000013e3007c0c */ /* 0x000fe2000bf46270 */
[----:B------:R-:W-:Y:S01]  /*568b0*/  ULDC.64 UR36, c[0x0][0x228] ;  /* 0x00008a0000247ab9 */ /* 0x000fe20000000a00 */
[----:B------:R-:W-:Y:S01]  /*568c0*/  LOP3.LUT R228, R228, 0xfffffffe, RZ, 0xc0, !PT ;  /* 0xfffffffee4e47812 */ /* 0x000fe200078ec0ff */
[----:B------:R-:W-:Y:S01]  /*568d0*/  ULDC.64 UR38, c[0x0][0x228] ;  /* 0x00008a0000267ab9 */ /* 0x000fe20000000a00 */
[----:B------:R-:W-:Y:S01]  /*568e0*/  ULDC.64 UR40, c[0x0][0x228] ;  /* 0x00008a0000287ab9 */ /* 0x000fe20000000a00 */
[----:B------:R-:W-:Y:S01]  /*568f0*/  ULDC UR28, c[0x0][0x228] ;  /* 0x00008a00001c7ab9 */ /* 0x000fe20000000800 */
[----:B------:R-:W-:Y:S01]  /*56900*/  ULDC UR61, c[0x0][0x228] ;  /* 0x00008a00003d7ab9 */ /* 0x000fe20000000800 */
[----:B------:R-:W-:Y:S01]  /*56910*/  ULDC UR60, c[0x0][0x228] ;  /* 0x00008a00003c7ab9 */ /* 0x000fe20000000800 */
[----:B------:R-:W-:Y:S01]  /*56920*/  ULDC UR59, c[0x0][0x228] ;  /* 0x00008a00003b7ab9 */ /* 0x000fe20000000800 */
[----:B------:R-:W-:Y:S01]  /*56930*/  @P3 LOP3.LUT R238, R238, 0x80000000, RZ, 0xfc, !PT ;  /* 0x80000000eeee3812 */ /* 0x000fe200078efcff */
[----:B------:R-:W-:Y:S01]  /*56940*/  ULDC UR4, c[0x0][0x228] ;  /* 0x00008a0000047ab9 */ /* 0x000fe20000000800 */
[----:B------:R-:W-:Y:S01]  /*56950*/  ISETP.LT.AND P3, PT, R3, UR30, !P2 ;  /* 0x0000001e03007c0c */ /* 0x000fe2000d761270 */
[----:B------:R-:W-:Y:S01]  /*56960*/  ULDC UR5, c[0x0][0x228] ;  /* 0x00008a0000057ab9 */ /* 0x000fe20000000800 */
[----:B------:R-:W-:Y:S01]  /*56970*/  ISETP.LT.AND P2, PT, R2, UR26, !P2 ;  /* 0x0000001a02007c0c */ /* 0x000fe2000d741270 */
[----:B------:R-:W-:Y:S01]  /*56980*/  ULDC UR6, c[0x0][0x228] ;  /* 0x00008a0000067ab9 */ /* 0x000fe20000000800 */
[----:B------:R-:W-:Y:S01]  /*56990*/  LOP3.LUT R238, R238, 0xbfffffff, RZ, 0xc0, !PT ;  /* 0xbfffffffeeee7812 */ /* 0x000fe200078ec0ff */
[----:B------:R-:W-:Y:S01]  /*569a0*/  ULDC UR7, c[0x0][0x228] ;  /* 0x00008a0000077ab9 */ /* 0x000fe20000000800 */
[----:B------:R-:W-:Y:S01]  /*569b0*/  @P4 LOP3.LUT R228, R228, 0x1, RZ, 0xfc, !PT ;  /* 0x00000001e4e44812 */ /* 0x000fe200078efcff */
[----:B------:R-:W-:Y:S01]  /*569c0*/  ULDC UR8, c[0x0][0x228] ;  /* 0x00008a0000087ab9 */ /* 0x000fe20000000800 */
[----:B------:R-:W-:Y:S01]  /*569d0*/  ULDC UR10, c[0x0][0x228] ;  /* 0x00008a00000a7ab9 */ /* 0x000fe20000000800 */
[----:B------:R-:W-:Y:S01]  /*569e0*/  ULDC UR12, c[0x0][0x228] ;  /* 0x00008a00000c7ab9 */ /* 0x000fe20000000800 */
[----:B------:R-:W-:Y:S01]  /*569f0*/  ULDC UR13, c[0x0][0x228] ;  /* 0x00008a00000d7ab9 */ /* 0x000fe20000000800 */
[----:B------:R-:W-:Y:S01]  /*56a00*/  ULDC UR14, c[0x0][0x228] ;  /* 0x00008a00000e7ab9 */ /* 0x000fe20000000800 */
[----:B------:R-:W-:Y:S01]  /*56a10*/  ULDC UR16, c[0x0][0x228] ;  /* 0x00008a0000107ab9 */ /* 0x000fe20000000800 */
[----:B------:R-:W-:Y:S01]  /*56a20*/  @P3 LOP3.LUT R238, R238, 0x40000000, RZ, 0xfc, !PT ;  /* 0x40000000eeee3812 */ /* 0x000fe200078efcff */
[----:B------:R-:W-:Y:S01]  /*56a30*/  ULDC UR17, c[0x0][0x228] ;  /* 0x00008a0000117ab9 */ /* 0x000fe20000000800 */
[----:B------:R-:W-:Y:S01]  /*56a40*/  ULDC UR18, c[0x0][0x228] ;  /* 0x00008a0000127ab9 */ /* 0x000fe20000000800 */
[----:B------:R-:W-:Y:S01]  /*56a50*/  LOP3.LUT R239, R239, 0x7fffffff, RZ, 0xc0, !PT ;  /* 0x7fffffffefef7812 */ /* 0x000fe200078ec0ff */
[----:B------:R-:W-:Y:S01]  /*56a60*/  ULDC UR30, c[0x0][0x228] ;  /* 0x00008a00001e7ab9 */ /* 0x000fe20000000800 */
[----:B------:R-:W-:Y:S01]  /*56a70*/  LOP3.LUT R238, R238, 0xdfffffff, RZ, 0xc0, !PT ;  /* 0xdfffffffeeee7812 */ /* 0x000fe200078ec0ff */
[----:B------:R-:W-:Y:S01]  /*56a80*/  ULDC UR20, c[0x0][0x228] ;  /* 0x00008a0000147ab9 */ /* 0x000fe20000000800 */
[----:B------:R-:W-:Y:S01]  /*56a90*/  ULDC UR22, c[0x0][0x228] ;  /* 0x00008a0000167ab9 */ /* 0x000fe20000000800 */
[----:B------:R-:W-:Y:S01]  /*56aa0*/  ULDC UR23, c[0x0][0x228] ;  /* 0x00008a0000177ab9 */ /* 0x000fe20000000800 */
[----:B------:R-:W-:Y:S01]  /*56ab0*/  @P2 LOP3.LUT R238, R238, 0x20000000, RZ, 0xfc, !PT ;  /* 0x20000000eeee2812 */ /* 0x000fe200078efcff */
[----:B------:R-:W-:Y:S01]  /*56ac0*/  ULDC UR47, c[0x0][0x228] ;  /* 0x00008a00002f7ab9 */ /* 0x000fe20000000800 */
[----:B------:R-:W-:Y:S01]  /*56ad0*/  ISETP.GE.AND P2, PT, R223, UR25, PT ;  /* 0x00000019df007c0c */ /* 0x000fe2000bf46270 */
[----:B------:R-:W-:Y:S01]  /*56ae0*/  ULDC.64 UR24, c[0x0][0x228] ;  /* 0x00008a0000187ab9 */ /* 0x000fe20000000a00 */
[----:B------:R-:W-:Y:S01]  /*56af0*/  LOP3.LUT R238, R238, 0xefffffff, RZ, 0xc0, !PT ;  /* 0xefffffffeeee7812 */ /* 0x000fe200078ec0ff */
[----:B------:R-:W-:Y:S01]  /*56b00*/  ULDC UR48, c[0x0][0x228] ;  /* 0x00008a0000307ab9 */ /* 0x000fe20000000800 */
[----:B------:R-:W-:Y:S01]  /*56b10*/  ISETP.LT.AND P4, PT, R3, UR34, !P2 ;  /* 0x0000002203007c0c */ /* 0x000fe2000d781270 */
[----:B------:R-:W-:Y:S01]  /*56b20*/  ULDC UR49, c[0x0][0x228] ;  /* 0x00008a0000317ab9 */ /* 0x000fe20000000800 */
[----:B------:R-:W-:Y:S01]  /*56b30*/  ISETP.LT.AND P3, PT, R2, UR36, !P2 ;  /* 0x0000002402007c0c */ /* 0x000fe2000d761270 */
[----:B------:R-:W-:Y:S01]  /*56b40*/  ULDC UR50, c[0x0][0x228] ;  /* 0x00008a0000327ab9 */ /* 0x000fe20000000800 */
[----:B------:R-:W-:Y:S01]  /*56b50*/  ISETP.GE.AND P2, PT, R221, UR33, PT ;  /* 0x00000021dd007c0c */ /* 0x000fe2000bf46270 */
[----:B------:R-:W-:Y:S01]  /*56b60*/  ULDC.64 UR32, c[0x0][0x228] ;  /* 0x00008a0000207ab9 */ /* 0x000fe20000000a00 */
[----:B------:R-:W-:Y:S01]  /*56b70*/  ULDC UR51, c[0x0][0x228] ;  /* 0x00008a0000337ab9 */ /* 0x000fe20000000800 */
[----:B------:R-:W-:Y:S01]  /*56b80*/  ULDC UR52, c[0x0][0x228] ;  /* 0x00008a0000347ab9 */ /* 0x000fe20000000800 */
[----:B------:R-:W-:Y:S01]  /*56b90*/  ULDC UR53, c[0x0][0x228] ;  /* 0x00008a0000357ab9 */ /* 0x000fe20000000800 */
[----:B------:R-:W-:Y:S01]  /*56ba0*/  LOP3.LUT R240, R240, 0x7fffffff, RZ, 0xc0, !PT ;  /* 0x7ffffffff0f07812 */ /* 0x000fe200078ec0ff */
[----:B------:R-:W-:Y:S01]  /*56bb0*/  ULDC UR54, c[0x0][0x228] ;  /* 0x00008a0000367ab9 */ /* 0x000fe20000000800 */
[----:B------:R-:W-:Y:S01]  /*56bc0*/  ULDC UR55, c[0x0][0x228] ;  /* 0x00008a0000377ab9 */ /* 0x000fe20000000800 */
[----:B------:R-:W-:Y:S01]  /*56bd0*/  ULDC UR56, c[0x0][0x228] ;  /* 0x00008a0000387ab9 */ /* 0x000fe20000000800 */
[----:B------:R-:W-:Y:S01]  /*56be0*/  @P4 LOP3.LUT R238, R238, 0x10000000, RZ, 0xfc, !PT ;  /* 0x10000000eeee4812 */ /* 0x000fe200078efcff */
        /* <DEDUP_REMOVED lines=12> */
[----:B------:R-:W-:Y:S01]  /*56cb0*/  ULDC.64 UR42, c[0x0][0x228] ;  /* 0x00008a00002a7ab9 */ /* 0x000fe20000000a00 */
[----:B------:R-:W-:Y:S01]  /*56cc0*/  LOP3.LUT R238, R238, 0xfffbffff, RZ, 0xc0, !PT ;  /* 0xfffbffffeeee7812 */ /* 0x000fe200078ec0ff */
[----:B------:R-:W-:Y:S01]  /*56cd0*/  ULDC UR40, c[0x0][0x228] ;  /* 0x00008a0000287ab9 */ /* 0x000fe20000000800 */
[----:B------:R-:W-:-:S02]  /*56ce0*/  LOP3.LUT R241, R241, 0x7fffffff, RZ, 0xc0, !PT ;  /* 0x7ffffffff1f17812 */ /* 0x000fc400078ec0ff */
[----:B------:R-:W-:Y:S02]  /*56cf0*/  LOP3.LUT R242, R242, 0x7fffffff, RZ, 0xc0, !PT ;  /* 0x7ffffffff2f27812 */ /* 0x000fe400078ec0ff */
[----:B------:R-:W-:Y:S01]  /*56d00*/  ISETP.LT.AND P0, PT, R0, UR43, !P0 ;  /* 0x0000002b00007c0c */ /* 0x000fe2000c701270 */
[----:B------:R-:W-:Y:S01]  /*56d10*/  ULDC UR43, c[0x0][0x228] ;  /* 0x00008a00002b7ab9 */ /* 0x000fe20000000800 */
[----:B------:R-:W-:Y:S02]  /*56d20*/  LOP3.LUT R243, R243, 0x7fffffff, RZ, 0xc0, !PT ;  /* 0x7ffffffff3f37812 */ /* 0x000fe400078ec0ff */
[----:B------:R-:W-:Y:S02]  /*56d30*/  @P3 LOP3.LUT R238, R238, 0x40000, RZ, 0xfc, !PT ;  /* 0x00040000eeee3812 */ /* 0x000fe400078efcff */
[----:B------:R-:W-:Y:S02]  /*56d40*/  LOP3.LUT R244, R244, 0x7fffffff, RZ, 0xc0, !PT ;  /* 0x7ffffffff4f47812 */ /* 0x000fe400078ec0ff */
[----:B------:R-:W-:-:S02]  /*56d50*/  LOP3.LUT R238, R238, 0xfffdffff, RZ, 0xc0, !PT ;  /* 0xfffdffffeeee7812 */ /* 0x000fc400078ec0ff */
[----:B------:R-:W-:Y:S02]  /*56d60*/  LOP3.LUT R245, R245, 0x7fffffff, RZ, 0xc0, !PT ;  /* 0x7ffffffff5f57812 */ /* 0x000fe400078ec0ff */
[----:B------:R-:W-:Y:S02]  /*56d70*/  @P2 LOP3.LUT R238, R238, 0x20000, RZ, 0xfc, !PT ;  /* 0x00020000eeee2812 */ /* 0x000fe400078efcff */
[----:B------:R-:W-:Y:S02]  /*56d80*/  ISETP.GE.AND P2, PT, R219, UR31, PT ;  /* 0x0000001fdb007c0c */ /* 0x000fe4000bf46270 */
[----:B------:R-:W-:Y:S02]  /*56d90*/  LOP3.LUT R238, R238, 0xffffbfff, RZ, 0xc0, !PT ;  /* 0xffffbfffeeee7812 */ /* 0x000fe400078ec0ff */
[----:B------:R-:W-:Y:S01]  /*56da0*/  ISETP.LT.AND P3, PT, R3, UR24, !P2 ;  /* 0x0000001803007c0c */ /* 0x000fe2000d761270 */
[----:B------:R-:W-:Y:S01]  /*56db0*/  ULDC UR24, c[0x0][0x228] ;  /* 0x00008a0000187ab9 */ /* 0x000fe20000000800 */
[----:B------:R-:W-:Y:S01]  /*56dc0*/  ISETP.LT.AND P2, PT, R2, UR32, !P2 ;  /* 0x0000002002007c0c */ /* 0x000fe2000d741270 */
[----:B------:R-:W-:Y:S01]  /*56dd0*/  ULDC UR32, c[0x0][0x228] ;  /* 0x00008a0000207ab9 */ /* 0x000fe20000000800 */
[----:B------:R-:W-:-:S02]  /*56de0*/  LOP3.LUT R246, R246, 0x7fffffff, RZ, 0xc0, !PT ;  /* 0x7ffffffff6f67812 */ /* 0x000fc400078ec0ff */
[----:B------:R-:W-:Y:S02]  /*56df0*/  LOP3.LUT R247, R247, 0x7fffffff, RZ, 0xc0, !PT ;  /* 0x7ffffffff7f77812 */ /* 0x000fe400078ec0ff */
[----:B------:R-:W-:Y:S02]  /*56e00*/  LOP3.LUT R248, R248, 0x7fffffff, RZ, 0xc0, !PT ;  /* 0x7ffffffff8f87812 */ /* 0x000fe400078ec0ff */
[----:B------:R-:W-:-:S03]  /*56e10*/  LOP3.LUT R249, R249, 0x7fffffff, RZ, 0xc0, !PT ;  /* 0x7ffffffff9f97812 */ /* 0x000fc600078ec0ff */
[----:B------:R-:W-:-:S04]  /*56e20*/  @P3 LOP3.LUT R238, R238, 0x4000, RZ, 0xfc, !PT ;  /* 0x00004000eeee3812 */ /* 0x000fc800078efcff */
[----:B------:R-:W-:-:S04]  /*56e30*/  LOP3.LUT R238, R238, 0xffffdfff, RZ, 0xc0, !PT ;  /* 0xffffdfffeeee7812 */ /* 0x000fc800078ec0ff */
        /* <DEDUP_REMOVED lines=9> */
[----:B------:R-:W-:Y:S02]  /*56ed0*/  ISETP.GE.AND P1, PT, R225, UR15, PT ;  /* 0x0000000fe1007c0c */ /* 0x000fe4000bf26270 */
[----:B------:R-:W-:Y:S02]  /*56ee0*/  LOP3.LUT R238, R238, 0xfdffffff, RZ, 0xc0, !PT ;  /* 0xfdffffffeeee7812 */ /* 0x000fe400078ec0ff */
[----:B------:R-:W-:Y:S01]  /*56ef0*/  ISETP.LT.AND P2, PT, R3, UR60, !P1 ;  /* 0x0000003c03007c0c */ /* 0x000fe2000cf41270 */
[----:B------:R-:W-:Y:S01]  /*56f00*/  ULDC UR60, c[0x0][0x228] ;  /* 0x00008a00003c7ab9 */ /* 0x000fe20000000800 */
[----:B------:R-:W-:Y:S01]  /*56f10*/  ISETP.LT.AND P1, PT, R2, UR59, !P1 ;  /* 0x0000003b02007c0c */ /* 0x000fe2000cf21270 */
[----:B------:R-:W-:-:S10]  /*56f20*/  ULDC UR59, c[0x0][0x228] ;  /* 0x00008a00003b7ab9 */ /* 0x000fd40000000800 */
        /* <DEDUP_REMOVED lines=8> */
[----:B------:R-:W-:-:S09]  /*56fb0*/  ISETP.GE.AND P1, PT, R222, UR11, PT ;  /* 0x0000000bde007c0c */ /* 0x000fd2000bf26270 */
[----:B------:R-:W-:Y:S02]  /*56fc0*/  @P3 LOP3.LUT R238, R238, 0x800000, RZ, 0xfc, !PT ;  /* 0x00800000eeee3812 */ /* 0x000fe400078efcff */
[----:B------:R-:W-:Y:S02]  /*56fd0*/  ISETP.LT.AND P3, PT, R3, UR6, !P1 ;  /* 0x0000000603007c0c */ /* 0x000fe4000cf61270 */
[----:B------:R-:W-:-:S04]  /*56fe0*/  LOP3.LUT R238, R238, 0xffbfffff, RZ, 0xc0, !PT ;  /* 0xffbfffffeeee7812 */ /* 0x000fc800078ec0ff */
[----:B------:R-:W-:Y:S02]  /*56ff0*/  @P2 LOP3.LUT R238, R238, 0x400000, RZ, 0xfc, !PT ;  /* 0x00400000eeee2812 */ /* 0x000fe400078efcff */
[----:B------:R-:W-:Y:S01]  /*57000*/  ISETP.LT.AND P2, PT, R2, UR7, !P1 ;  /* 0x0000000702007c0c */ /* 0x000fe2000cf41270 */
[----:B------:R-:W-:Y:S01]  /*57010*/  ULDC.64 UR6, c[0x0][0x228] ;  /* 0x00008a0000067ab9 */ /* 0x000fe20000000a00 */
[----:B------:R-:W-:Y:S02]  /*57020*/  LOP3.LUT R238, R238, 0xffefffff, RZ, 0xc0, !PT ;  /* 0xffefffffeeee7812 */ /* 0x000fe400078ec0ff */
[----:B------:R-:W-:Y:S02]  /*57030*/  ISETP.GE.AND P1, PT, R220, UR29, PT ;  /* 0x0000001ddc007c0c */ /* 0x000fe4000bf26270 */
[----:B------:R-:W-:Y:S02]  /*57040*/  @P3 LOP3.LUT R238, R238, 0x100000, RZ, 0xfc, !PT ;  /* 0x00100000eeee3812 */ /* 0x000fe400078efcff */
[----:B------:R-:W-:Y:S01]  /*57050*/  ISETP.LT.AND P3, PT, R3, UR8, !P1 ;  /* 0x0000000803007c0c */ /* 0x000fe2000cf61270 */
[----:B------:R-:W-:Y:S01]  /*57060*/  ULDC UR8, c[0x0][0x228] ;  /* 0x00008a0000087ab9 */ /* 0x000fe20000000800 */
[----:B------:R-:W-:-:S04]  /*57070*/  LOP3.LUT R238, R238, 0xfff7ffff, RZ, 0xc0, !PT ;  /* 0xfff7ffffeeee7812 */ /* 0x000fc800078ec0ff */
[----:B------:R-:W-:Y:S02]  /*57080*/  @P2 LOP3.LUT R238, R238, 0x80000, RZ, 0xfc, !PT ;  /* 0x00080000eeee2812 */ /* 0x000fe400078efcff */
[----:B------:R-:W-:Y:S01]  /*57090*/  ISETP.LT.AND P2, PT, R2, UR10, !P1 ;  /* 0x0000000a02007c0c */ /* 0x000fe2000cf41270 */
[----:B------:R-:W-:Y:S01]  /*570a0*/  ULDC.64 UR10, c[0x0][0x228] ;  /* 0x00008a00000a7ab9 */ /* 0x000fe20000000a00 */
[----:B------:R-:W-:Y:S02]  /*570b0*/  LOP3.LUT R238, R238, 0xfffeffff, RZ, 0xc0, !PT ;  /* 0xfffeffffeeee7812 */ /* 0x000fe400078ec0ff */
[----:B------:R-:W-:Y:S02]  /*570c0*/  ISETP.GE.AND P1, PT, R218, UR27, PT ;  /* 0x0000001bda007c0c */ /* 0x000fe4000bf26270 */
[----:B------:R-:W-:Y:S02]  /*570d0*/  @P3 LOP3.LUT R238, R238, 0x10000, RZ, 0xfc, !PT ;  /* 0x00010000eeee3812 */ /* 0x000fe400078efcff */
[----:B------:R-:W-:-:S02]  /*570e0*/  ISETP.LT.AND P3, PT, R3, UR12, !P1 ;  /* 0x0000000c03007c0c */ /* 0x000fc4000cf61270 */
[----:B------:R-:W-:-:S04]  /*570f0*/  LOP3.LUT R238, R238, 0xffff7fff, RZ, 0xc0, !PT ;  /* 0xffff7fffeeee7812 */ /* 0x000fc800078ec0ff */
[----:B------:R-:W-:Y:S02]  /*57100*/  @P2 LOP3.LUT R238, R238, 0x8000, RZ, 0xfc, !PT ;  /* 0x00008000eeee2812 */ /* 0x000fe400078efcff */
[----:B------:R-:W-:Y:S01]  /*57110*/  ISETP.LT.AND P2, PT, R2, UR13, !P1 ;  /* 0x0000000d02007c0c */ /* 0x000fe2000cf41270 */
[----:B------:R-:W-:Y:S01]  /*57120*/  ULDC.64 UR12, c[0x0][0x228] ;  /* 0x00008a00000c7ab9 */ /* 0x000fe20000000a00 */
[----:B------:R-:W-:Y:S02]  /*57130*/  LOP3.LUT R238, R238, 0xffffefff, RZ, 0xc0, !PT ;  /* 0xffffefffeeee7812 */ /* 0x000fe400078ec0ff */
[----:B------:R-:W-:Y:S01]  /*57140*/  ISETP.GE.AND P1, PT, R217, UR35, PT ;  /* 0x00000023d9007c0c */ /* 0x000fe2000bf26270 */
[----:B------:R-:W-:Y:S01]  /*57150*/  ULDC UR35, c[0x0][0x228] ;  /* 0x00008a0000237ab9 */ /* 0x000fe20000000800 */
        /* <DEDUP_REMOVED lines=13> */
[----:B------:R-:W-:Y:S02]  /*57230*/  ISETP.LT.AND P2, PT, R2, UR16, !P1 ;  /* 0x0000001002007c0c */ /* 0x000fe4000cf41270 */
        /* <DEDUP_REMOVED lines=33> */
[----:B------:R-:W-:-:S10]  /*57450*/  ULDC.64 UR28, c[0x0][0x228] ;  /* 0x00008a00001c7ab9 */ /* 0x000fd40000000a00 */
[----:B------:R-:W-:Y:S02]  /*57460*/  @P2 LOP3.LUT R238, R238, 0x1, RZ, 0xfc, !PT ;  /* 0x00000001eeee2812 */ /* 0x000fe400078efcff */
[----:B------:R-:W-:Y:S02]  /*57470*/  @P1 LOP3.LUT R239, R239, 0x80000000, RZ, 0xfc, !PT ;  /* 0x80000000efef1812 */ /* 0x000fe400078efcff */
[----:B------:R-:W-:Y:S01]  /*57480*/  ISETP.GE.AND P1, PT, R211, UR5, PT ;  /* 0x00000005d3007c0c */ /* 0x000fe2000bf26270 */
[----:B------:R-:W-:Y:S01]  /*57490*/  ULDC.64 UR4, c[0x0][0x228] ;  /* 0x00008a0000047ab9 */ /* 0x000fe20000000a00 */
[----:B------:R-:W-:Y:S02]  /*574a0*/  LOP3.LUT R239, R239, 0xbfffffff, RZ, 0xc0, !PT ;  /* 0xbfffffffefef7812 */ /* 0x000fe400078ec0ff */
[----:B------:R-:W-:Y:S02]  /*574b0*/  ISETP.LT.AND P2, PT, R3, UR28, !P1 ;  /* 0x0000001c03007c0c */ /* 0x000fe4000cf41270 */
[----:B------:R-:W-:Y:S01]  /*574c0*/  ISETP.LT.AND P1, PT, R2, UR30, !P1 ;  /* 0x0000001e02007c0c */ /* 0x000fe2000cf21270 */
[----:B------:R-:W-:-:S10]  /*574d0*/  ULDC UR30, c[0x0][0x228] ;  /* 0x00008a00001e7ab9 */ /* 0x000fd40000000800 */
        /* <DEDUP_REMOVED lines=44> */
[----:B------:R-:W-:Y:S01]  /*577a0*/  ULDC UR30, c[0x0][0x228] ;  /* 0x00008a00001e7ab9 */ /* 0x000fe20000000800 */
[----:B------:R-:W-:Y:S01]  /*577b0*/  ISETP.GE.AND P1, PT, R205, UR29, PT ;  /* 0x0000001dcd007c0c */ /* 0x000fe2000bf26270 */
[----:B------:R-:W-:-:S08]  /*577c0*/  ULDC.64 UR28, c[0x0][0x228] ;  /* 0x00008a00001c7ab9 */ /* 0x000fd00000000a00 */
[----:B------:R-:W-:Y:S02]  /*577d0*/  @P3 LOP3.LUT R239, R239, 0x100000, RZ, 0xfc, !PT ;  /* 0x00100000efef3812 */ /* 0x000fe400078efcff */
[----:B------:R-:W-:Y:S02]  /*577e0*/  ISETP.LT.AND P3, PT, R3, UR16, !P1 ;  /* 0x0000001003007c0c */ /* 0x000fe4000cf61270 */
[----:B------:R-:W-:-:S04]  /*577f0*/  LOP3.LUT R239, R239, 0xfff7ffff, RZ, 0xc0, !PT ;  /* 0xfff7ffffefef7812 */ /* 0x000fc800078ec0ff */
[----:B------:R-:W-:Y:S02]  /*57800*/  @P2 LOP3.LUT R239, R239, 0x80000, RZ, 0xfc, !PT ;  /* 0x00080000efef2812 */ /* 0x000fe400078efcff */
[----:B------:R-:W-:Y:S01]  /*57810*/  ISETP.LT.AND P2, PT, R2, UR20, !P1 ;  /* 0x0000001402007c0c */ /* 0x000fe2000cf41270 */
[----:B------:R-:W-:Y:S01]  /*57820*/  ULDC.64 UR20, c[0x0][0x228] ;  /* 0x00008a0000147ab9 */ /* 0x000fe20000000a00 */
[----:B------:R-:W-:Y:S02]  /*57830*/  LOP3.LUT R239, R239, 0xfffbffff, RZ, 0xc0, !PT ;  /* 0xfffbffffefef7812 */ /* 0x000fe400078ec0ff */
[----:B------:R-:W-:Y:S01]  /*57840*/  ISETP.GE.AND P1, PT, R204, UR5, PT ;  /* 0x00000005cc007c0c */ /* 0x000fe2000bf26270 */
[----:B------:R-:W-:Y:S01]  /*57850*/  ULDC.64 UR4, c[0x0][0x228] ;  /* 0x00008a0000047ab9 */ /* 0x000fe20000000a00 */
[----:B------:R-:W-:Y:S02]  /*57860*/  @P3 LOP3.LUT R239, R239, 0x40000, RZ, 0xfc, !PT ;  /* 0x00040000efef3812 */ /* 0x000fe400078efcff */
[----:B------:R-:W-:-:S02]  /*57870*/  ISETP.LT.AND P3, PT, R3, UR20, !P1 ;  /* 0x0000001403007c0c */ /* 0x000fc4000cf61270 */
[----:B------:R-:W-:-:S04]  /*57880*/  LOP3.LUT R239, R239, 0xfffdffff, RZ, 0xc0, !PT ;  /* 0xfffdffffefef7812 */ /* 0x000fc800078ec0ff */
[----:B------:R-:W-:Y:S02]  /*57890*/  @P2 LOP3.LUT R239, R239, 0x20000, RZ, 0xfc, !PT ;  /* 0x00020000efef2812 */ /* 0x000fe400078efcff */
[----:B------:R-:W-:Y:S02]  /*578a0*/  ISETP.LT.AND P2, PT, R2, UR22, !P1 ;  /* 0x0000001602007c0c */ /* 0x000fe4000cf41270 */
[----:B------:R-:W-:Y:S02]  /*578b0*/  LOP3.LUT R239, R239, 0xfffeffff, RZ, 0xc0, !PT ;  /* 0xfffeffffefef7812 */ /* 0x000fe400078ec0ff */
[----:B------:R-:W-:Y:S01]  /*578c0*/  ISETP.GE.AND P1, PT, R203, UR7, PT ;  /* 0x00000007cb007c0c */ /* 0x000fe2000bf26270 */
[----:B------:R-:W-:Y:S01]  /*578d0*/  ULDC.64 UR6, c[0x0][0x228] ;  /* 0x00008a0000067ab9 */ /* 0x000fe20000000a00 */
        /* <DEDUP_REMOVED lines=8> */
[----:B------:R-:W-:Y:S01]  /*57960*/  ISETP.GE.AND P1, PT, R202, UR11, PT ;  /* 0x0000000bca007c0c */ /* 0x000fe2000bf26270 */
[----:B------:R-:W-:Y:S01]  /*57970*/  ULDC.64 UR10, c[0x0][0x228] ;  /* 0x00008a00000a7ab9 */ /* 0x000fe20000000a00 */
[----:B------:R-:W-:-:S04]  /*57980*/  @P3 LOP3.LUT R239, R239, 0x4000, RZ, 0xfc, !PT ;  /* 0x00004000efef3812 */ /* 0x000fc800078efcff */
[----:B------:R-:W-:-:S04]  /*57990*/  LOP3.LUT R239, R239, 0xffffdfff, RZ, 0xc0, !PT ;  /* 0xffffdfffefef7812 */ /* 0x000fc800078ec0ff */
[----:B------:R-:W-:Y:S02]  /*579a0*/  @P2 LOP3.LUT R239, R239, 0x2000, RZ, 0xfc, !PT ;  /* 0x00002000efef2812 */ /* 0x000fe400078efcff */
[----:B------:R-:W-:Y:S02]  /*579b0*/  ISETP.LT.AND P2, PT, R3, UR6, !P1 ;  /* 0x0000000603007c0c */ /* 0x000fe4000cf41270 */
[----:B------:R-:W-:Y:S01]  /*579c0*/  ISETP.LT.AND P1, PT, R2, UR47, !P1 ;  /* 0x0000002f02007c0c */ /* 0x000fe2000cf21270 */
[----:B------:R-:W-:Y:S01]  /*579d0*/  ULDC UR47, c[0x0][0x228] ;  /* 0x00008a00002f7ab9 */ /* 0x000fe20000000800 */
        /* <DEDUP_REMOVED lines=41> */
[----:B------:R-:W-:Y:S01]  /*57c70*/  ULDC UR5, c[0x0][0x228] ;  /* 0x00008a0000057ab9 */ /* 0x000fe20000000800 */
        /* <DEDUP_REMOVED lines=13> */
[----:B------:R-:W-:Y:S02]  /*57d50*/  @P2 LOP3.LUT R239, R239, 0x1, RZ, 0xfc, !PT ;  /* 0x00000001efef2812 */ /* 0x000fe400078efcff */
[----:B------:R-:W-:Y:S02]  /*57d60*/  @P1 LOP3.LUT R240, R240, 0x80000000, RZ, 0xfc, !PT ;  /* 0x80000000f0f01812 */ /* 0x000fe400078efcff */
[----:B------:R-:W-:Y:S01]  /*57d70*/  ISETP.GE.AND P1, PT, R195, UR11, PT ;  /* 0x0000000bc3007c0c */ /* 0x000fe2000bf26270 */
[----:B------:R-:W-:Y:S01]  /*57d80*/  ULDC.64 UR10, c[0x0][0x228] ;  /* 0x00008a00000a7ab9 */ /* 0x000fe20000000a00 */
        /* <DEDUP_REMOVED lines=87> */
[----:B------:R-:W-:Y:S01]  /*58300*/  ISETP.LT.AND P2, PT, R3, UR24, !P1 ;  /* 0x0000001803007c0c */ /* 0x000fe2000cf41270 */
[----:B------:R-:W-:Y:S01]  /*58310*/  ULDC UR24, c[0x0][0x228] ;  /* 0x00008a0000187ab9 */ /* 0x000fe20000000800 */
        /* <DEDUP_REMOVED lines=29> */
[----:B------:R-:W-:-:S11]  /*584f0*/  ISETP.LT.AND P1, PT, R2, UR36, !P1 ;  /* 0x0000002402007c0c */ /* 0x000fd6000cf21270 */
        /* <DEDUP_REMOVED lines=765> */
[----:B------:R-:W-:-:S08]  /*5b4d0*/  ULDC.64 UR32, c[0x0][0x228] ;  /* 0x00008a0000207ab9 */ /* 0x000fd00000000a00 */
[----:B------:R-:W-:Y:S02]  /*5b4e0*/  @P3 LOP3.LUT R246, R246, 0x4000000, RZ, 0xfc, !PT ;  /* 0x04000000f6f63812 */ /* 0x000fe400078efcff */
[----:B------:R-:W-:Y:S02]  /*5b4f0*/  ISETP.LT.AND P3, PT, R3, UR24, !P1 ;  /* 0x0000001803007c0c */ /* 0x000fe4000cf61270 */
[----:B------:R-:W-:-:S04]  /*5b500*/  LOP3.LUT R246, R246, 0xfdffffff, RZ, 0xc0, !PT ;  /* 0xfdfffffff6f67812 */ /* 0x000fc800078ec0ff */
[----:B------:R-:W-:Y:S02]  /*5b510*/  @P2 LOP3.LUT R246, R246, 0x2000000, RZ, 0xfc, !PT ;  /* 0x02000000f6f62812 */ /* 0x000fe400078efcff */
[----:B------:R-:W-:Y:S01]  /*5b520*/  ISETP.LT.AND P2, PT, R2, UR43, !P1 ;  /* 0x0000002b02007c0c */ /* 0x000fe2000cf41270 */
[----:B------:R-:W-:Y:S01]  /*5b530*/  ULDC UR43, c[0x0][0x228] ;  /* 0x00008a00002b7ab9 */ /* 0x000fe20000000800 */
        /* <DEDUP_REMOVED lines=76> */
[----:B------:R-:W-:-:S04]  /*5ba00*/  @P3 LOP3.LUT R246, R246, 0x40, RZ, 0xfc, !PT ;  /* 0x00000040f6f63812 */ /* 0x000fc800078efcff */
[----:B------:R-:W-:-:S04]  /*5ba10*/  LOP3.LUT R246, R246, 0xffffffdf, RZ, 0xc0, !PT ;  /* 0xffffffdff6f67812 */ /* 0x000fc800078ec0ff */
[----:B------:R-:W-:Y:S02]  /*5ba20*/  @P2 LOP3.LUT R246, R246, 0x20, RZ, 0xfc, !PT ;  /* 0x00000020f6f62812 */ /* 0x000fe400078efcff */
[----:B------:R-:W-:Y:S02]  /*5ba30*/  ISETP.LT.AND P2, PT, R3, UR28, !P1 ;  /* 0x0000001c03007c0c */ /* 0x000fe4000cf41270 */
[----:B------:R-:W-:Y:S01]  /*5ba40*/  ISETP.LT.AND P1, PT, R2, UR5, !P1 ;  /* 0x0000000502007c0c */ /* 0x000fe2000cf21270 */
[----:B------:R-:W-:Y:S01]  /*5ba50*/  ULDC.64 UR4, c[0x0][0x228] ;  /* 0x00008a0000047ab9 */ /* 0x000fe20000000a00 */
        /* <DEDUP_REMOVED lines=19> */
[----:B------:R-:W-:Y:S02]  /*5bb90*/  @P2 LOP3.LUT R246, R246, 0x1, RZ, 0xfc, !PT ;  /* 0x00000001f6f62812 */ /* 0x000fe400078efcff */
        /* <DEDUP_REMOVED lines=236> */
[----:B------:R-:W-:-:S02]  /*5ca60*/  ULDC.64 UR14, c[0x0][0x228] ;  /* 0x00008a00000e7ab9 */ /* 0x000fc40000000a00 */
[----:B------:R-:W-:-:S06]  /*5ca70*/  ISETP.GE.AND P6, PT, R0, UR15, PT ;  /* 0x0000000f00007c0c */ /* 0x000fcc000bfc6270 */
[----:B------:R-:W-:-:S04]  /*5ca80*/  @P3 LOP3.LUT R248, R248, 0x400, RZ, 0xfc, !PT ;  /* 0x00000400f8f83812 */ /* 0x000fc800078efcff */
[----:B------:R-:W-:-:S04]  /*5ca90*/  LOP3.LUT R248, R248, 0xfffffdff, RZ, 0xc0, !PT ;  /* 0xfffffdfff8f87812 */ /* 0x000fc800078ec0ff */
[----:B------:R-:W-:Y:S02]  /*5caa0*/  @P2 LOP3.LUT R248, R248, 0x200, RZ, 0xfc, !PT ;  /* 0x00000200f8f82812 */ /* 0x000fe400078efcff */
[----:B------:R-:W-:Y:S02]  /*5cab0*/  ISETP.LT.AND P2, PT, R3, UR30, !P1 ;  /* 0x0000001e03007c0c */ /* 0x000fe4000cf41270 */
[----:B------:R-:W-:Y:S01]  /*5cac0*/  ISETP.LT.AND P1, PT, R2, UR54, !P1 ;  /* 0x0000003602007c0c */ /* 0x000fe2000cf21270 */
[----:B------:R-:W-:Y:S01]  /*5cad0*/  ULDC.64 UR54, c[0x0][0x228] ;  /* 0x00008a0000367ab9 */ /* 0x000fe20000000a00 */
[----:B------:R-:W-:Y:S02]  /*5cae0*/  LOP3.LUT R248, R248, 0xfffffeff, RZ, 0xc0, !PT ;  /* 0xfffffefff8f87812 */ /* 0x000fe400078ec0ff */
[----:B------:R-:W-:-:S07]  /*5caf0*/  ISETP.GE.AND P5, PT, R33, UR55, PT ;  /* 0x0000003721007c0c */ /* 0x000fce000bfa6270 */
        /* <DEDUP_REMOVED lines=8> */
[----:B------:R-:W-:Y:S02]  /*5cb80*/  ISETP.LT.AND P2, PT, R2, UR56, !P1 ;  /* 0x0000003802007c0c */ /* 0x000fe4000cf41270 */
        /* <DEDUP_REMOVED lines=35> */
[----:B------:R-:W-:-:S02]  /*5cdc0*/  ISETP.LT.AND P2, PT, R2, UR61, !P1 ;  /* 0x0000003d02007c0c */ /* 0x000fc4000cf41270 */
[----:B------:R-:W-:Y:S01]  /*5cdd0*/  ISETP.GE.AND P1, PT, R49, UR31, PT ;  /* 0x0000001f31007c0c */ /* 0x000fe2000bf26270 */
[----:B------:R-:W-:Y:S02]  /*5cde0*/  ULDC.64 UR30, c[0x0][0x228] ;  /* 0x00008a00001e7ab9 */ /* 0x000fe40000000a00 */
[----:B------:R-:W-:-:S06]  /*5cdf0*/  ISETP.LT.AND P4, PT, R3, UR30, !P5 ;  /* 0x0000001e03007c0c */ /* 0x000fcc000ef81270 */
        /* <DEDUP_REMOVED lines=10> */
[----:B------:R-:W-:Y:S02]  /*5cea0*/  ISETP.GE.AND P1, PT, R48, UR39, PT ;  /* 0x0000002730007c0c */ /* 0x000fe4000bf26270 */
[----:B------:R-:W-:Y:S02]  /*5ceb0*/  LOP3.LUT R249, R249, 0xfbffffff, RZ, 0xc0, !PT ;  /* 0xfbfffffff9f97812 */ /* 0x000fe400078ec0ff */
[----:B------:R-:W-:Y:S02]  /*5cec0*/  ISETP.LT.AND P2, PT, R3, UR8, !P1 ;  /* 0x0000000803007c0c */ /* 0x000fe4000cf41270 */
[C---:B------:R-:W-:Y:S01]  /*5ced0*/  ISETP.LT.AND P1, PT, R2.reuse, UR38, !P1 ;  /* 0x0000002602007c0c */ /* 0x040fe2000cf21270 */
[----:B------:R-:W-:Y:S02]  /*5cee0*/  ULDC.64 UR38, c[0x0][0x228] ;  /* 0x00008a0000267ab9 */ /* 0x000fe40000000a00 */
[----:B------:R-:W-:-:S08]  /*5cef0*/  ISETP.LT.AND P5, PT, R2, UR38, !P5 ;  /* 0x0000002602007c0c */ /* 0x000fd0000efa1270 */
[----:B------:R-:W-:-:S04]  /*5cf00*/  @P2 LOP3.LUT R249, R249, 0x4000000, RZ, 0xfc, !PT ;  /* 0x04000000f9f92812 */ /* 0x000fc800078efcff */
[----:B------:R-:W-:-:S04]  /*5cf10*/  LOP3.LUT R249, R249, 0xfdffffff, RZ, 0xc0, !PT ;  /* 0xfdfffffff9f97812 */ /* 0x000fc800078ec0ff */
[----:B------:R-:W-:Y:S02]  /*5cf20*/  @P1 LOP3.LUT R249, R249, 0x2000000, RZ, 0xfc, !PT ;  /* 0x02000000f9f91812 */ /* 0x000fe400078efcff */
[----:B------:R-:W-:Y:S02]  /*5cf30*/  ISETP.GE.AND P1, PT, R47, UR17, PT ;  /* 0x000000112f007c0c */ /* 0x000fe4000bf26270 */
[----:B------:R-:W-:Y:S02]  /*5cf40*/  LOP3.LUT R249, R249, 0xfeffffff, RZ, 0xc0, !PT ;  /* 0xfefffffff9f97812 */ /* 0x000fe400078ec0ff */
[C---:B------:R-:W-:Y:S02]  /*5cf50*/  ISETP.LT.AND P2, PT, R3.reuse, UR48, !P1 ;  /* 0x0000003003007c0c */ /* 0x040fe4000cf41270 */
[----:B------:R-:W-:Y:S01]  /*5cf60*/  ISETP.LT.AND P1, PT, R2, UR16, !P1 ;  /* 0x0000001002007c0c */ /* 0x000fe2000cf21270 */
[----:B------:R-:W-:Y:S02]  /*5cf70*/  ULDC.64 UR16, c[0x0][0x228] ;  /* 0x00008a0000107ab9 */ /* 0x000fe40000000a00 */
[----:B------:R-:W-:-:S08]  /*5cf80*/  ISETP.LT.AND P6, PT, R3, UR16, !P6 ;  /* 0x0000001003007c0c */ /* 0x000fd0000f7c1270 */
[----:B------:R-:W-:-:S04]  /*5cf90*/  @P2 LOP3.LUT R249, R249, 0x1000000, RZ, 0xfc, !PT ;  /* 0x01000000f9f92812 */ /* 0x000fc800078efcff */
[----:B------:R-:W-:-:S04]  /*5cfa0*/  LOP3.LUT R249, R249, 0xff7fffff, RZ, 0xc0, !PT ;  /* 0xff7ffffff9f97812 */ /* 0x000fc800078ec0ff */
[----:B------:R-:W-:Y:S02]  /*5cfb0*/  @P1 LOP3.LUT R249, R249, 0x800000, RZ, 0xfc, !PT ;  /* 0x00800000f9f91812 */ /* 0x000fe400078efcff */
[----:B------:R-:W-:Y:S02]  /*5cfc0*/  ISETP.GE.AND P1, PT, R46, UR7, PT ;  /* 0x000000072e007c0c */ /* 0x000fe4000bf26270 */
[----:B------:R-:W-:Y:S02]  /*5cfd0*/  LOP3.LUT R249, R249, 0xffbfffff, RZ, 0xc0, !PT ;  /* 0xffbffffff9f97812 */ /* 0x000fe400078ec0ff */
[----:B------:R-:W-:Y:S02]  /*5cfe0*/  ISETP.LT.AND P3, PT, R3, UR10, !P1 ;  /* 0x0000000a03007c0c */ /* 0x000fe4000cf61270 */
[----:B------:R-:W-:Y:S01]  /*5cff0*/  ISETP.LT.AND P2, PT, R2, UR18, !P1 ;  /* 0x0000001202007c0c */ /* 0x000fe2000cf41270 */
[----:B------:R-:W-:Y:S01]  /*5d000*/  ULDC UR18, c[0x0][0x228] ;  /* 0x00008a0000127ab9 */ /* 0x000fe20000000800 */
[----:B------:R-:W-:-:S09]  /*5d010*/  ISETP.GE.AND P1, PT, R45, UR19, PT ;  /* 0x000000132d007c0c */ /* 0x000fd2000bf26270 */
[----:B------:R-:W-:Y:S02]  /*5d020*/  @P3 LOP3.LUT R249, R249, 0x400000, RZ, 0xfc, !PT ;  /* 0x00400000f9f93812 */ /* 0x000fe400078efcff */
[----:B------:R-:W-:Y:S02]  /*5d030*/  ISETP.LT.AND P3, PT, R3, UR50, !P1 ;  /* 0x0000003203007c0c */ /* 0x000fe4000cf61270 */
[----:B------:R-:W-:-:S04]  /*5d040*/  LOP3.LUT R249, R249, 0xffdfffff, RZ, 0xc0, !PT ;  /* 0xffdffffff9f97812 */ /* 0x000fc800078ec0ff */
[----:B------:R-:W-:Y:S02]  /*5d050*/  @P2 LOP3.LUT R249, R249, 0x200000, RZ, 0xfc, !PT ;  /* 0x00200000f9f92812 */ /* 0x000fe400078efcff */
[----:B------:R-:W-:Y:S01]  /*5d060*/  ISETP.LT.AND P2, PT, R2, UR6, !P1 ;  /* 0x0000000602007c0c */ /* 0x000fe2000cf41270 */
[----:B------:R-:W-:Y:S01]  /*5d070*/  ULDC UR6, c[0x0][0x228] ;  /* 0x00008a0000067ab9 */ /* 0x000fe20000000800 */
[----:B------:R-:W-:Y:S02]  /*5d080*/  LOP3.LUT R249, R249, 0xffefffff, RZ, 0xc0, !PT ;  /* 0xffeffffff9f97812 */ /* 0x000fe400078ec0ff */
[----:B------:R-:W-:Y:S02]  /*5d090*/  ISETP.GE.AND P1, PT, R44, UR41, PT ;  /* 0x000000292c007c0c */ /* 0x000fe4000bf26270 */
[----:B------:R-:W-:Y:S02]  /*5d0a0*/  @P3 LOP3.LUT R249, R249, 0x100000, RZ, 0xfc, !PT ;  /* 0x00100000f9f93812 */ /* 0x000fe400078efcff */
[----:B------:R-:W-:-:S02]  /*5d0b0*/  ISETP.LT.AND P3, PT, R3, UR22, !P1 ;  /* 0x0000001603007c0c */ /* 0x000fc4000cf61270 */
        /* <DEDUP_REMOVED lines=20> */
[----:B------:R-:W-:-:S09]  /*5d200*/  ISETP.GE.AND P1, PT, R41, UR49, PT ;  /* 0x0000003129007c0c */ /* 0x000fd2000bf26270 */
        /* <DEDUP_REMOVED lines=44> */
[----:B------:R-:W-:Y:S02]  /*5d4d0*/  LOP3.LUT R249, R249, 0xfffffffd, RZ, 0xc0, !PT ;  /* 0xfffffffdf9f97812 */ /* 0x000fe400078ec0ff */
[----:B------:R-:W-:Y:S02]  /*5d4e0*/  ISETP.LT.AND P1, PT, R2, UR36, !P1 ;  /* 0x0000002402007c0c */ /* 0x000fe4000cf21270 */
[----:B------:R-:W-:Y:S02]  /*5d4f0*/  @P3 LOP3.LUT R249, R249, 0x2, RZ, 0xfc, !PT ;  /* 0x00000002f9f93812 */ /* 0x000fe400078efcff */
[----:B------:R-:W-:Y:S02]  /*5d500*/  ISETP.GE.AND P3, PT, R34, UR21, PT ;  /* 0x0000001522007c0c */ /* 0x000fe4000bf66270 */
[----:B------:R-:W-:-:S04]  /*5d510*/  LOP3.LUT R249, R249, 0xfffffffe, RZ, 0xc0, !PT ;  /* 0xfffffffef9f97812 */ /* 0x000fc800078ec0ff */
[----:B------:R-:W-:Y:S02]  /*5d520*/  @P2 LOP3.LUT R249, R249, 0x1, RZ, 0xfc, !PT ;  /* 0x00000001f9f92812 */ /* 0x000fe400078efcff */
[----:B------:R-:W-:Y:S02]  /*5d530*/  ISETP.LT.AND P2, PT, R3, UR4, !P3 ;  /* 0x0000000403007c0c */ /* 0x000fe4000df41270 */
[----:B------:R-:W-:Y:S01]  /*5d540*/  ISETP.LT.AND P3, PT, R2, UR60, !P3 ;  /* 0x0000003c02007c0c */ /* 0x000fe2000df61270 */
[----:B------:R-:W2:Y:S01]  /*5d550*/  LDL.LU R219, [R1+0xd44] ;  /* 0x000d440001db7983 */ /* 0x000ea20000300800 */
[----:B------:R-:W-:Y:S01]  /*5d560*/  IADD3 R237, R237, UR46, R251 ;  /* 0x0000002eeded7c10 */ /* 0x000fe2000fffe0fb */
[----:B------:R-:W-:Y:S01]  /*5d570*/  ULDC.64 UR8, c[0x0][0x228] ;  /* 0x00008a0000087ab9 */ /* 0x000fe20000000a00 */
[----:B------:R-:W-:Y:S01]  /*5d580*/  ULDC.64 UR6, c[0x0][0x228] ;  /* 0x00008a0000067ab9 */ /* 0x000fe20000000a00 */
[----:B------:R-:W3:Y:S01]  /*5d590*/  LDL.LU R221, [R1+0xd3c] ;  /* 0x000d3c0001dd7983 */ /* 0x000ee20000300800 */
[----:B------:R-:W-:Y:S01]  /*5d5a0*/  ULDC.64 UR12, c[0x0][0x228] ;  /* 0x00008a00000c7ab9 */ /* 0x000fe20000000a00 */
[----:B------:R-:W-:Y:S01]  /*5d5b0*/  ULDC.64 UR10, c[0x0][0x228] ;  /* 0x00008a00000a7ab9 */ /* 0x000fe20000000a00 */
[----:B------:R-:W-:Y:S01]  /*5d5c0*/  ULDC.64 UR20, c[0x0][0x228] ;  /* 0x00008a0000147ab9 */ /* 0x000fe20000000a00 */
[----:B------:R-:W4:Y:S01]  /*5d5d0*/  LDL.LU R223, [R1+0xd38] ;  /* 0x000d380001df7983 */ /* 0x000f220000300800 */
[----:B------:R-:W-:Y:S01]  /*5d5e0*/  ULDC.64 UR18, c[0x0][0x228] ;  /* 0x00008a0000127ab9 */ /* 0x000fe20000000a00 */
[----:B------:R-:W-:Y:S01]  /*5d5f0*/  ULDC.64 UR14, c[0x0][0x228] ;  /* 0x00008a00000e7ab9 */ /* 0x000fe20000000a00 */
[----:B------:R-:W-:Y:S01]  /*5d600*/  ULDC.64 UR24, c[0x0][0x228] ;  /* 0x00008a0000187ab9 */ /* 0x000fe20000000a00 */
[----:B------:R-:W4:Y:S01]  /*5d610*/  LDL.LU R227, [R1+0xb84] ;  /* 0x000b840001e37983 */ /* 0x000f220000300800 */
[----:B------:R-:W-:-:S03]  /*5d620*/  ULDC.64 UR22, c[0x0][0x228] ;  /* 0x00008a0000167ab9 */ /* 0x000fc60000000a00 */
[----:B------:R-:W4:Y:S04]  /*5d630*/  LDL.LU R226, [R1+0x348] ;  /* 0x0003480001e27983 */ /* 0x000f280000300800 */
[----:B------:R-:W4:Y:S04]  /*5d640*/  LDL.LU R252, [R1+0x330] ;  /* 0x0003300001fc7983 */ /* 0x000f280000300800 */
[----:B------:R-:W4:Y:S04]  /*5d650*/  LDL.LU R216, [R1+0x1ac0] ;  /* 0x001ac00001d87983 */ /* 0x000f280000300800 */
[----:B------:R-:W-:Y:S04]  /*5d660*/  STL.64 [R1+0x1be0], R230 ;  /* 0x001be0e601007387 */ /* 0x000fe80000100a00 */
[----:B------:R-:W-:Y:S04]  /*5d670*/  STL.64 [R1+0x1bd8], R228 ;  /* 0x001bd8e401007387 */ /* 0x000fe80000100a00 */
[----:B------:R0:W-:Y:S04]  /*5d680*/  STL [R1+0x1bd4], R235 ;  /* 0x001bd4eb01007387 */ /* 0x0001e80000100800 */
[----:B------:R-:W-:Y:S04]  /*5d690*/  STL [R1+0x1bd0], R236 ;  /* 0x001bd0ec01007387 */ /* 0x000fe80000100800 */
[----:B------:R1:W-:Y:S04]  /*5d6a0*/  STL [R1+0x1bcc], R250 ;  /* 0x001bccfa01007387 */ /* 0x0003e80000100800 */
[----:B------:R-:W-:Y:S04]  /*5d6b0*/  STL [R1+0x1bc8], R0 ;  /* 0x001bc80001007387 */ /* 0x000fe80000100800 */
[----:B------:R1:W-:Y:S04]  /*5d6c0*/  STL.64 [R1+0x1bc0], R2 ;  /* 0x001bc00201007387 */ /* 0x0003e80000100a00 */
[----:B------:R-:W4:Y:S04]  /*5d6d0*/  LDL.LU R217, [R1+0x3c] ;  /* 0x00003c0001d97983 */ /* 0x000f280000300800 */
[----:B------:R-:W4:Y:S04]  /*5d6e0*/  LDL.LU R218, [R1+0x40] ;  /* 0x0000400001da7983 */ /* 0x000f280000300800 */
[----:B------:R-:W4:Y:S04]  /*5d6f0*/  LDL.LU R220, [R1+0x44] ;  /* 0x0000440001dc7983 */ /* 0x000f280000300800 */
[----:B------:R-:W4:Y:S04]  /*5d700*/  LDL.LU R222, [R1+0xd54] ;  /* 0x000d540001de7983 */ /* 0x000f280000300800 */
[----:B------:R-:W4:Y:S04]  /*5d710*/  LDL.LU R224, [R1+0xd48] ;  /* 0x000d480001e07983 */ /* 0x000f280000300800 */
[----:B------:R-:W4:Y:S01]  /*5d720*/  LDL.LU R225, [R1+0xd40] ;  /* 0x000d400001e17983 */ /* 0x000f220000300800 */
[----:B------:R-:W-:Y:S01]  /*5d730*/  BAR.SYNC.DEFER_BLOCKING 0x0 ;  /* 0x0000000000007b1d */ /* 0x000fe20000010000 */
[----:B--2---:R-:W-:-:S02]  /*5d740*/  LOP3.LUT R36, R219, 0xffff, RZ, 0xc0, !PT ;  /* 0x0000ffffdb247812 */ /* 0x004fc400078ec0ff */
[----:B---3--:R-:W-:-:S03]  /*5d750*/  LOP3.LUT R35, R221, 0xffff, RZ, 0xc0, !PT ;  /* 0x0000ffffdd237812 */ /* 0x008fc600078ec0ff */
[----:B------:R-:W2:Y:S01]  /*5d760*/  LDL.LU R221, [R1+0xb8c] ;  /* 0x000b8c0001dd7983 */ /* 0x000ea20000300800 */
[----:B----4-:R-:W-:Y:S02]  /*5d770*/  LOP3.LUT R33, R223, 0xffff, RZ, 0xc0, !PT ;  /* 0x0000ffffdf217812 */ /* 0x010fe400078ec0ff */
[----:B------:R-:W-:Y:S02]  /*5d780*/  LOP3.LUT R38, R227, 0xffff, RZ, 0xc0, !PT ;  /* 0x0000ffffe3267812 */ /* 0x000fe400078ec0ff */
[----:B------:R-:W-:Y:S02]  /*5d790*/  LOP3.LUT R37, R226, 0xffff, RZ, 0xc0, !PT ;  /* 0x0000ffffe2257812 */ /* 0x000fe400078ec0ff */
[----:B------:R-:W3:Y:S01]  /*5d7a0*/  LDL.LU R226, [R1+0xb88] ;  /* 0x000b880001e27983 */ /* 0x000ee20000300800 */
[----:B------:R-:W-:Y:S02]  /*5d7b0*/  SHF.R.U32.HI R211, RZ, 0x8, R36 ;  /* 0x00000008ffd37819 */ /* 0x000fe40000011624 */
[----:B------:R-:W-:-:S02]  /*5d7c0*/  PRMT R215, R36, 0x3340, R38 ;  /* 0x0000334024d77816 */ /* 0x000fc40000000026 */
[----:B------:R-:W-:Y:S02]  /*5d7d0*/  SHF.R.U32.HI R36, RZ, 0x8, R38 ;  /* 0x00000008ff247819 */ /* 0x000fe40000011626 */
[----:B------:R-:W-:Y:S02]  /*5d7e0*/  LOP3.LUT R34, R252, 0xffff, RZ, 0xc0, !PT ;  /* 0x0000fffffc227812 */ /* 0x000fe400078ec0ff */
[----:B------:R-:W-:Y:S01]  /*5d7f0*/  LOP3.LUT R211, R211, 0xffff, RZ, 0xc0, !PT ;  /* 0x0000ffffd3d37812 */ /* 0x000fe200078ec0ff */
[----:B------:R-:W4:Y:S01]  /*5d800*/  LDL.LU R252, [R1+0x368] ;  /* 0x0003680001fc7983 */ /* 0x000f220000300800 */
[----:B------:R-:W-:Y:S02]  /*5d810*/  LOP3.LUT R36, R36, 0xffff, RZ, 0xc0, !PT ;  /* 0x0000ffff24247812 */ /* 0x000fe400078ec0ff */
[----:B------:R-:W-:Y:S02]  /*5d820*/  SHF.R.U32.HI R227, RZ, 0x8, R33 ;  /* 0x00000008ffe37819 */ /* 0x000fe40000011621 */
[----:B0-----:R-:W-:-:S02]  /*5d830*/  PRMT R235, R33, 0x3340, R34 ;  /* 0x0000334021eb7816 */ /* 0x001fc40000000022 */
[----:B------:R-:W-:Y:S02]  /*5d840*/  LOP3.LUT R33, R216, 0x300, RZ, 0xc0, !PT ;  /* 0x00000300d8217812 */ /* 0x000fe400078ec0ff */
[----:B------:R-:W-:Y:S01]  /*5d850*/  SHF.R.U32.HI R219, RZ, 0x8, R35 ;  /* 0x00000008ffdb7819 */ /* 0x000fe20000011623 */
[----:B------:R-:W4:Y:S01]  /*5d860*/  LDL.LU R216, [R1+0x48] ;  /* 0x0000480001d87983 */ /* 0x000f220000300800 */
[--C-:B------:R-:W-:Y:S02]  /*5d870*/  PRMT R223, R35, 0x3340, R37.reuse ;  /* 0x0000334023df7816 */ /* 0x100fe40000000025 */
[----:B------:R-:W-:Y:S02]  /*5d880*/  PRMT R211, R211, 0x3340, R36 ;  /* 0x00003340d3d37816 */ /* 0x000fe40000000024 */
[----:B------:R-:W-:Y:S01]  /*5d890*/  SHF.R.U32.HI R35, RZ, 0x8, R37 ;  /* 0x00000008ff237819 */ /* 0x000fe20000011625 */
[----:B------:R-:W-:Y:S01]  /*5d8a0*/  IMAD.IADD R237, R237, 0x1, R33 ;  /* 0x00000001eded7824 */ /* 0x000fe200078e0221 */
[----:B------:R-:W-:-:S02]  /*5d8b0*/  PRMT R36, R217, 0x5410, R29 ;  /* 0x00005410d9247816 */ /* 0x000fc4000000001d */
[----:B------:R-:W4:Y:S01]  /*5d8c0*/  LDL.LU R217, [R1+0x394] ;  /* 0x0003940001d97983 */ /* 0x000f220000300800 */
[----:B------:R-:W-:-:S03]  /*5d8d0*/  PRMT R37, R218, 0x5410, R30 ;  /* 0x00005410da257816 */ /* 0x000fc6000000001e */
[----:B------:R-:W4:Y:S01]  /*5d8e0*/  LDL.LU R218, [R1+0x36c] ;  /* 0x00036c0001da7983 */ /* 0x000f220000300800 */
[----:B------:R-:W-:-:S03]  /*5d8f0*/  PRMT R38, R220, 0x5410, R31 ;  /* 0x00005410dc267816 */ /* 0x000fc6000000001f */
[----:B------:R-:W4:Y:S01]  /*5d900*/  LDL.LU R220, [R1+0x35c] ;  /* 0x00035c0001dc7983 */ /* 0x000f220000300800 */
[----:B------:R-:W-:-:S03]  /*5d910*/  LOP3.LUT R33, R222, 0xffff, RZ, 0xc0, !PT ;  /* 0x0000ffffde217812 */ /* 0x000fc600078ec0ff */
[----:B------:R-:W4:Y:S01]  /*5d920*/  LDL.LU R222, [R1+0x31c] ;  /* 0x00031c0001de7983 */ /* 0x000f220000300800 */
[----:B------:R-:W-:-:S03]  /*5d930*/  LOP3.LUT R29, R224, 0xffff, RZ, 0xc0, !PT ;  /* 0x0000ffffe01d7812 */ /* 0x000fc600078ec0ff */
[----:B------:R-:W4:Y:S01]  /*5d940*/  LDL.LU R224, [R1+0x2ec] ;  /* 0x0002ec0001e07983 */ /* 0x000f220000300800 */
[----:B------:R-:W-:-:S03]  /*5d950*/  LOP3.LUT R30, R225, 0xffff, RZ, 0xc0, !PT ;  /* 0x0000ffffe11e7812 */ /* 0x000fc600078ec0ff */
[----:B------:R-:W4:Y:S01]  /*5d960*/  LDL.LU R225, [R1+0x2e8] ;  /* 0x0002e80001e17983 */ /* 0x000f220000300800 */
[----:B------:R-:W-:Y:S02]  /*5d970*/  LOP3.LUT R219, R219, 0xffff, RZ, 0xc0, !PT ;  /* 0x0000ffffdbdb7812 */ /* 0x000fe400078ec0ff */
[----:B------:R-:W-:-:S04]  /*5d980*/  LOP3.LUT R35, R35, 0xffff, RZ, 0xc0, !PT ;  /* 0x0000ffff23237812 */ /* 0x000fc800078ec0ff */
[----:B------:R-:W-:Y:S02]  /*5d990*/  PRMT R219, R219, 0x3340, R35 ;  /* 0x00003340dbdb7816 */ /* 0x000fe40000000023 */
[----:B--2---:R-:W-:Y:S02]  /*5d9a0*/  LOP3.LUT R35, R221, 0xffff, RZ, 0xc0, !PT ;  /* 0x0000ffffdd237812 */ /* 0x004fe400078ec0ff */
[----:B------:R-:W2:Y:S01]  /*5d9b0*/  LDL.LU R221, [R1+0x88] ;  /* 0x0000880001dd7983 */ /* 0x000ea20000300800 */
[----:B---3--:R-:W-:-:S03]  /*5d9c0*/  LOP3.LUT R31, R226, 0xffff, RZ, 0xc0, !PT ;  /* 0x0000ffffe21f7812 */ /* 0x008fc600078ec0ff */
[----:B------:R-:W3:Y:S04]  /*5d9d0*/  LDL.LU R226, [R1+0x340] ;  /* 0x0003400001e27983 */ /* 0x000ee80000300800 */
        /* <DEDUP_REMOVED lines=8> */
[----:B------:R-:W-:-:S02]  /*5da60*/  SHF.R.U32.HI R34, RZ, 0x8, R34 ;  /* 0x00000008ff227819 */ /* 0x000fc40000011622 */
[----:B------:R-:W-:Y:S01]  /*5da70*/  LOP3.LUT R227, R227, 0xffff, RZ, 0xc0, !PT ;  /* 0x0000ffffe3e37812 */ /* 0x000fe200078ec0ff */
[----:B------:R-:W2:Y:S01]  /*5da80*/  LDL.LU R213, [R1+0x8] ;  /* 0x0000080001d57983 */ /* 0x000ea20000300800 */
[----:B------:R-:W-:Y:S02]  /*5da90*/  LOP3.LUT R34, R34, 0xffff, RZ, 0xc0, !PT ;  /* 0x0000ffff22227812 */ /* 0x000fe400078ec0ff */
[----:B------:R-:W-:Y:S01]  /*5daa0*/  SHF.R.U32.HI R251, RZ, 0x8, R33 ;  /* 0x00000008fffb7819 */ /* 0x000fe20000011621 */
[----:B------:R-:W2:Y:S01]  /*5dab0*/  LDL.LU R214, [R1+0x7fc] ;  /* 0x0007fc0001d67983 */ /* 0x000ea20000300800 */
[--C-:B-1----:R-:W-:Y:S02]  /*5dac0*/  PRMT R250, R33, 0x3340, R35.reuse ;  /* 0x0000334021fa7816 */ /* 0x102fe40000000023 */
[----:B------:R-:W-:Y:S02]  /*5dad0*/  SHF.R.U32.HI R33, RZ, 0x8, R35 ;  /* 0x00000008ff217819 */ /* 0x000fe40000011623 */
[----:B------:R-:W-:-:S02]  /*5dae0*/  PRMT R227, R227, 0x3340, R34 ;  /* 0x00003340e3e37816 */ /* 0x000fc40000000022 */
[----:B----4-:R-:W-:Y:S02]  /*5daf0*/  LOP3.LUT R34, R252, 0xffff, RZ, 0xc0, !PT ;  /* 0x0000fffffc227812 */ /* 0x010fe400078ec0ff */
[----:B------:R-:W-:Y:S02]  /*5db00*/  LOP3.LUT R251, R251, 0xffff, RZ, 0xc0, !PT ;  /* 0x0000fffffbfb7812 */ /* 0x000fe400078ec0ff */
[----:B------:R-:W-:Y:S02]  /*5db10*/  LOP3.LUT R33, R33, 0xffff, RZ, 0xc0, !PT ;  /* 0x0000ffff21217812 */ /* 0x000fe400078ec0ff */
[----:B------:R-:W-:Y:S02]  /*5db20*/  SHF.R.U32.HI R252, RZ, 0x8, R29 ;  /* 0x00000008fffc7819 */ /* 0x000fe4000001161d */
[----:B------:R-:W-:Y:S02]  /*5db30*/  PRMT R2, R29, 0x3340, R31 ;  /* 0x000033401d027816 */ /* 0x000fe4000000001f */
[----:B------:R-:W-:-:S02]  /*5db40*/  PRMT R39, R216, 0x5410, R32 ;  /* 0x00005410d8277816 */ /* 0x000fc40000000020 */
[----:B------:R-:W-:Y:S01]  /*5db50*/  SHF.R.U32.HI R29, RZ, 0x8, R30 ;  /* 0x00000008ff1d7819 */ /* 0x000fe2000001161e */
[----:B------:R-:W4:Y:S01]  /*5db60*/  LDL.LU R216, [R1+0x4] ;  /* 0x0000040001d87983 */ /* 0x000f220000300800 */
[----:B------:R-:W-:Y:S02]  /*5db70*/  PRMT R3, R30, 0x3340, R34 ;  /* 0x000033401e037816 */ /* 0x000fe40000000022 */
[----:B------:R-:W-:Y:S02]  /*5db80*/  PRMT R251, R251, 0x3340, R33 ;  /* 0x00003340fbfb7816 */ /* 0x000fe40000000021 */
[----:B------:R-:W-:Y:S02]  /*5db90*/  PRMT R32, R217, 0x5410, R8 ;  /* 0x00005410d9207816 */ /* 0x000fe40000000008 */
[----:B------:R-:W-:Y:S01]  /*5dba0*/  SHF.R.U32.HI R30, RZ, 0x8, R34 ;  /* 0x00000008ff1e7819 */ /* 0x000fe20000011622 */
[----:B------:R-:W4:Y:S01]  /*5dbb0*/  LDL.LU R217, [R1+0x7ec] ;  /* 0x0007ec0001d97983 */ /* 0x000f220000300800 */
[----:B------:R-:W-:-:S02]  /*5dbc0*/  PRMT R33, R218, 0x5410, R9 ;  /* 0x00005410da217816 */ /* 0x000fc40000000009 */
[----:B------:R-:W-:Y:S01]  /*5dbd0*/  PRMT R34, R220, 0x5410, R10 ;  /* 0x00005410dc227816 */ /* 0x000fe2000000000a */
[----:B------:R-:W4:Y:S01]  /*5dbe0*/  LDL.LU R218, [R1] ;  /* 0x0000000001da7983 */ /* 0x000f220000300800 */
[----:B------:R-:W-:-:S03]  /*5dbf0*/  PRMT R12, R222, 0x5410, R12 ;  /* 0x00005410de0c7816 */ /* 0x000fc6000000000c */
[----:B------:R-:W4:Y:S01]  /*5dc00*/  LDL.LU R220, [R1+0x7e8] ;  /* 0x0007e80001dc7983 */ /* 0x000f220000300800 */
[----:B------:R-:W-:-:S03]  /*5dc10*/  PRMT R13, R224, 0x5410, R13 ;  /* 0x00005410e00d7816 */ /* 0x000fc6000000000d */
[----:B------:R-:W-:Y:S01]  /*5dc20*/  STSM.16.M88.4 [R237], R36 ;  /* 0x00000024ed007844 */ /* 0x000fe20000000200 */
[----:B------:R-:W-:-:S03]  /*5dc30*/  PRMT R14, R225, 0x5410, R14 ;  /* 0x00005410e10e7816 */ /* 0x000fc6000000000e */
[----:B------:R-:W4:Y:S04]  /*5dc40*/  LDL.LU R222, [R1+0x7dc] ;  /* 0x0007dc0001de7983 */ /* 0x000f280000300800 */
[----:B------:R-:W4:Y:S04]  /*5dc50*/  LDL.LU R224, [R1+0x7d0] ;  /* 0x0007d00001e07983 */ /* 0x000f280000300800 */
[----:B------:R-:W4:Y:S01]  /*5dc60*/  LDL.LU R225, [R1+0x7cc] ;  /* 0x0007cc0001e17983 */ /* 0x000f220000300800 */
[----:B------:R-:W-:Y:S01]  /*5dc70*/  LEA R236, R188, UR46, 0x4 ;  /* 0x0000002ebcec7c11 */ /* 0x000fe2000f8e20ff */
[----:B------:R-:W-:Y:S01]  /*5dc80*/  BAR.SYNC.DEFER_BLOCKING 0x0 ;  /* 0x0000000000007b1d */ /* 0x000fe20000010000 */
[----:B---3--:R-:W-:-:S05]  /*5dc90*/  PRMT R35, R226, 0x5410, R11 ;  /* 0x00005410e2237816 */ /* 0x008fca000000000b */
[----:B------:R-:W-:Y:S01]  /*5dca0*/  LDS.128 R8, [R236] ;  /* 0x00000000ec087984 */ /* 0x000fe20000000c00 */
[----:B--2---:R-:W-:Y:S01]  /*5dcb0*/  PRMT R15, R221, 0x5410, R15 ;  /* 0x00005410dd0f7816 */ /* 0x004fe2000000000f */
[----:B------:R-:W-:Y:S06]  /*5dcc0*/  BAR.SYNC.DEFER_BLOCKING 0x0 ;  /* 0x0000000000007b1d */ /* 0x000fec0000010000 */
[----:B------:R-:W2:Y:S04]  /*5dcd0*/  LDL.LU R221, [R1+0x84] ;  /* 0x0000840001dd7983 */ /* 0x000ea80000300800 */
[----:B------:R-:W3:Y:S04]  /*5dce0*/  LDL.LU R226, [R1+0x7e4] ;  /* 0x0007e40001e27983 */ /* 0x000ee80000300800 */
[----:B------:R-:W-:Y:S01]  /*5dcf0*/  STSM.16.M88.4 [R237], R12 ;  /* 0x0000000ced007844 */ /* 0x000fe20000000200 */
[----:B------:R-:W-:Y:S06]  /*5dd00*/  BAR.SYNC.DEFER_BLOCKING 0x0 ;  /* 0x0000000000007b1d */ /* 0x000fec0000010000 */
[----:B------:R-:W-:Y:S04]  /*5dd10*/  STL [R1+0xaac], R236 ;  /* 0x000aacec01007387 */ /* 0x000fe80000100800 */
[----:B------:R-:W3:Y:S04]  /*5dd20*/  LDL.LU R191, [R1+0x28] ;  /* 0x0000280001bf7983 */ /* 0x000ee80000300800 */
[----:B------:R-:W3:Y:S04]  /*5dd30*/  LDL.LU R192, [R1+0x9b0] ;  /* 0x0009b00001c07983 */ /* 0x000ee80000300800 */
[----:B------:R-:W3:Y:S04]  /*5dd40*/  LDL.LU R193, [R1+0x24] ;  /* 0x0000240001c17983 */ /* 0x000ee80000300800 */
[----:B------:R-:W-:Y:S01]  /*5dd50*/  LDS.128 R12, [R236] ;  /* 0x00000000ec0c7984 */ /* 0x000fe20000000c00 */
[----:B------:R-:W-:Y:S06]  /*5dd60*/  BAR.SYNC.DEFER_BLOCKING 0x0 ;  /* 0x0000000000007b1d */ /* 0x000fec0000010000 */
        /* <DEDUP_REMOVED lines=8> */
[----:B------:R0:W-:Y:S04]  /*5ddf0*/  STSM.16.M88.4 [R237], R32 ;  /* 0x00000020ed007844 */ /* 0x0001e80000000200 */
[----:B------:R-:W3:Y:S04]  /*5de00*/  LDL.LU R202, [R1+0x81c] ;  /* 0x00081c0001ca7983 */ /* 0x000ee80000300800 */
[----:B------:R-:W3:Y:S01]  /*5de10*/  LDL.LU R203, [R1+0xc] ;  /* 0x00000c0001cb7983 */ /* 0x000ee20000300800 */
[----:B0-----:R-:W-:-:S03]  /*5de20*/  PRMT R32, R204, 0x5410, R23 ;  /* 0x00005410cc207816 */ /* 0x001fc60000000017 */
[----:B------:R-:W3:Y:S01]  /*5de30*/  LDL.LU R204, [R1+0x2f4] ;  /* 0x0002f40001cc7983 */ /* 0x000ee20000300800 */
[----:B------:R-:W-:Y:S02]  /*5de40*/  PRMT R36, R207, 0x5410, R19 ;  /* 0x00005410cf247816 */ /* 0x000fe40000000013 */
[----:B------:R-:W-:Y:S02]  /*5de50*/  PRMT R37, R208, 0x5410, R18 ;  /* 0x00005410d0257816 */ /* 0x000fe40000000012 */
[----:B------:R-:W-:Y:S02]  /*5de60*/  PRMT R38, R209, 0x5410, R17 ;  /* 0x00005410d1267816 */ /* 0x000fe40000000011 */
[----:B------:R-:W-:Y:S01]  /*5de70*/  PRMT R39, R210, 0x5410, R16 ;  /* 0x00005410d2277816 */ /* 0x000fe20000000010 */
[----:B------:R-:W-:Y:S01]  /*5de80*/  BAR.SYNC.DEFER_BLOCKING 0x0 ;  /* 0x0000000000007b1d */ /* 0x000fe20000010000 */
[----:B------:R-:W-:Y:S02]  /*5de90*/  PRMT R33, R205, 0x5410, R22 ;  /* 0x00005410cd217816 */ /* 0x000fe40000000016 */
[----:B------:R-:W-:-:S03]  /*5dea0*/  PRMT R34, R206, 0x5410, R21 ;  /* 0x00005410ce227816 */ /* 0x000fc60000000015 */
[----:B------:R-:W3:Y:S04]  /*5deb0*/  LDL.LU R205, [R1+0x1c] ;  /* 0x00001c0001cd7983 */ /* 0x000ee80000300800 */
[----:B------:R-:W3:Y:S01]  /*5dec0*/  LDL.LU R206, [R1+0x9a4] ;  /* 0x0009a40001ce7983 */ /* 0x000ee20000300800 */
[----:B------:R-:W-:-:S03]  /*5ded0*/  PRMT R35, R212, 0x5410, R20 ;  /* 0x00005410d4237816 */ /* 0x000fc60000000014 */
[----:B------:R-:W3:Y:S01]  /*5dee0*/  LDL.LU R207, [R1+0x34] ;  /* 0x0000340001cf7983 */ /* 0x000ee20000300800 */
[----:B------:R-:W-:-:S03]  /*5def0*/  PRMT R40, R214, 0x5410, R213 ;  /* 0x00005410d6287816 */ /* 0x000fc600000000d5 */
[----:B------:R-:W3:Y:S04]  /*5df00*/  LDL.LU R208, [R1+0xa04] ;  /* 0x000a040001d07983 */ /* 0x000ee80000300800 */
[----:B------:R-:W-:Y:S01]  /*5df10*/  LDS.128 R16, [R236] ;  /* 0x00000000ec107984 */ /* 0x000fe20000000c00 */
[----:B------:R-:W-:Y:S01]  /*5df20*/  BAR.SYNC.DEFER_BLOCKING 0x0 ;  /* 0x0000000000007b1d */ /* 0x000fe20000010000 */
[----:B----4-:R-:W-:-:S05]  /*5df30*/  PRMT R41, R217, 0x5410, R216 ;  /* 0x00005410d9297816 */ /* 0x010fca00000000d8 */
[----:B------:R-:W4:Y:S04]  /*5df40*/  LDL.LU R209, [R1+0x30] ;  /* 0x0000300001d17983 */ /* 0x000f280000300800 */
[----:B------:R-:W4:Y:S04]  /*5df50*/  LDL.LU R210, [R1+0x9fc] ;  /* 0x0009fc0001d27983 */ /* 0x000f280000300800 */
[----:B------:R-:W4:Y:S01]  /*5df60*/  LDL.LU R212, [R1+0x4ac] ;  /* 0x0004ac0001d47983 */ /* 0x000f220000300800 */
[----:B------:R-:W-:-:S03]  /*5df70*/  PRMT R42, R220, 0x5410, R218 ;  /* 0x00005410dc2a7816 */ /* 0x000fc600000000da */
[----:B------:R-:W4:Y:S04]  /*5df80*/  LDL.LU R213, [R1+0x9f8] ;  /* 0x0009f80001d57983 */ /* 0x000f280000300800 */
[----:B------:R-:W-:Y:S01]  /*5df90*/  STSM.16.M88.4 [R237], R36 ;  /* 0x00000024ed007844 */ /* 0x000fe20000000200 */
[----:B------:R-:W-:Y:S06]  /*5dfa0*/  BAR.SYNC.DEFER_BLOCKING 0x0 ;  /* 0x0000000000007b1d */ /* 0x000fec0000010000 */
[----:B------:R-:W4:Y:S04]  /*5dfb0*/  LDL.LU R214, [R1+0x3fc] ;  /* 0x0003fc0001d67983 */ /* 0x000f280000300800 */
[----:B------:R-:W4:Y:S04]  /*5dfc0*/  LDL.LU R216, [R1+0x9e4] ;  /* 0x0009e40001d87983 */ /* 0x000f280000300800 */
[----:B------:R-:W4:Y:S04]  /*5dfd0*/  LDL.LU R217, [R1+0x3cc] ;  /* 0x0003cc0001d97983 */ /* 0x000f280000300800 */
[----:B------:R-:W4:Y:S04]  /*5dfe0*/  LDL.LU R218, [R1+0x9e0] ;  /* 0x0009e00001da7983 */ /* 0x000f280000300800 */
[----:B------:R-:W-:Y:S01]  /*5dff0*/  LDS.128 R20, [R236] ;  /* 0x00000000ec147984 */ /* 0x000fe20000000c00 */
[----:B------:R-:W-:Y:S06]  /*5e000*/  BAR.SYNC.DEFER_BLOCKING 0x0 ;  /* 0x0000000000007b1d */ /* 0x000fec0000010000 */
[----:B------:R-:W4:Y:S04]  /*5e010*/  LDL.LU R220, [R1+0x3d8] ;  /* 0x0003d80001dc7983 */ /* 0x000f280000300800 */
[----:B------:R0:W-:Y:S02]  /*5e020*/  STSM.16.M88.4 [R237], R32 ;  /* 0x00000020ed007844 */ /* 0x0001e40000000200 */
[----:B0-----:R-:W-:-:S02]  /*5e030*/  PRMT R32, R222, 0x5410, R27 ;  /* 0x00005410de207816 */ /* 0x001fc4000000001b */
[----:B------:R-:W-:Y:S01]  /*5e040*/  PRMT R33, R224, 0x5410, R26 ;  /* 0x00005410e0217816 */ /* 0x000fe2000000001a */
[----:B------:R-:W4:Y:S01]  /*5e050*/  LDL.LU R222, [R1+0x9dc] ;  /* 0x0009dc0001de7983 */ /* 0x000f220000300800 */
[----:B------:R-:W-:-:S03]  /*5e060*/  PRMT R34, R225, 0x5410, R25 ;  /* 0x00005410e1227816 */ /* 0x000fc60000000019 */
[----:B------:R-:W4:Y:S04]  /*5e070*/  LDL.LU R224, [R1+0x2c] ;  /* 0x00002c0001e07983 */ /* 0x000f280000300800 */
[----:B------:R-:W4:Y:S01]  /*5e080*/  LDL.LU R225, [R1+0x30c] ;  /* 0x00030c0001e17983 */ /* 0x000f220000300800 */
[----:B--2---:R-:W-:Y:S01]  /*5e090*/  PRMT R35, R221, 0x5410, R24 ;  /* 0x00005410dd237816 */ /* 0x004fe20000000018 */
[----:B------:R-:W-:Y:S01]  /*5e0a0*/  BAR.SYNC.DEFER_BLOCKING 0x0 ;  /* 0x0000000000007b1d */ /* 0x000fe20000010000 */
[----:B---3--:R-:W-:-:S05]  /*5e0b0*/  PRMT R43, R226, 0x5410, R28 ;  /* 0x00005410e22b7816 */ /* 0x008fca000000001c */
[----:B------:R-:W2:Y:S04]  /*5e0c0*/  LDL.LU R221, [R1+0x494] ;  /* 0x0004940001dd7983 */ /* 0x000ea80000300800 */
[----:B------:R-:W2:Y:S04]  /*5e0d0*/  LDL.LU R226, [R1+0x9e8] ;  /* 0x0009e80001e27983 */ /* 0x000ea80000300800 */
[----:B------:R-:W-:Y:S01]  /*5e0e0*/  LDS.128 R24, [R236] ;  /* 0x00000000ec187984 */ /* 0x000fe20000000c00 */
[----:B------:R-:W-:Y:S01]  /*5e0f0*/  BAR.SYNC.DEFER_BLOCKING 0x0 ;  /* 0x0000000000007b1d */ /* 0x000fe20000010000 */
[----:B------:R-:W-:-:S05]  /*5e100*/  PRMT R44, R192, 0x5410, R191 ;  /* 0x00005410c02c7816 */ /* 0x000fca00000000bf */
[----:B------:R-:W3:Y:S04]  /*5e110*/  LDL.LU R191, [R1+0x6a4] ;  /* 0x0006a40001bf7983 */ /* 0x000ee80000300800 */
[----:B------:R-:W3:Y:S01]  /*5e120*/  LDL.LU R192, [R1+0xa3c] ;  /* 0x000a3c0001c07983 */ /* 0x000ee20000300800 */
[----:B------:R-:W-:-:S03]  /*5e130*/  PRMT R45, R194, 0x5410, R193 ;  /* 0x00005410c22d7816 */ /* 0x000fc600000000c1 */
        /* <DEDUP_REMOVED lines=23> */
[----:B----4-:R-:W-:-:S03]  /*5e2b0*/  PRMT R49, R210, 0x5410, R209 ;  /* 0x00005410d2317816 */ /* 0x010fc600000000d1 */
[----:B------:R-:W4:Y:S04]  /*5e2c0*/  LDL.LU R209, [R1+0x7c8] ;  /* 0x0007c80001d17983 */ /* 0x000f280000300800 */
[----:B------:R-:W4:Y:S01]  /*5e2d0*/  LDL.LU R210, [R1+0xa74] ;  /* 0x000a740001d27983 */ /* 0x000f220000300800 */
[----:B------:R-:W-:-:S03]  /*5e2e0*/  PRMT R50, R213, 0x5410, R212 ;  /* 0x00005410d5327816 */ /* 0x000fc600000000d4 */
        /* <DEDUP_REMOVED lines=13> */
[----:B------:R-:W4:Y:S04]  /*5e3c0*/  LDL.LU R225, [R1+0x380] ;  /* 0x0003800001e17983 */ /* 0x000f280000300800 */
[----:B------:R-:W-:Y:S01]  /*5e3d0*/  STSM.16.M88.4 [R237], R32 ;  /* 0x00000020ed007844 */ /* 0x000fe20000000200 */
[----:B------:R-:W-:Y:S01]  /*5e3e0*/  BAR.SYNC.DEFER_BLOCKING 0x0 ;  /* 0x0000000000007b1d */ /* 0x000fe20000010000 */
[----:B--2---:R-:W-:-:S05]  /*5e3f0*/  PRMT R51, R226, 0x5410, R221 ;  /* 0x00005410e2337816 */ /* 0x004fca00000000dd */
[----:B------:R-:W2:Y:S04]  /*5e400*/  LDL.LU R221, [R1+0x7bc] ;  /* 0x0007bc0001dd7983 */ /* 0x000ea80000300800 */
[----:B------:R-:W2:Y:S01]  /*5e410*/  LDL.LU R226, [R1+0xa68] ;  /* 0x000a680001e27983 */ /* 0x000ea20000300800 */
[----:B------:R-:W-:Y:S02]  /*5e420*/  SHF.R.U32.HI R31, RZ, 0x8, R31 ;  /* 0x00000008ff1f7819 */ /* 0x000fe4000001161f */
[----:B---3--:R-:W-:Y:S02]  /*5e430*/  PRMT R56, R192, 0x5410, R191 ;  /* 0x00005410c0387816 */ /* 0x008fe400000000bf */
        /* <DEDUP_REMOVED lines=20> */
[----:B------:R-:W-:Y:S02]  /*5e580*/  LOP3.LUT R29, R29, 0xffff, RZ, 0xc0, !PT ;  /* 0x0000ffff1d1d7812 */ /* 0x000fe400078ec0ff */
[----:B------:R-:W-:Y:S02]  /*5e590*/  LOP3.LUT R31, R31, 0xffff, RZ, 0xc0, !PT ;  /* 0x0000ffff1f1f7812 */ /* 0x000fe400078ec0ff */
[----:B------:R-:W-:Y:S02]  /*5e5a0*/  LOP3.LUT R30, R30, 0xffff, RZ, 0xc0, !PT ;  /* 0x0000ffff1e1e7812 */ /* 0x000fe400078ec0ff */
[----:B------:R-:W-:-:S02]  /*5e5b0*/  LOP3.LUT R252, R252, 0xffff, RZ, 0xc0, !PT ;  /* 0x0000fffffcfc7812 */ /* 0x000fc400078ec0ff */
[----:B------:R-:W-:Y:S02]  /*5e5c0*/  PRMT R0, R29, 0x3340, R30 ;  /* 0x000033401d007816 */ /* 0x000fe4000000001e */
[----:B------:R-:W-:Y:S02]  /*5e5d0*/  PRMT R252, R252, 0x3340, R31 ;  /* 0x00003340fcfc7816 */ /* 0x000fe4000000001f */
[----:B------:R-:W-:Y:S01]  /*5e5e0*/  LDS.128 R28, [R236] ;  /* 0x00000000ec1c7984 */ /* 0x000fe20000000c00 */
[----:B------:R-:W-:Y:S06]  /*5e5f0*/  BAR.SYNC.DEFER_BLOCKING 0x0 ;  /* 0x0000000000007b1d */ /* 0x000fec0000010000 */
[----:B------:R-:W-:Y:S02]  /*5e600*/  STSM.16.M88.4 [R237], R40 ;  /* 0x00000028ed007844 */ /* 0x000fe40000000200 */
[----:B------:R-:W-:Y:S06]  /*5e610*/  BAR.SYNC.DEFER_BLOCKING 0x0 ;  /* 0x0000000000007b1d */ /* 0x000fec0000010000 */
[----:B------:R-:W-:Y:S02]  /*5e620*/  LDS.128 R32, [R236] ;  /* 0x00000000ec207984 */ /* 0x000fe40000000c00 */
[----:B------:R-:W-:Y:S06]  /*5e630*/  BAR.SYNC.DEFER_BLOCKING 0x0 ;  /* 0x0000000000007b1d */ /* 0x000fec0000010000 */
[----:B------:R-:W-:Y:S02]  /*5e640*/  STSM.16.M88.4 [R237], R36 ;  /* 0x00000024ed007844 */ /* 0x000fe40000000200 */
[----:B------:R-:W-:Y:S01]  /*5e650*/  BAR.SYNC.DEFER_BLOCKING 0x0 ;  /* 0x0000000000007b1d */ /* 0x000fe20000010000 */
[----:B------:R-:W-:-:S05]  /*5e660*/  PRMT R59, R206, 0x5410, R205 ;  /* 0x00005410ce3b7816 */ /* 0x000fca00000000cd */
[----:B------:R-:W3:Y:S04]  /*5e670*/  LDL.LU R205, [R1+0x80c] ;  /* 0x00080c0001cd7983 */ /* 0x000ee80000300800 */
[----:B------:R-:W3:Y:S04]  /*5e680*/  LDL.LU R206, [R1+0xab0] ;  /* 0x000ab00001ce7983 */ /* 0x000ee80000300800 */
[----:B------:R-:W-:Y:S01]  /*5e690*/  LDS.128 R36, [R236] ;  /* 0x00000000ec247984 */ /* 0x000fe20000000c00 */
[----:B------:R-:W-:Y:S06]  /*5e6a0*/  BAR.SYNC.DEFER_BLOCKING 0x0 ;  /* 0x0000000000007b1d */ /* 0x000fec0000010000 */
[----:B------:R-:W-:Y:S02]  /*5e6b0*/  STSM.16.M88.4 [R237], R44 ;  /* 0x0000002ced007844 */ /* 0x000fe40000000200 */
[----:B------:R-:W-:Y:S01]  /*5e6c0*/  BAR.SYNC.DEFER_BLOCKING 0x0 ;  /* 0x0000000000007b1d */ /* 0x000fe20000010000 */
[----:B------:R-:W-:-:S02]  /*5e6d0*/  PRMT R64, R208, 0x5410, R207 ;  /* 0x00005410d0407816 */ /* 0x000fc400000000cf */
[----:B----4-:R-:W-:Y:S02]  /*5e6e0*/  PRMT R65, R210, 0x5410, R209 ;  /* 0x00005410d2417816 */ /* 0x010fe400000000d1 */
[----:B------:R-:W-:Y:S01]  /*5e6f0*/  PRMT R66, R213, 0x5410, R212 ;  /* 0x00005410d5427816 */ /* 0x000fe200000000d4 */
[----:B------:R-:W4:Y:S04]  /*5e700*/  LDL.LU R207, [R1+0x9d8] ;  /* 0x0009d80001cf7983 */ /* 0x000f280000300800 */
[----:B------:R-:W4:Y:S04]  /*5e710*/  LDL.LU R208, [R1+0xb10] ;  /* 0x000b100001d07983 */ /* 0x000f280000300800 */
[----:B------:R-:W4:Y:S04]  /*5e720*/  LDL.LU R209, [R1+0x9d4] ;  /* 0x0009d40001d17983 */ /* 0x000f280000300800 */
[----:B------:R-:W4:Y:S04]  /*5e730*/  LDL.LU R210, [R1+0xb0c] ;  /* 0x000b0c0001d27983 */ /* 0x000f280000300800 */
[----:B------:R-:W-:Y:S01]  /*5e740*/  LDS.128 R40, [R236] ;  /* 0x00000000ec287984 */ /* 0x000fe20000000c00 */
[----:B------:R-:W-:Y:S06]  /*5e750*/  BAR.SYNC.DEFER_BLOCKING 0x0 ;  /* 0x0000000000007b1d */ /* 0x000fec0000010000 */
[----:B------:R-:W4:Y:S04]  /*5e760*/  LDL.LU R212, [R1+0x9c4] ;  /* 0x0009c40001d47983 */ /* 0x000f280000300800 */
[----:B------:R-:W4:Y:S04]  /*5e770*/  LDL.LU R213, [R1+0xafc] ;  /* 0x000afc0001d57983 */ /* 0x000f280000300800 */
[----:B------:R0:W-:Y:S01]  /*5e780*/  STSM.16.M88.4 [R237], R60 ;  /* 0x0000003ced007844 */ /* 0x0001e20000000200 */
[----:B--2---:R-:W-:Y:S01]  /*5e790*/  PRMT R67, R226, 0x5410, R221 ;  /* 0x00005410e2437816 */ /* 0x004fe200000000dd */
[----:B------:R-:W-:Y:S01]  /*5e7a0*/  BAR.SYNC.DEFER_BLOCKING 0x0 ;  /* 0x0000000000007b1d */ /* 0x000fe20000010000 */
[----:B0-----:R-:W-:-:S05]  /*5e7b0*/  PRMT R60, R216, 0x5410, R214 ;  /* 0x00005410d83c7816 */ /* 0x001fca00000000d6 */
[----:B------:R-:W2:Y:S01]  /*5e7c0*/  LDL.LU R214, [R1+0x9bc] ;  /* 0x0009bc0001d67983 */ /* 0x000ea20000300800 */
[----:B------:R-:W-:-:S03]  /*5e7d0*/  PRMT R61, R218, 0x5410, R217 ;  /* 0x00005410da3d7816 */ /* 0x000fc600000000d9 */
[----:B------:R-:W2:Y:S01]  /*5e7e0*/  LDL.LU R216, [R1+0xaec] ;  /* 0x000aec0001d87983 */ /* 0x000ea20000300800 */
[----:B------:R-:W-:-:S03]  /*5e7f0*/  PRMT R62, R222, 0x5410, R220 ;  /* 0x00005410de3e7816 */ /* 0x000fc600000000dc */
[----:B------:R-:W2:Y:S01]  /*5e800*/  LDL.LU R217, [R1+0x9b8] ;  /* 0x0009b80001d97983 */ /* 0x000ea20000300800 */
[----:B------:R-:W-:-:S03]  /*5e810*/  PRMT R63, R225, 0x5410, R224 ;  /* 0x00005410e13f7816 */ /* 0x000fc600000000e0 */
[----:B------:R-:W2:Y:S04]  /*5e820*/  LDL.LU R218, [R1+0xae8] ;  /* 0x000ae80001da7983 */ /* 0x000ea80000300800 */
[----:B------:R-:W2:Y:S04]  /*5e830*/  LDL.LU R220, [R1+0x9a8] ;  /* 0x0009a80001dc7983 */ /* 0x000ea80000300800 */
[----:B------:R-:W2:Y:S04]  /*5e840*/  LDL.LU R222, [R1+0xadc] ;  /* 0x000adc0001de7983 */ /* 0x000ea80000300800 */
[----:B------:R-:W2:Y:S04]  /*5e850*/  LDL.LU R224, [R1+0x54] ;  /* 0x0000540001e07983 */ /* 0x000ea80000300800 */
[----:B------:R-:W2:Y:S04]  /*5e860*/  LDL.LU R225, [R1+0x488] ;  /* 0x0004880001e17983 */ /* 0x000ea80000300800 */
[----:B------:R-:W2:Y:S04]  /*5e870*/  LDL.LU R221, [R1+0x9c8] ;  /* 0x0009c80001dd7983 */ /* 0x000ea80000300800 */
[----:B------:R-:W2:Y:S01]  /*5e880*/  LDL.LU R226, [R1+0xb00] ;  /* 0x000b000001e27983 */ /* 0x000ea20000300800 */
[----:B---3--:R-:W-:-:S02]  /*5e890*/  PRMT R72, R192, 0x5410, R191 ;  /* 0x00005410c0487816 */ /* 0x008fc400000000bf */
[----:B------:R-:W-:Y:S01]  /*5e8a0*/  PRMT R73, R194, 0x5410, R193 ;  /* 0x00005410c2497816 */ /* 0x000fe200000000c1 */
[----:B------:R-:W3:Y:S01]  /*5e8b0*/  LDL.LU R191, [R1+0xa14] ;  /* 0x000a140001bf7983 */ /* 0x000ee20000300800 */
[----:B------:R-:W-:-:S03]  /*5e8c0*/  PRMT R74, R196, 0x5410, R195 ;  /* 0x00005410c44a7816 */ /* 0x000fc600000000c3 */
        /* <DEDUP_REMOVED lines=9> */
[----:B------:R-:W3:Y:S04]  /*5e960*/  LDL.LU R198, [R1+0xb48] ;  /* 0x000b480001c67983 */ /* 0x000ee80000300800 */
[----:B------:R-:W3:Y:S01]  /*5e970*/  LDL.LU R199, [R1+0x9f4] ;  /* 0x0009f40001c77983 */ /* 0x000ee20000300800 */
[----:B------:R-:W-:-:S03]  /*5e980*/  PRMT R71, R204, 0x5410, R203 ;  /* 0x00005410cc477816 */ /* 0x000fc600000000cb */
[----:B------:R-:W3:Y:S04]  /*5e990*/  LDL.LU R200, [R1+0xb40] ;  /* 0x000b400001c87983 */ /* 0x000ee80000300800 */
[----:B------:R-:W3:Y:S04]  /*5e9a0*/  LDL.LU R201, [R1+0x9f0] ;  /* 0x0009f00001c97983 */ /* 0x000ee80000300800 */
[----:B------:R-:W3:Y:S04]  /*5e9b0*/  LDL.LU R202, [R1+0xb3c] ;  /* 0x000b3c0001ca7983 */ /* 0x000ee80000300800 */
[----:B------:R-:W3:Y:S04]  /*5e9c0*/  LDL.LU R203, [R1+0x58] ;  /* 0x0000580001cb7983 */ /* 0x000ee80000300800 */
[----:B------:R-:W3:Y:S04]  /*5e9d0*/  LDL.LU R204, [R1+0x688] ;  /* 0x0006880001cc7983 */ /* 0x000ee80000300800 */
[----:B------:R-:W-:Y:S01]  /*5e9e0*/  LDS.128 R44, [R236] ;  /* 0x00000000ec2c7984 */ /* 0x000fe20000000c00 */
[----:B------:R-:W-:Y:S01]  /*5e9f0*/  BAR.SYNC.DEFER_BLOCKING 0x0 ;  /* 0x0000000000007b1d */ /* 0x000fe20000010000 */
[----:B------:R-:W-:-:S05]  /*5ea00*/  PRMT R75, R206, 0x5410, R205 ;  /* 0x00005410ce4b7816 */ /* 0x000fca00000000cd */
        /* <DEDUP_REMOVED lines=11> */
[----:B--2---:R-:W-:-:S03]  /*5eac0*/  PRMT R76, R216, 0x5410, R214 ;  /* 0x00005410d84c7816 */ /* 0x004fc600000000d6 */
[----:B------:R-:W2:Y:S04]  /*5ead0*/  LDL.LU R214, [R1+0xa34] ;  /* 0x000a340001d67983 */ /* 0x000ea80000300800 */
[----:B------:R-:W2:Y:S01]  /*5eae0*/  LDL.LU R216, [R1+0xba8] ;  /* 0x000ba80001d87983 */ /* 0x000ea20000300800 */
[----:B------:R-:W-:-:S03]  /*5eaf0*/  PRMT R77, R218, 0x5410, R217 ;  /* 0x00005410da4d7816 */ /* 0x000fc600000000d9 */
        /* <DEDUP_REMOVED lines=11> */
[----:B---3--:R-:W-:-:S03]  /*5ebb0*/  PRMT R88, R192, 0x5410, R191 ;  /* 0x00005410c0587816 */ /* 0x008fc600000000bf */
        /* <DEDUP_REMOVED lines=20> */
[----:B------:R-:W-:Y:S01]  /*5ed00*/  STSM.16.M88.4 [R237], R48 ;  /* 0x00000030ed007844 */ /* 0x000fe20000000200 */
[----:B------:R-:W-:Y:S06]  /*5ed10*/  BAR.SYNC.DEFER_BLOCKING 0x0 ;  /* 0x0000000000007b1d */ /* 0x000fec0000010000 */
[----:B------:R-:W-:Y:S02]  /*5ed20*/  LDS.128 R48, [R236] ;  /* 0x00000000ec307984 */ /* 0x000fe40000000c00 */
[----:B------:R-:W-:Y:S01]  /*5ed30*/  BAR.SYNC.DEFER_BLOCKING 0x0 ;  /* 0x0000000000007b1d */ /* 0x000fe20000010000 */
[----:B------:R-:W-:-:S05]  /*5ed40*/  PRMT R91, R206, 0x5410, R205 ;  /* 0x00005410ce5b7816 */ /* 0x000fca00000000cd */
[----:B------:R-:W3:Y:S04]  /*5ed50*/  LDL.LU R205, [R1+0xa78] ;  /* 0x000a780001cd7983 */ /* 0x000ee80000300800 */
[----:B------:R-:W3:Y:S04]  /*5ed60*/  LDL.LU R206, [R1+0xc24] ;  /* 0x000c240001ce7983 */ /* 0x000ee80000300800 */
[----:B------:R-:W-:Y:S01]  /*5ed70*/  STSM.16.M88.4 [R237], R52 ;  /* 0x00000034ed007844 */ /* 0x000fe20000000200 */
[----:B------:R-:W-:Y:S06]  /*5ed80*/  BAR.SYNC.DEFER_BLOCKING 0x0 ;  /* 0x0000000000007b1d */ /* 0x000fec0000010000 */
[----:B------:R-:W-:Y:S02]  /*5ed90*/  LDS.128 R52, [R236] ;  /* 0x00000000ec347984 */ /* 0x000fe40000000c00 */
[----:B------:R-:W-:Y:S01]  /*5eda0*/  BAR.SYNC.DEFER_BLOCKING 0x0 ;  /* 0x0000000000007b1d */ /* 0x000fe20000010000 */
[----:B----4-:R-:W-:-:S05]  /*5edb0*/  PRMT R96, R208, 0x5410, R207 ;  /* 0x00005410d0607816 */ /* 0x010fca00000000cf */
        /* <DEDUP_REMOVED lines=22> */
[----:B------:R-:W2:Y:S04]  /*5ef20*/  LDL.LU R226, [R1+0xc44] ;  /* 0x000c440001e27983 */ /* 0x000ea80000300800 */
[----:B------:R-:W-:Y:S01]  /*5ef30*/  STSM.16.M88.4 [R237], R56 ;  /* 0x00000038ed007844 */ /* 0x000fe20000000200 */
[----:B------:R-:W-:Y:S01]  /*5ef40*/  BAR.SYNC.DEFER_BLOCKING 0x0 ;  /* 0x0000000000007b1d */ /* 0x000fe20000010000 */
[----:B---3--:R-:W-:-:S02]  /*5ef50*/  PRMT R104, R192, 0x5410, R191 ;  /* 0x00005410c0687816 */ /* 0x008fc400000000bf */
[----:B------:R-:W-:-:S03]  /*5ef60*/  PRMT R105, R194, 0x5410, R193 ;  /* 0x00005410c2697816 */ /* 0x000fc600000000c1 */
[----:B------:R-:W3:Y:S01]  /*5ef70*/  LDL.LU R191, [R1+0xaf8] ;  /* 0x000af80001bf7983 */ /* 0x000ee20000300800 */
[----:B------:R-:W-:-:S03]  /*5ef80*/  PRMT R106, R196, 0x5410, R195 ;  /* 0x00005410c46a7816 */ /* 0x000fc600000000c3 */
[----:B------:R-:W3:Y:S04]  /*5ef90*/  LDL.LU R192, [R1+0xc64] ;  /* 0x000c640001c07983 */ /* 0x000ee80000300800 */
[----:B------:R-:W3:Y:S01]  /*5efa0*/  LDL.LU R193, [R1+0xaf4] ;  /* 0x000af40001c17983 */ /* 0x000ee20000300800 */
[----:B------:R-:W-:-:S03]  /*5efb0*/  PRMT R100, R198, 0x5410, R197 ;  /* 0x00005410c6647816 */ /* 0x000fc600000000c5 */
[----:B------:R-:W3:Y:S04]  /*5efc0*/  LDL.LU R194, [R1+0xc60] ;  /* 0x000c600001c27983 */ /* 0x000ee80000300800 */
        /* <DEDUP_REMOVED lines=14> */
[----:B------:R-:W3:Y:S04]  /*5f0b0*/  LDL.LU R204, [R1+0x7b8] ;  /* 0x0007b80001cc7983 */ /* 0x000ee80000300800 */
[----:B------:R-:W-:Y:S01]  /*5f0c0*/  STSM.16.M88.4 [R237], R60 ;  /* 0x0000003ced007844 */ /* 0x000fe20000000200 */
[----:B------:R-:W-:Y:S06]  /*5f0d0*/  BAR.SYNC.DEFER_BLOCKING 0x0 ;  /* 0x0000000000007b1d */ /* 0x000fec0000010000 */
[----:B------:R-:W-:Y:S02]  /*5f0e0*/  LDS.128 R60, [R236] ;  /* 0x00000000ec3c7984 */ /* 0x000fe40000000c00 */
        /* <DEDUP_REMOVED lines=14> */
[----:B----4-:R-:W-:-:S02]  /*5f1d0*/  PRMT R112, R208, 0x5410, R207 ;  /* 0x00005410d0707816 */ /* 0x010fc400000000cf */
[----:B------:R-:W-:Y:S02]  /*5f1e0*/  PRMT R113, R210, 0x5410, R209 ;  /* 0x00005410d2717816 */ /* 0x000fe400000000d1 */
[----:B------:R-:W-:Y:S01]  /*5f1f0*/  PRMT R114, R213, 0x5410, R212 ;  /* 0x00005410d5727816 */ /* 0x000fe200000000d4 */
[----:B------:R-:W4:Y:S04]  /*5f200*/  LDL.LU R207, [R1+0xb38] ;  /* 0x000b380001cf7983 */ /* 0x000f280000300800 */
[----:B------:R-:W4:Y:S01]  /*5f210*/  LDL.LU R208, [R1+0xd80] ;  /* 0x000d800001d07983 */ /* 0x000f220000300800 */
[----:B--2---:R-:W-:-:S03]  /*5f220*/  PRMT R108, R216, 0x5410, R214 ;  /* 0x00005410d86c7816 */ /* 0x004fc600000000d6 */
[----:B------:R-:W2:Y:S04]  /*5f230*/  LDL.LU R209, [R1+0xb30] ;  /* 0x000b300001d17983 */ /* 0x000ea80000300800 */
[----:B------:R-:W2:Y:S04]  /*5f240*/  LDL.LU R210, [R1+0xd74] ;  /* 0x000d740001d27983 */ /* 0x000ea80000300800 */
[----:B------:R-:W-:Y:S01]  /*5f250*/  LDS.128 R72, [R236] ;  /* 0x00000000ec487984 */ /* 0x000fe20000000c00 */
[----:B------:R-:W-:Y:S01]  /*5f260*/  BAR.SYNC.DEFER_BLOCKING 0x0 ;  /* 0x0000000000007b1d */ /* 0x000fe20000010000 */
[----:B------:R-:W-:-:S02]  /*5f270*/  PRMT R109, R218, 0x5410, R217 ;  /* 0x00005410da6d7816 */ /* 0x000fc400000000d9 */
[----:B------:R-:W-:-:S03]  /*5f280*/  PRMT R110, R222, 0x5410, R220 ;  /* 0x00005410de6e7816 */ /* 0x000fc600000000dc */
[----:B------:R-:W2:Y:S04]  /*5f290*/  LDL.LU R212, [R1+0xb2c] ;  /* 0x000b2c0001d47983 */ /* 0x000ea80000300800 */
[----:B------:R-:W2:Y:S04]  /*5f2a0*/  LDL.LU R213, [R1+0xd70] ;  /* 0x000d700001d57983 */ /* 0x000ea80000300800 */
[----:B------:R-:W2:Y:S04]  /*5f2b0*/  LDL.LU R214, [R1+0xb1c] ;  /* 0x000b1c0001d67983 */ /* 0x000ea80000300800 */
        /* <DEDUP_REMOVED lines=8> */
[----:B------:R-:W-:Y:S01]  /*5f340*/  STSM.16.M88.4 [R237], R76 ;  /* 0x0000004ced007844 */ /* 0x000fe20000000200 */
[----:B------:R-:W-:Y:S01]  /*5f350*/  BAR.SYNC.DEFER_BLOCKING 0x0 ;  /* 0x0000000000007b1d */ /* 0x000fe20000010000 */
[----:B------:R-:W-:-:S05]  /*5f360*/  PRMT R115, R226, 0x5410, R221 ;  /* 0x00005410e2737816 */ /* 0x000fca00000000dd */
[----:B------:R-:W2:Y:S04]  /*5f370*/  LDL.LU R221, [R1+0xb20] ;  /* 0x000b200001dd7983 */ /* 0x000ea80000300800 */
[----:B------:R-:W2:Y:S04]  /*5f380*/  LDL.LU R226, [R1+0xd64] ;  /* 0x000d640001e27983 */ /* 0x000ea80000300800 */
[----:B------:R-:W-:Y:S01]  /*5f390*/  LDS.128 R76, [R236] ;  /* 0x00000000ec4c7984 */ /* 0x000fe20000000c00 */
[----:B------:R-:W-:Y:S06]  /*5f3a0*/  BAR.SYNC.DEFER_BLOCKING 0x0 ;  /* 0x0000000000007b1d */ /* 0x000fec0000010000 */
[----:B------:R-:W-:Y:S02]  /*5f3b0*/  STSM.16.M88.4 [R237], R80 ;  /* 0x00000050ed007844 */ /* 0x000fe40000000200 */
[----:B------:R-:W-:Y:S01]  /*5f3c0*/  BAR.SYNC.DEFER_BLOCKING 0x0 ;  /* 0x0000000000007b1d */ /* 0x000fe20000010000 */
[----:B---3--:R-:W-:-:S02]  /*5f3d0*/  PRMT R120, R192, 0x5410, R191 ;  /* 0x00005410c0787816 */ /* 0x008fc400000000bf */
[----:B------:R-:W-:Y:S02]  /*5f3e0*/  PRMT R121, R194, 0x5410, R193 ;  /* 0x00005410c2797816 */ /* 0x000fe400000000c1 */
[----:B------:R-:W-:Y:S01]  /*5f3f0*/  PRMT R122, R196, 0x5410, R195 ;  /* 0x00005410c47a7816 */ /* 0x000fe200000000c3 */
[----:B------:R-:W3:Y:S04]  /*5f400*/  LDL.LU R191, [R1+0xb80] ;  /* 0x000b800001bf7983 */ /* 0x000ee80000300800 */
[----:B------:R-:W3:Y:S01]  /*5f410*/  LDL.LU R192, [R1+0xdb8] ;  /* 0x000db80001c07983 */ /* 0x000ee20000300800 */
[----:B------:R-:W-:-:S03]  /*5f420*/  PRMT R117, R198, 0x5410, R197 ;  /* 0x00005410c6757816 */ /* 0x000fc600000000c5 */
[----:B------:R-:W3:Y:S04]  /*5f430*/  LDL.LU R193, [R1+0xb7c] ;  /* 0x000b7c0001c17983 */ /* 0x000ee80000300800 */
[----:B------:R-:W3:Y:S04]  /*5f440*/  LDL.LU R194, [R1+0xdb4] ;  /* 0x000db40001c27983 */ /* 0x000ee80000300800 */
[----:B------:R-:W-:Y:S01]  /*5f450*/  LDS.128 R80, [R236] ;  /* 0x00000000ec507984 */ /* 0x000fe20000000c00 */
[----:B------:R-:W-:Y:S01]  /*5f460*/  BAR.SYNC.DEFER_BLOCKING 0x0 ;  /* 0x0000000000007b1d */ /* 0x000fe20000010000 */
[----:B------:R-:W-:-:S02]  /*5f470*/  PRMT R118, R200, 0x5410, R199 ;  /* 0x00005410c8767816 */ /* 0x000fc400000000c7 */
[----:B------:R-:W-:-:S03]  /*5f480*/  PRMT R116, R202, 0x5410, R201 ;  /* 0x00005410ca747816 */ /* 0x000fc600000000c9 */
[----:B------:R-:W3:Y:S04]  /*5f490*/  LDL.LU R195, [R1+0xb68] ;  /* 0x000b680001c37983 */ /* 0x000ee80000300800 */
        /* <DEDUP_REMOVED lines=28> */
[----:B--2---:R-:W-:Y:S02]  /*5f660*/  PRMT R129, R210, 0x5410, R209 ;  /* 0x00005410d2817816 */ /* 0x004fe400000000d1 */
[----:B------:R-:W-:Y:S01]  /*5f670*/  PRMT R130, R213, 0x5410, R212 ;  /* 0x00005410d5827816 */ /* 0x000fe200000000d4 */
[----:B------:R-:W2:Y:S04]  /*5f680*/  LDL.LU R207, [R1+0xbd8] ;  /* 0x000bd80001cf7983 */ /* 0x000ea80000300800 */
[----:B------:R-:W2:Y:S01]  /*5f690*/  LDL.LU R208, [R1+0xdf8] ;  /* 0x000df80001d07983 */ /* 0x000ea20000300800 */
[----:B------:R-:W-:-:S03]  /*5f6a0*/  PRMT R124, R216, 0x5410, R214 ;  /* 0x00005410d87c7816 */ /* 0x000fc600000000d6 */
[----:B------:R-:W4:Y:S04]  /*5f6b0*/  LDL.LU R209, [R1+0xbc4] ;  /* 0x000bc40001d17983 */ /* 0x000f280000300800 */
[----:B------:R-:W4:Y:S04]  /*5f6c0*/  LDL.LU R210, [R1+0xdec] ;  /* 0x000dec0001d27983 */ /* 0x000f280000300800 */
[----:B------:R-:W-:Y:S01]  /*5f6d0*/  LDS.128 R96, [R236] ;  /* 0x00000000ec607984 */ /* 0x000fe20000000c00 */
[----:B------:R-:W-:Y:S01]  /*5f6e0*/  BAR.SYNC.DEFER_BLOCKING 0x0 ;  /* 0x0000000000007b1d */ /* 0x000fe20000010000 */
[----:B------:R-:W-:-:S02]  /*5f6f0*/  PRMT R125, R218, 0x5410, R217 ;  /* 0x00005410da7d7816 */ /* 0x000fc400000000d9 */
[----:B------:R-:W-:-:S03]  /*5f700*/  PRMT R126, R222, 0x5410, R220 ;  /* 0x00005410de7e7816 */ /* 0x000fc600000000dc */
[----:B------:R-:W4:Y:S04]  /*5f710*/  LDL.LU R212, [R1+0xbc0] ;  /* 0x000bc00001d47983 */ /* 0x000f280000300800 */
[----:B------:R-:W4:Y:S04]  /*5f720*/  LDL.LU R213, [R1+0xde8] ;  /* 0x000de80001d57983 */ /* 0x000f280000300800 */
[----:B------:R-:W4:Y:S04]  /*5f730*/  LDL.LU R214, [R1+0xbb0] ;  /* 0x000bb00001d67983 */ /* 0x000f280000300800 */
[----:B------:R-:W4:Y:S01]  /*5f740*/  LDL.LU R216, [R1+0xde0] ;  /* 0x000de00001d87983 */ /* 0x000f220000300800 */
[----:B------:R-:W-:-:S03]  /*5f750*/  PRMT R127, R225, 0x5410, R224 ;  /* 0x00005410e17f7816 */ /* 0x000fc600000000e0 */
[----:B------:R-:W4:Y:S04]  /*5f760*/  LDL.LU R217, [R1+0xb9c] ;  /* 0x000b9c0001d97983 */ /* 0x000f280000300800 */
[----:B------:R-:W4:Y:S04]  /*5f770*/  LDL.LU R218, [R1+0xdd4] ;  /* 0x000dd40001da7983 */ /* 0x000f280000300800 */
[----:B------:R-:W4:Y:S04]  /*5f780*/  LDL.LU R220, [R1+0xb98] ;  /* 0x000b980001dc7983 */ /* 0x000f280000300800 */
[----:B------:R-:W4:Y:S04]  /*5f790*/  LDL.LU R222, [R1+0xdd0] ;  /* 0x000dd00001de7983 */ /* 0x000f280000300800 */
[----:B------:R-:W4:Y:S04]  /*5f7a0*/  LDL.LU R224, [R1+0x74] ;  /* 0x0000740001e07983 */ /* 0x000f280000300800 */
[----:B------:R-:W4:Y:S04]  /*5f7b0*/  LDL.LU R225, [R1+0x7e0] ;  /* 0x0007e00001e17983 */ /* 0x000f280000300800 */
[----:B------:R-:W-:Y:S01]  /*5f7c0*/  STSM.16.M88.4 [R237], R100 ;  /* 0x00000064ed007844 */ /* 0x000fe20000000200 */
[----:B------:R-:W-:Y:S01]  /*5f7d0*/  BAR.SYNC.DEFER_BLOCKING 0x0 ;  /* 0x0000000000007b1d */ /* 0x000fe20000010000 */
[----:B------:R-:W-:-:S05]  /*5f7e0*/  PRMT R131, R226, 0x5410, R221 ;  /* 0x00005410e2837816 */ /* 0x000fca00000000dd */
[----:B------:R-:W4:Y:S04]  /*5f7f0*/  LDL.LU R221, [R1+0xbb4] ;  /* 0x000bb40001dd7983 */ /* 0x000f280000300800 */
[----:B------:R-:W4:Y:S04]  /*5f800*/  LDL.LU R226, [R1+0xde4] ;  /* 0x000de40001e27983 */ /* 0x000f280000300800 */
        /* <DEDUP_REMOVED lines=44> */
[----:B--2---:R-:W-:-:S02]  /*5fad0*/  PRMT R144, R208, 0x5410, R207 ;  /* 0x00005410d0907816 */ /* 0x004fc400000000cf */
[----:B----4-:R-:W-:Y:S02]  /*5fae0*/  PRMT R145, R210, 0x5410, R209 ;  /* 0x00005410d2917816 */ /* 0x010fe400000000d1 */
        /* <DEDUP_REMOVED lines=84> */
[----:B------:R-:W2:Y:S04]  /*60030*/  LDL.LU R214, [R1+0xd24] ;  /* 0x000d240001d67983 */ /* 0x000ea80000300800 */
[----:B------:R-:W2:Y:S01]  /*60040*/  LDL.LU R216, [R1+0xfd8] ;  /* 0x000fd80001d87983 */ /* 0x000ea20000300800 */
        /* <DEDUP_REMOVED lines=57> */
[----:B----4-:R-:W-:-:S03]  /*603e0*/  PRMT R173, R218, 0x5410, R217 ;  /* 0x00005410daad7816 */ /* 0x010fc600000000d9 */
[----:B------:R-:W-:Y:S01]  /*603f0*/  LDS.128 R168, [R236] ;  /* 0x00000000eca87984 */ /* 0x000fe20000000c00 */
[----:B------:R-:W-:Y:S02]  /*60400*/  PRMT R174, R222, 0x5410, R220 ;  /* 0x00005410deae7816 */ /* 0x000fe400000000dc */
[----:B------:R-:W-:Y:S01]  /*60410*/  PRMT R175, R225, 0x5410, R224 ;  /* 0x00005410e1af7816 */ /* 0x000fe200000000e0 */
[----:B------:R-:W-:Y:S06]  /*60420*/  BAR.SYNC.DEFER_BLOCKING 0x0 ;  /* 0x0000000000007b1d */ /* 0x000fec0000010000 */
[----:B------:R-:W-:Y:S02]  /*60430*/  STSM.16.M88.4 [R237], R172 ;  /* 0x000000aced007844 */ /* 0x000fe40000000200 */
[----:B------:R-:W-:Y:S01]  /*60440*/  BAR.SYNC.DEFER_BLOCKING 0x0 ;  /* 0x0000000000007b1d */ /* 0x000fe20000010000 */
[----:B------:R-:W-:-:S02]  /*60450*/  PRMT R176, R208, 0x5410, R207 ;  /* 0x00005410d0b07816 */ /* 0x000fc400000000cf */
[----:B------:R-:W-:Y:S02]  /*60460*/  PRMT R177, R210, 0x5410, R209 ;  /* 0x00005410d2b17816 */ /* 0x000fe400000000d1 */
[----:B------:R-:W-:Y:S02]  /*60470*/  PRMT R178, R213, 0x5410, R212 ;  /* 0x00005410d5b27816 */ /* 0x000fe400000000d4 */
[----:B------:R-:W-:Y:S01]  /*60480*/  PRMT R179, R226, 0x5410, R221 ;  /* 0x00005410e2b37816 */ /* 0x000fe200000000dd */
[----:B------:R-:W2:Y:S04]  /*60490*/  LDL.LU R207, [R1+0xdac] ;  /* 0x000dac0001cf7983 */ /* 0x000ea80000300800 */
[----:B------:R-:W2:Y:S04]  /*604a0*/  LDL.LU R208, [R1+0x1064] ;  /* 0x0010640001d07983 */ /* 0x000ea80000300800 */
[----:B------:R-:W4:Y:S04]  /*604b0*/  LDL.LU R209, [R1+0xda4] ;  /* 0x000da40001d17983 */ /* 0x000f280000300800 */
[----:B------:R-:W4:Y:S04]  /*604c0*/  LDL.LU R210, [R1+0x1060] ;  /* 0x0010600001d27983 */ /* 0x000f280000300800 */
[----:B------:R-:W-:Y:S01]  /*604d0*/  LDS.128 R172, [R236] ;  /* 0x00000000ecac7984 */ /* 0x000fe20000000c00 */
[----:B------:R-:W-:Y:S06]  /*604e0*/  BAR.SYNC.DEFER_BLOCKING 0x0 ;  /* 0x0000000000007b1d */ /* 0x000fec0000010000 */
[----:B------:R-:W4:Y:S04]  /*604f0*/  LDL.LU R212, [R1+0xda0] ;  /* 0x000da00001d47983 */ /* 0x000f280000300800 */
[----:B------:R-:W4:Y:S04]  /*60500*/  LDL.LU R213, [R1+0x105c] ;  /* 0x00105c0001d57983 */ /* 0x000f280000300800 */
[----:B------:R-:W4:Y:S04]  /*60510*/  LDL.LU R214, [R1+0xd90] ;  /* 0x000d900001d67983 */ /* 0x000f280000300800 */
[----:B------:R-:W4:Y:S04]  /*60520*/  LDL.LU R216, [R1+0x1050] ;  /* 0x0010500001d87983 */ /* 0x000f280000300800 */
[----:B------:R-:W-:Y:S01]  /*60530*/  STSM.16.M88.4 [R237], R176 ;  /* 0x000000b0ed007844 */ /* 0x000fe20000000200 */
[----:B------:R-:W-:Y:S06]  /*60540*/  BAR.SYNC.DEFER_BLOCKING 0x0 ;  /* 0x0000000000007b1d */ /* 0x000fec0000010000 */
[----:B------:R-:W4:Y:S04]  /*60550*/  LDL.LU R217, [R1+0xd88] ;  /* 0x000d880001d97983 */ /* 0x000f280000300800 */
[----:B------:R-:W4:Y:S04]  /*60560*/  LDL.LU R218, [R1+0x1048] ;  /* 0x0010480001da7983 */ /* 0x000f280000300800 */
[----:B------:R-:W4:Y:S04]  /*60570*/  LDL.LU R220, [R1+0xd84] ;  /* 0x000d840001dc7983 */ /* 0x000f280000300800 */
[----:B------:R-:W4:Y:S04]  /*60580*/  LDL.LU R222, [R1+0x1044] ;  /* 0x0010440001de7983 */ /* 0x000f280000300800 */
[----:B------:R-:W-:Y:S04]  /*60590*/  LDS.128 R176, [R236] ;  /* 0x00000000ecb07984 */ /* 0x000fe80000000c00 */
[----:B------:R-:W4:Y:S04]  /*605a0*/  LDL.LU R224, [R1+0x328] ;  /* 0x0003280001e07983 */ /* 0x000f280000300800 */
[----:B------:R-:W4:Y:S04]  /*605b0*/  LDL.LU R225, [R1+0x99c] ;  /* 0x00099c0001e17983 */ /* 0x000f280000300800 */
[----:B------:R-:W4:Y:S04]  /*605c0*/  LDL.LU R221, [R1+0xd94] ;  /* 0x000d940001dd7983 */ /* 0x000f280000300800 */
[----:B------:R-:W4:Y:S01]  /*605d0*/  LDL.LU R226, [R1+0x1054] ;  /* 0x0010540001e27983 */ /* 0x000f220000300800 */
[----:B---3--:R-:W-:-:S02]  /*605e0*/  PRMT R180, R198, 0x5410, R197 ;  /* 0x00005410c6b47816 */ /* 0x008fc400000000c5 */
[----:B------:R-:W-:Y:S02]  /*605f0*/  PRMT R181, R200, 0x5410, R199 ;  /* 0x00005410c8b57816 */ /* 0x000fe400000000c7 */
[----:B------:R-:W-:Y:S02]  /*60600*/  PRMT R182, R202, 0x5410, R201 ;  /* 0x00005410cab67816 */ /* 0x000fe400000000c9 */
[----:B------:R-:W-:Y:S01]  /*60610*/  PRMT R183, R204, 0x5410, R203 ;  /* 0x00005410ccb77816 */ /* 0x000fe200000000cb */
[----:B------:R-:W-:Y:S06]  /*60620*/  BAR.SYNC.DEFER_BLOCKING 0x0 ;  /* 0x0000000000007b1d */ /* 0x000fec0000010000 */
[----:B------:R-:W-:Y:S02]  /*60630*/  STSM.16.M88.4 [R237], R180 ;  /* 0x000000b4ed007844 */ /* 0x000fe40000000200 */
[----:B------:R-:W-:Y:S06]  /*60640*/  BAR.SYNC.DEFER_BLOCKING 0x0 ;  /* 0x0000000000007b1d */ /* 0x000fec0000010000 */
[----:B------:R-:W0:Y:S01]  /*60650*/  LDS.128 R180, [R236] ;  /* 0x00000000ecb47984 */ /* 0x000e220000000c00 */
[----:B------:R-:W-:-:S02]  /*60660*/  PRMT R184, R192, 0x5410, R191 ;  /* 0x00005410c0b87816 */ /* 0x000fc400000000bf */
[----:B------:R-:W-:Y:S02]  /*60670*/  PRMT R185, R194, 0x5410, R193 ;  /* 0x00005410c2b97816 */ /* 0x000fe400000000c1 */
[----:B------:R-:W-:Y:S01]  /*60680*/  PRMT R186, R196, 0x5410, R195 ;  /* 0x00005410c4ba7816 */ /* 0x000fe200000000c3 */
[----:B0-----:R-:W-:Y:S04]  /*60690*/  STL.64 [R1+0x50], R180 ;  /* 0x000050b401007387 */ /* 0x001fe80000100a00 */
[----:B------:R-:W-:Y:S04]  /*606a0*/  STL.64 [R1+0x58], R182 ;  /* 0x000058b601007387 */ /* 0x000fe80000100a00 */
        /* <DEDUP_REMOVED lines=14> */
[----:B------:R-:W-:-:S03]  /*60790*/  PRMT R187, R206, 0x5410, R205 ;  /* 0x00005410cebb7816 */ /* 0x000fc600000000cd */
[----:B------:R-:W3:Y:S04]  /*607a0*/  LDL.LU R205, [R1+0xdcc] ;  /* 0x000dcc0001cd7983 */ /* 0x000ee80000300800 */
[----:B------:R-:W3:Y:S01]  /*607b0*/  LDL.LU R206, [R1+0x1078] ;  /* 0x0010780001ce7983 */ /* 0x000ee20000300800 */
[----:B------:R-:W-:Y:S06]  /*607c0*/  BAR.SYNC.DEFER_BLOCKING 0x0 ;  /* 0x0000000000007b1d */ /* 0x000fec0000010000 */
[----:B------:R2:W-:Y:S02]  /*607d0*/  STSM.16.M88.4 [R237], R184 ;  /* 0x000000b8ed007844 */ /* 0x0005e40000000200 */
[----:B------:R-:W-:Y:S01]  /*607e0*/  BAR.SYNC.DEFER_BLOCKING 0x0 ;  /* 0x0000000000007b1d */ /* 0x000fe20000010000 */
[----:B--2---:R-:W-:-:S05]  /*607f0*/  PRMT R184, R208, 0x5410, R207 ;  /* 0x00005410d0b87816 */ /* 0x004fca00000000cf */
[----:B------:R-:W2:Y:S04]  /*60800*/  LDL.LU R207, [R1+0xf04] ;  /* 0x000f040001cf7983 */ /* 0x000ea80000300800 */
[----:B------:R-:W2:Y:S01]  /*60810*/  LDL.LU R208, [R1+0x109c] ;  /* 0x00109c0001d07983 */ /* 0x000ea20000300800 */
[----:B----4-:R-:W-:-:S03]  /*60820*/  PRMT R185, R210, 0x5410, R209 ;  /* 0x00005410d2b97816 */ /* 0x010fc600000000d1 */
[----:B------:R-:W0:Y:S04]  /*60830*/  LDS.128 R228, [R236] ;  /* 0x00000000ece47984 */ /* 0x000e280000000c00 */
        /* <DEDUP_REMOVED lines=14> */
[----:B------:R-:W-:Y:S01]  /*60920*/  PRMT R183, R225, 0x5410, R224 ;  /* 0x00005410e1b77816 */ /* 0x000fe200000000e0 */
[----:B------:R-:W-:Y:S06]  /*60930*/  BAR.SYNC.DEFER_BLOCKING 0x0 ;  /* 0x0000000000007b1d */ /* 0x000fec0000010000 */
[----:B------:R-:W4:Y:S01]  /*60940*/  LDL.LU R224, [R1+0x374] ;  /* 0x0003740001e07983 */ /* 0x000f220000300800 */
[----:B------:R-:W-:-:S03]  /*60950*/  PRMT R187, R226, 0x5410, R221 ;  /* 0x00005410e2bb7816 */ /* 0x000fc600000000dd */
[----:B------:R-:W4:Y:S04]  /*60960*/  LDL.LU R225, [R1+0x9c0] ;  /* 0x0009c00001e17983 */ /* 0x000f280000300800 */
[----:B------:R-:W4:Y:S04]  /*60970*/  LDL.LU R221, [R1+0xef4] ;  /* 0x000ef40001dd7983 */ /* 0x000f280000300800 */
[----:B------:R-:W4:Y:S04]  /*60980*/  LDL.LU R226, [R1+0x1090] ;  /* 0x0010900001e27983 */ /* 0x000f280000300800 */
[----:B------:R-:W-:Y:S01]  /*60990*/  STSM.16.M88.4 [R237], R180 ;  /* 0x000000b4ed007844 */ /* 0x000fe20000000200 */
[----:B------:R-:W-:Y:S06]  /*609a0*/  BAR.SYNC.DEFER_BLOCKING 0x0 ;  /* 0x0000000000007b1d */ /* 0x000fec0000010000 */
[----:B------:R-:W1:Y:S02]  /*609b0*/  LDS.128 R180, [R236] ;  /* 0x00000000ecb47984 */ /* 0x000e640000000c00 */
[----:B------:R-:W-:Y:S06]  /*609c0*/  BAR.SYNC.DEFER_BLOCKING 0x0 ;  /* 0x0000000000007b1d */ /* 0x000fec0000010000 */
[----:B------:R-:W-:Y:S04]  /*609d0*/  STSM.16.M88.4 [R237], R184 ;  /* 0x000000b8ed007844 */ /* 0x000fe80000000200 */
[----:B0-----:R-:W-:Y:S04]  /*609e0*/  STL.64 [R1+0x40], R228 ;  /* 0x000040e401007387 */ /* 0x001fe80000100a00 */
[----:B------:R0:W-:Y:S04]  /*609f0*/  STL.64 [R1+0x48], R230 ;  /* 0x000048e601007387 */ /* 0x0001e80000100a00 */
[----:B0-----:R-:W4:Y:S04]  /*60a00*/  LDL.LU.64 R230, [R1+0x1be0] ;  /* 0x001be00001e67983 */ /* 0x001f280000300a00 */
[----:B------:R-:W4:Y:S01]  /*60a10*/  LDL.LU.64 R228, [R1+0x1bd8] ;  /* 0x001bd80001e47983 */ /* 0x000f220000300a00 */
[----:B---3--:R-:W-:Y:S01]  /*60a20*/  PRMT R184, R192, 0x5410, R191 ;  /* 0x00005410c0b87816 */ /* 0x008fe200000000bf */
[----:B------:R-:W-:Y:S06]  /*60a30*/  BAR.SYNC.DEFER_BLOCKING 0x0 ;  /* 0x0000000000007b1d */ /* 0x000fec0000010000 */
[----:B------:R-:W0:Y:S04]  /*60a40*/  LDS.128 R188, [R236] ;  /* 0x00000000ecbc7984 */ /* 0x000e280000000c00 */
[----:B-1----:R1:W-:Y:S04]  /*60a50*/  STL.64 [R1+0x30], R180 ;  /* 0x000030b401007387 */ /* 0x0023e80000100a00 */
[----:B------:R3:W-:Y:S01]  /*60a60*/  STL.64 [R1+0x38], R182 ;  /* 0x000038b601007387 */ /* 0x0007e20000100a00 */
[----:B-1----:R-:W-:-:S02]  /*60a70*/  PRMT R180, R198, 0x5410, R197 ;  /* 0x00005410c6b47816 */ /* 0x002fc400000000c5 */
[----:B------:R-:W-:Y:S02]  /*60a80*/  PRMT R181, R200, 0x5410, R199 ;  /* 0x00005410c8b57816 */ /* 0x000fe400000000c7 */
[----:B---3--:R-:W-:Y:S02]  /*60a90*/  PRMT R182, R202, 0x5410, R201 ;  /* 0x00005410cab67816 */ /* 0x008fe400000000c9 */
[----:B------:R-:W-:Y:S01]  /*60aa0*/  PRMT R183, R204, 0x5410, R203 ;  /* 0x00005410ccb77816 */ /* 0x000fe200000000cb */
[----:B------:R-:W-:Y:S06]  /*60ab0*/  BAR.SYNC.DEFER_BLOCKING 0x0 ;  /* 0x0000000000007b1d */ /* 0x000fec0000010000 */
[----:B------:R-:W-:Y:S02]  /*60ac0*/  STSM.16.M88.4 [R237], R180 ;  /* 0x000000b4ed007844 */ /* 0x000fe40000000200 */
[----:B------:R-:W-:Y:S01]  /*60ad0*/  BAR.SYNC.DEFER_BLOCKING 0x0 ;  /* 0x0000000000007b1d */ /* 0x000fe20000010000 */
[----:B------:R-:W-:-:S02]  /*60ae0*/  PRMT R185, R194, 0x5410, R193 ;  /* 0x00005410c2b97816 */ /* 0x000fc400000000c1 */
[----:B------:R-:W-:-:S03]  /*60af0*/  PRMT R186, R196, 0x5410, R195 ;  /* 0x00005410c4ba7816 */ /* 0x000fc600000000c3 */
[----:B------:R-:W1:Y:S01]  /*60b00*/  LDS.128 R180, [R236] ;  /* 0x00000000ecb47984 */ /* 0x000e620000000c00 */
[----:B------:R-:W-:Y:S01]  /*60b10*/  PRMT R187, R206, 0x5410, R205 ;  /* 0x00005410cebb7816 */ /* 0x000fe200000000cd */
[----:B------:R-:W-:Y:S06]  /*60b20*/  BAR.SYNC.DEFER_BLOCKING 0x0 ;  /* 0x0000000000007b1d */ /* 0x000fec0000010000 */
[----:B------:R-:W-:Y:S04]  /*60b30*/  STSM.16.M88.4 [R237], R184 ;  /* 0x000000b8ed007844 */ /* 0x000fe80000000200 */
[----:B0-----:R-:W-:Y:S04]  /*60b40*/  STL.64 [R1+0x20], R188 ;  /* 0x000020bc01007387 */ /* 0x001fe80000100a00 */
[----:B------:R-:W-:Y:S04]  /*60b50*/  STL.64 [R1+0x28], R190 ;  /* 0x000028be01007387 */ /* 0x000fe80000100a00 */
[----:B-1----:R-:W-:Y:S04]  /*60b60*/  STL.64 [R1+0x10], R180 ;  /* 0x000010b401007387 */ /* 0x002fe80000100a00 */
[----:B------:R-:W-:Y:S01]  /*60b70*/  STL.64 [R1+0x18], R182 ;  /* 0x000018b601007387 */ /* 0x000fe20000100a00 */
[----:B------:R-:W-:Y:S06]  /*60b80*/  BAR.SYNC.DEFER_BLOCKING 0x0 ;  /* 0x0000000000007b1d */ /* 0x000fec0000010000 */
[----:B------:R-:W3:Y:S04]  /*60b90*/  LDL.LU R196, [R1+0x10b8] ;  /* 0x0010b80001c47983 */ /* 0x000ee80000300800 */
[----:B------:R-:W3:Y:S04]  /*60ba0*/  LDL.LU R192, [R1+0xf34] ;  /* 0x000f340001c07983 */ /* 0x000ee80000300800 */
[----:B------:R-:W0:Y:S04]  /*60bb0*/  LDS.128 R180, [R236] ;  /* 0x00000000ecb47984 */ /* 0x000e280000000c00 */
        /* <DEDUP_REMOVED lines=13> */
[----:B------:R-:W-:Y:S01]  /*60c90*/  BAR.SYNC.DEFER_BLOCKING 0x0 ;  /* 0x0000000000007b1d */ /* 0x000fe20000010000 */
[----:B--2---:R-:W-:-:S02]  /*60ca0*/  PRMT R184, R208, 0x5410, R207 ;  /* 0x00005410d0b87816 */ /* 0x004fc400000000cf */
[----:B----4-:R-:W-:-:S03]  /*60cb0*/  PRMT R185, R210, 0x5410, R209 ;  /* 0x00005410d2b97816 */ /* 0x010fc600000000d1 */
[----:B------:R-:W2:Y:S04]  /*60cc0*/  LDL.LU R205, [R1+0xf30] ;  /* 0x000f300001cd7983 */ /* 0x000ea80000300800 */
[----:B------:R-:W2:Y:S01]  /*60cd0*/  LDL.LU R206, [R1+0x10b0] ;  /* 0x0010b00001ce7983 */ /* 0x000ea20000300800 */
        /* <DEDUP_REMOVED lines=10> */
[----:B------:R-:W4:Y:S01]  /*60d80*/  LDL.LU R214, [R1+0xf54] ;  /* 0x000f540001d67983 */ /* 0x000f220000300800 */
[----:B------:R-:W-:-:S03]  /*60d90*/  PRMT R191, R225, 0x5410, R224 ;  /* 0x00005410e1bf7816 */ /* 0x000fc600000000e0 */
        /* <DEDUP_REMOVED lines=10> */
[----:B------:R0:W-:Y:S01]  /*60e40*/  STSM.16.M88.4 [R237], R188 ;  /* 0x000000bced007844 */ /* 0x0001e20000000200 */
[----:B------:R-:W-:Y:S06]  /*60e50*/  BAR.SYNC.DEFER_BLOCKING 0x0 ;  /* 0x0000000000007b1d */ /* 0x000fec0000010000 */
[----:B0-----:R-:W4:Y:S04]  /*60e60*/  LDL.LU R191, [R1+0xf38] ;  /* 0x000f380001bf7983 */ /* 0x001f280000300800 */
[----:B------:R-:W0:Y:S01]  /*60e70*/  LDS.128 R180, [R236] ;  /* 0x00000000ecb47984 */ /* 0x000e220000000c00 */
[----:B------:R-:W-:Y:S06]  /*60e80*/  BAR.SYNC.DEFER_BLOCKING 0x0 ;  /* 0x0000000000007b1d */ /* 0x000fec0000010000 */
[----:B------:R-:W-:Y:S02]  /*60e90*/  STSM.16.M88.4 [R237], R184 ;  /* 0x000000b8ed007844 */ /* 0x000fe40000000200 */
[----:B------:R-:W-:Y:S06]  /*60ea0*/  BAR.SYNC.DEFER_BLOCKING 0x0 ;  /* 0x0000000000007b1d */ /* 0x000fec0000010000 */
[----:B0-----:R-:W-:Y:S04]  /*60eb0*/  STL.64 [R1+0x1ba0], R180 ;  /* 0x001ba0b401007387 */ /* 0x001fe80000100a00 */
[----:B------:R-:W-:Y:S04]  /*60ec0*/  STL.64 [R1+0x1b90], R182 ;  /* 0x001b90b601007387 */ /* 0x000fe80000100a00 */
[----:B------:R-:W0:Y:S01]  /*60ed0*/  LDS.128 R180, [R236] ;  /* 0x00000000ecb47984 */ /* 0x000e220000000c00 */
[----:B---3--:R-:W-:-:S02]  /*60ee0*/  PRMT R197, R197, 0x5410, R192 ;  /* 0x00005410c5c57816 */ /* 0x008fc400000000c0 */
[----:B------:R-:W-:Y:S02]  /*60ef0*/  PRMT R198, R198, 0x5410, R193 ;  /* 0x00005410c6c67816 */ /* 0x000fe400000000c1 */
[----:B------:R-:W-:Y:S02]  /*60f00*/  PRMT R192, R195, 0x5410, R194 ;  /* 0x00005410c3c07816 */ /* 0x000fe400000000c2 */
[----:B------:R-:W-:Y:S02]  /*60f10*/  PRMT R193, R200, 0x5410, R199 ;  /* 0x00005410c8c17816 */ /* 0x000fe400000000c7 */
[----:B------:R-:W-:Y:S02]  /*60f20*/  PRMT R194, R202, 0x5410, R201 ;  /* 0x00005410cac27816 */ /* 0x000fe400000000c9 */
[----:B------:R-:W-:Y:S01]  /*60f30*/  PRMT R195, R204, 0x5410, R203 ;  /* 0x00005410ccc37816 */ /* 0x000fe200000000cb */
[----:B------:R-:W-:Y:S06]  /*60f40*/  BAR.SYNC.DEFER_BLOCKING 0x0 ;  /* 0x0000000000007b1d */ /* 0x000fec0000010000 */
[----:B------:R-:W-:Y:S02]  /*60f50*/  STSM.16.M88.4 [R237], R192 ;  /* 0x000000c0ed007844 */ /* 0x000fe40000000200 */
[----:B------:R-:W-:Y:S06]  /*60f60*/  BAR.SYNC.DEFER_BLOCKING 0x0 ;  /* 0x0000000000007b1d */ /* 0x000fec0000010000 */
[----:B------:R-:W1:Y:S01]  /*60f70*/  LDS.128 R184, [R236] ;  /* 0x00000000ecb87984 */ /* 0x000e620000000c00 */
[----:B--2---:R-:W-:-:S03]  /*60f80*/  PRMT R199, R206, 0x5410, R205 ;  /* 0x00005410cec77816 */ /* 0x004fc600000000cd */
[----:B0-----:R-:W-:Y:S01]  /*60f90*/  STL [R1], R180 ;  /* 0x000000b401007387 */ /* 0x001fe20000100800 */
[----:B----4-:R-:W-:-:S03]  /*60fa0*/  PRMT R206, R213, 0x5410, R212 ;  /* 0x00005410d5ce7816 */ /* 0x010fc600000000d4 */
[----:B------:R0:W-:Y:S01]  /*60fb0*/  STL.64 [R1+0x8], R182 ;  /* 0x000008b601007387 */ /* 0x0001e20000100a00 */
[----:B------:R-:W-:Y:S02]  /*60fc0*/  PRMT R200, R216, 0x5410, R214 ;  /* 0x00005410d8c87816 */ /* 0x000fe400000000d6 */
[----:B------:R-:W-:Y:S02]  /*60fd0*/  PRMT R204, R208, 0x5410, R207 ;  /* 0x00005410d0cc7816 */ /* 0x000fe400000000cf */
[----:B------:R-:W-:Y:S01]  /*60fe0*/  PRMT R205, R210, 0x5410, R209 ;  /* 0x00005410d2cd7816 */ /* 0x000fe200000000d1 */
[----:B-1----:R-:W-:Y:S04]  /*60ff0*/  STL.64 [R1+0x1b78], R184 ;  /* 0x001b78b801007387 */ /* 0x002fe80000100a00 */
[----:B------:R-:W-:Y:S01]  /*61000*/  STL.64 [R1+0x1b68], R186 ;  /* 0x001b68ba01007387 */ /* 0x000fe20000100a00 */
[----:B------:R-:W-:Y:S01]  /*61010*/  PRMT R196, R196, 0x5410, R191 ;  /* 0x00005410c4c47816 */ /* 0x000fe200000000bf */
[----:B------:R-:W-:Y:S06]  /*61020*/  BAR.SYNC.DEFER_BLOCKING 0x0 ;  /* 0x0000000000007b1d */ /* 0x000fec0000010000 */
[----:B------:R-:W2:Y:S04]  /*61030*/  LDL.LU R212, [R1+0x10f0] ;  /* 0x0010f00001d47983 */ /* 0x000ea80000300800 */
[----:B------:R-:W3:Y:S04]  /*61040*/  LDL.LU R213, [R1+0x10ec] ;  /* 0x0010ec0001d57983 */ /* 0x000ee80000300800 */
[----:B------:R1:W-:Y:S01]  /*61050*/  STSM.16.M88.4 [R237], R196 ;  /* 0x000000c4ed007844 */ /* 0x0003e20000000200 */
[----:B------:R-:W-:Y:S01]  /*61060*/  PRMT R202, R222, 0x5410, R220 ;  /* 0x00005410deca7816 */ /* 0x000fe200000000dc */
[----:B0-----:R-:W-:Y:S01]  /*61070*/  IMAD.MOV.U32 R182, RZ, RZ, R181 ;  /* 0x000000ffffb67224 */ /* 0x001fe200078e00b5 */
[----:B------:R-:W-:Y:S01]  /*61080*/  PRMT R207, R226, 0x5410, R221 ;  /* 0x00005410e2cf7816 */ /* 0x000fe200000000dd */
[----:B------:R-:W-:Y:S06]  /*61090*/  BAR.SYNC.DEFER_BLOCKING 0x0 ;  /* 0x0000000000007b1d */ /* 0x000fec0000010000 */
[----:B-1----:R-:W4:Y:S04]  /*610a0*/  LDL.LU R196, [R1+0xf94] ;  /* 0x000f940001c47983 */ /* 0x002f280000300800 */
[----:B------:R-:W4:Y:S04]  /*610b0*/  LDL.LU R214, [R1+0x10e4] ;  /* 0x0010e40001d67983 */ /* 0x000f280000300800 */
[----:B------:R-:W2:Y:S04]  /*610c0*/  LDL.LU R197, [R1+0xf88] ;  /* 0x000f880001c57983 */ /* 0x000ea80000300800 */
[----:B------:R-:W2:Y:S04]  /*610d0*/  LDL.LU R208, [R1+0x10e0] ;  /* 0x0010e00001d07983 */ /* 0x000ea80000300800 */
        /* <DEDUP_REMOVED lines=10> */
[----:B------:R-:W0:Y:S01]  /*61180*/  LDS.128 R188, [R236] ;  /* 0x00000000ecbc7984 */ /* 0x000e220000000c00 */
[----:B------:R-:W-:-:S02]  /*61190*/  PRMT R201, R218, 0x5410, R217 ;  /* 0x00005410dac97816 */ /* 0x000fc400000000d9 */
[----:B------:R-:W-:Y:S01]  /*611a0*/  PRMT R203, R225, 0x5410, R224 ;  /* 0x00005410e1cb7816 */ /* 0x000fe200000000e0 */
[----:B------:R-:W-:Y:S06]  /*611b0*/  BAR.SYNC.DEFER_BLOCKING 0x0 ;  /* 0x0000000000007b1d */ /* 0x000fec0000010000 */
[----:B------:R-:W3:Y:S04]  /*611c0*/  LDL.LU R184, [R1+0xfc4] ;  /* 0x000fc40001b87983 */ /* 0x000ee80000300800 */
[----:B------:R-:W3:Y:S04]  /*611d0*/  LDL.LU R222, [R1+0x1104] ;  /* 0x0011040001de7983 */ /* 0x000ee80000300800 */
[----:B------:R-:W3:Y:S04]  /*611e0*/  LDL.LU R185, [R1+0xfbc] ;  /* 0x000fbc0001b97983 */ /* 0x000ee80000300800 */
[----:B------:R-:W3:Y:S04]  /*611f0*/  LDL.LU R216, [R1+0x10fc] ;  /* 0x0010fc0001d87983 */ /* 0x000ee80000300800 */
[----:B------:R-:W-:Y:S01]  /*61200*/  STSM.16.M88.4 [R237], R200 ;  /* 0x000000c8ed007844 */ /* 0x000fe20000000200 */
[----:B------:R-:W-:Y:S06]  /*61210*/  BAR.SYNC.DEFER_BLOCKING 0x0 ;  /* 0x0000000000007b1d */ /* 0x000fec0000010000 */
[----:B------:R-:W3:Y:S04]  /*61220*/  LDL.LU R183, [R1+0xfb8] ;  /* 0x000fb80001b77983 */ /* 0x000ee80000300800 */
[----:B------:R-:W3:Y:S04]  /*61230*/  LDL.LU R217, [R1+0x10f8] ;  /* 0x0010f80001d97983 */ /* 0x000ee80000300800 */
[----:B------:R-:W3:Y:S04]  /*61240*/  LDL.LU R218, [R1+0xfb4] ;  /* 0x000fb40001da7983 */ /* 0x000ee80000300800 */
[----:B------:R-:W3:Y:S04]  /*61250*/  LDL.LU R224, [R1+0x10f4] ;  /* 0x0010f40001e07983 */ /* 0x000ee80000300800 */
[----:B------:R-:W1:Y:S01]  /*61260*/  LDS.128 R192, [R236] ;  /* 0x00000000ecc07984 */ /* 0x000e620000000c00 */
[----:B------:R-:W-:Y:S06]  /*61270*/  BAR.SYNC.DEFER_BLOCKING 0x0 ;  /* 0x0000000000007b1d */ /* 0x000fec0000010000 */
[----:B------:R-:W3:Y:S04]  /*61280*/  LDL.LU R225, [R1+0xfc0] ;  /* 0x000fc00001e17983 */ /* 0x000ee80000300800 */
[----:B------:R-:W3:Y:S04]  /*61290*/  LDL.LU R226, [R1+0x1100] ;  /* 0x0011000001e27983 */ /* 0x000ee80000300800 */
[----:B0-----:R0:W-:Y:S04]  /*612a0*/  STL.64 [R1+0x1b60], R188 ;  /* 0x001b60bc01007387 */ /* 0x0011e80000100a00 */
[----:B0-----:R-:W3:Y:S04]  /*612b0*/  LDL.LU R188, [R1+0xfa0] ;  /* 0x000fa00001bc7983 */ /* 0x001ee80000300800 */
[----:B------:R-:W3:Y:S04]  /*612c0*/  LDL.LU R189, [R1+0xf9c] ;  /* 0x000f9c0001bd7983 */ /* 0x000ee80000300800 */
[----:B------:R-:W-:Y:S01]  /*612d0*/  STSM.16.M88.4 [R237], R204 ;  /* 0x000000cced007844 */ /* 0x000fe20000000200 */
[----:B------:R-:W-:Y:S01]  /*612e0*/  BAR.SYNC.DEFER_BLOCKING 0x0 ;  /* 0x0000000000007b1d */ /* 0x000fe20000010000 */
[----:B------:R-:W-:-:S05]  /*612f0*/  PRMT R211, R215, 0x5410, R211 ;  /* 0x00005410d7d37816 */ /* 0x000fca00000000d3 */
[----:B------:R-:W-:Y:S04]  /*61300*/  STL.64 [R1+0x1b58], R190 ;  /* 0x001b58be01007387 */ /* 0x000fe80000100a00 */
[----:B-1----:R-:W-:Y:S04]  /*61310*/  STL.64 [R1+0x1b50], R192 ;  /* 0x001b50c001007387 */ /* 0x002fe80000100a00 */
[----:B------:R-:W-:Y:S01]  /*61320*/  STL.64 [R1+0x1b48], R194 ;  /* 0x001b48c201007387 */ /* 0x000fe20000100a00 */
[----:B----4-:R-:W-:Y:S02]  /*61330*/  PRMT R214, R214, 0x5410, R196 ;  /* 0x00005410d6d67816 */ /* 0x010fe400000000c4 */
[----:B--2---:R-:W-:-:S02]  /*61340*/  PRMT R208, R208, 0x5410, R197 ;  /* 0x00005410d0d07816 */ /* 0x004fc400000000c5 */
[----:B---3--:R-:W-:Y:S02]  /*61350*/  PRMT R209, R209, 0x5410, R198 ;  /* 0x00005410d1d17816 */ /* 0x008fe400000000c6 */
[----:B------:R-:W-:Y:S02]  /*61360*/  PRMT R210, R210, 0x5410, R199 ;  /* 0x00005410d2d27816 */ /* 0x000fe400000000c7 */
[----:B------:R-:W0:Y:S01]  /*61370*/  LDS.128 R196, [R236] ;  /* 0x00000000ecc47984 */ /* 0x000e220000000c00 */
[----:B------:R-:W-:Y:S06]  /*61380*/  BAR.SYNC.DEFER_BLOCKING 0x0 ;  /* 0x0000000000007b1d */ /* 0x000fec0000010000 */
[----:B------:R-:W-:Y:S02]  /*61390*/  STSM.16.M88.4 [R237], R208 ;  /* 0x000000d0ed007844 */ /* 0x000fe40000000200 */
[----:B------:R-:W-:Y:S06]  /*613a0*/  BAR.SYNC.DEFER_BLOCKING 0x0 ;  /* 0x0000000000007b1d */ /* 0x000fec0000010000 */
[----:B------:R-:W1:Y:S01]  /*613b0*/  LDS.128 R200, [R236] ;  /* 0x00000000ecc87984 */ /* 0x000e620000000c00 */
[----:B------:R-:W-:-:S03]  /*613c0*/  PRMT R220, R220, 0x5410, R180 ;  /* 0x00005410dcdc7816 */ /* 0x000fc600000000b4 */
[----:B0-----:R-:W-:Y:S01]  /*613d0*/  STL.64 [R1+0x1b40], R196 ;  /* 0x001b40c401007387 */ /* 0x001fe20000100a00 */
[----:B------:R-:W-:-:S03]  /*613e0*/  PRMT R221, R221, 0x5410, R181 ;  /* 0x00005410dddd7816 */ /* 0x000fc600000000b5 */
[----:B------:R-:W-:Y:S04]  /*613f0*/  STL.64 [R1+0x1b38], R198 ;  /* 0x001b38c601007387 */ /* 0x000fe80000100a00 */
[----:B-1----:R0:W-:Y:S04]  /*61400*/  STL.64 [R1+0x1b30], R200 ;  /* 0x001b30c801007387 */ /* 0x0021e80000100a00 */
[----:B------:R-:W-:Y:S04]  /*61410*/  STL.64 [R1+0x1b28], R202 ;  /* 0x001b28ca01007387 */ /* 0x000fe80000100a00 */
[----:B------:R-:W2:Y:S04]  /*61420*/  LDL.LU R180, [R1+0x1004] ;  /* 0x0010040001b47983 */ /* 0x000ea80000300800 */
[----:B------:R-:W2:Y:S01]  /*61430*/  LDL.LU R181, [R1+0x1128] ;  /* 0x0011280001b57983 */ /* 0x000ea20000300800 */
[----:B------:R-:W-:-:S03]  /*61440*/  PRMT R215, R187, 0x5410, R186 ;  /* 0x00005410bbd77816 */ /* 0x000fc600000000ba */
[----:B0-----:R-:W3:Y:S01]  /*61450*/  LDL.LU R200, [R1+0x1000] ;  /* 0x0010000001c87983 */ /* 0x001ee20000300800 */
[----:B------:R-:W-:-:S03]  /*61460*/  PRMT R212, R212, 0x5410, R188 ;  /* 0x00005410d4d47816 */ /* 0x000fc600000000bc */
[----:B------:R-:W3:Y:S01]  /*61470*/  LDL.LU R201, [R1+0x1124] ;  /* 0x0011240001c97983 */ /* 0x000ee20000300800 */
[----:B------:R-:W-:Y:S01]  /*61480*/  PRMT R213, R213, 0x5410, R189 ;  /* 0x00005410d5d57816 */ /* 0x000fe200000000bd */
[----:B------:R-:W-:Y:S01]  /*61490*/  BAR.SYNC.DEFER_BLOCKING 0x0 ;  /* 0x0000000000007b1d */ /* 0x000fe20000010000 */
[----:B------:R-:W-:Y:S02]  /*614a0*/  PRMT R216, R216, 0x5410, R185 ;  /* 0x00005410d8d87816 */ /* 0x000fe400000000b9 */
[----:B------:R-:W-:Y:S02]  /*614b0*/  PRMT R217, R217, 0x5410, R183 ;  /* 0x00005410d9d97816 */ /* 0x000fe400000000b7 */
[----:B------:R-:W-:Y:S02]  /*614c0*/  PRMT R218, R224, 0x5410, R218 ;  /* 0x00005410e0da7816 */ /* 0x000fe400000000da */
[----:B------:R-:W-:Y:S01]  /*614d0*/  PRMT R219, R223, 0x5410, R219 ;  /* 0x00005410dfdb7816 */ /* 0x000fe200000000db */
[----:B------:R-:W4:Y:S04]  /*614e0*/  LDL.LU R198, [R1+0xff8] ;  /* 0x000ff80001c67983 */ /* 0x000f280000300800 */
[----:B------:R-:W-:Y:S01]  /*614f0*/  STSM.16.M88.4 [R237], R212 ;  /* 0x000000d4ed007844 */ /* 0x000fe20000000200 */
[----:B------:R-:W-:Y:S01]  /*61500*/  BAR.SYNC.DEFER_BLOCKING 0x0 ;  /* 0x0000000000007b1d */ /* 0x000fe20000010000 */
[----:B------:R-:W-:-:S05]  /*61510*/  PRMT R223, R226, 0x5410, R225 ;  /* 0x00005410e2df7816 */ /* 0x000fca00000000e1 */
[----:B------:R-:W4:Y:S04]  /*61520*/  LDL.LU R197, [R1+0x111c] ;  /* 0x00111c0001c57983 */ /* 0x000f280000300800 */
[----:B------:R-:W3:Y:S04]  /*61530*/  LDL.LU R194, [R1+0xff0] ;  /* 0x000ff00001c27983 */ /* 0x000ee80000300800 */
[----:B------:R-:W3:Y:S04]  /*61540*/  LDL.LU R224, [R1+0x1118] ;  /* 0x0011180001e07983 */ /* 0x000ee80000300800 */
[----:B------:R-:W4:Y:S04]  /*61550*/  LDL.LU R195, [R1+0xfec] ;  /* 0x000fec0001c37983 */ /* 0x000f280000300800 */
[----:B------:R-:W0:Y:S01]  /*61560*/  LDS.128 R204, [R236] ;  /* 0x00000000eccc7984 */ /* 0x000e220000000c00 */
        /* <DEDUP_REMOVED lines=8> */
[----:B------:R-:W1:Y:S04]  /*615f0*/  LDS.128 R208, [R236] ;  /* 0x00000000ecd07984 */ /* 0x000e680000000c00 */
[----:B0-----:R-:W-:Y:S04]  /*61600*/  STL.64 [R1+0x1b20], R204 ;  /* 0x001b20cc01007387 */ /* 0x001fe80000100a00 */
[----:B------:R-:W-:Y:S01]  /*61610*/  STL.64 [R1+0x1b18], R206 ;  /* 0x001b18ce01007387 */ /* 0x000fe20000100a00 */
[----:B------:R-:W-:Y:S01]  /*61620*/  PRMT R222, R222, 0x5410, R184 ;  /* 0x00005410dede7816 */ /* 0x000fe200000000b8 */
[----:B------:R-:W-:Y:S06]  /*61630*/  BAR.SYNC.DEFER_BLOCKING 0x0 ;  /* 0x0000000000007b1d */ /* 0x000fec0000010000 */
[----:B-1----:R-:W-:Y:S04]  /*61640*/  STL.64 [R1+0x1b10], R208 ;  /* 0x001b10d001007387 */ /* 0x002fe80000100a00 */
[----:B------:R-:W-:Y:S04]  /*61650*/  STL.64 [R1+0x1b08], R210 ;  /* 0x001b08d201007387 */ /* 0x000fe80000100a00 */
        /* <DEDUP_REMOVED lines=8> */
[----:B------:R2:W-:Y:S04]  /*616e0*/  STSM.16.M88.4 [R237], R220 ;  /* 0x000000dced007844 */ /* 0x0005e80000000200 */
[----:B------:R-:W4:Y:S04]  /*616f0*/  LDL.LU R185, [R1+0x1018] ;  /* 0x0010180001b97983 */ /* 0x000f280000300800 */
[----:B------:R-:W4:Y:S01]  /*61700*/  LDL.LU R183, [R1+0x1130] ;  /* 0x0011300001b77983 */ /* 0x000f220000300800 */
[----:B------:R-:W-:Y:S01]  /*61710*/  BAR.SYNC.DEFER_BLOCKING 0x0 ;  /* 0x0000000000007b1d */ /* 0x000fe20000010000 */
[----:B------:R-:W-:-:S05]  /*61720*/  PRMT R227, R235, 0x5410, R227 ;  /* 0x00005410ebe37816 */ /* 0x000fca00000000e3 */
[----:B------:R-:W0:Y:S01]  /*61730*/  LDS.128 R212, [R236] ;  /* 0x00000000ecd47984 */ /* 0x000e220000000c00 */
[----:B--2---:R-:W-:-:S03]  /*61740*/  PRMT R220, R181, 0x5410, R180 ;  /* 0x00005410b5dc7816 */ /* 0x004fc600000000b4 */
[----:B------:R-:W2:Y:S04]  /*61750*/  LDL.LU R180, [R1+0x1014] ;  /* 0x0010140001b47983 */ /* 0x000ea80000300800 */
[----:B------:R-:W2:Y:S04]  /*61760*/  LDL.LU R181, [R1+0x112c] ;  /* 0x00112c0001b57983 */ /* 0x000ea80000300800 */
[----:B------:R-:W2:Y:S01]  /*61770*/  LDL.LU R235, [R1+0x1bd4] ;  /* 0x001bd40001eb7983 */ /* 0x000ea20000300800 */
[----:B---3--:R-:W-:Y:S02]  /*61780*/  PRMT R224, R224, 0x5410, R194 ;  /* 0x00005410e0e07816 */ /* 0x008fe400000000c2 */
[----:B----4-:R-:W-:-:S02]  /*61790*/  PRMT R225, R225, 0x5410, R195 ;  /* 0x00005410e1e17816 */ /* 0x010fc400000000c3 */
[----:B------:R-:W-:Y:S01]  /*617a0*/  PRMT R226, R226, 0x5410, R190 ;  /* 0x00005410e2e27816 */ /* 0x000fe200000000be */
[----:B------:R-:W-:Y:S06]  /*617b0*/  BAR.SYNC.DEFER_BLOCKING 0x0 ;  /* 0x0000000000007b1d */ /* 0x000fec0000010000 */
[----:B------:R-:W-:Y:S02]  /*617c0*/  STSM.16.M88.4 [R237], R224 ;  /* 0x000000e0ed007844 */ /* 0x000fe40000000200 */
[----:B------:R-:W-:Y:S06]  /*617d0*/  BAR.SYNC.DEFER_BLOCKING 0x0 ;  /* 0x0000000000007b1d */ /* 0x000fec0000010000 */
[----:B------:R1:W3:Y:S01]  /*617e0*/  LDS.128 R216, [R236] ;  /* 0x00000000ecd87984 */ /* 0x0002e20000000c00 */
[----:B------:R-:W-:-:S03]  /*617f0*/  PRMT R222, R197, 0x5410, R198 ;  /* 0x00005410c5de7816 */ /* 0x000fc600000000c6 */
[----:B0-----:R-:W-:Y:S04]  /*61800*/  STL.64 [R1+0x1ad8], R212 ;  /* 0x001ad8d401007387 */ /* 0x001fe80000100a00 */
[----:B------:R-:W-:Y:S04]  /*61810*/  STL.64 [R1+0x1ac8], R214 ;  /* 0x001ac8d601007387 */ /* 0x000fe80000100a00 */
[----:B-1----:R-:W4:Y:S01]  /*61820*/  LDL.LU R236, [R1+0x1bd0] ;  /* 0x001bd00001ec7983 */ /* 0x002f220000300800 */
[----:B------:R-:W-:-:S03]  /*61830*/  PRMT R223, R189, 0x5410, R188 ;  /* 0x00005410bddf7816 */ /* 0x000fc600000000bc */
[----:B------:R-:W4:Y:S04]  /*61840*/  LDL.LU R197, [R1+0x104c] ;  /* 0x00104c0001c57983 */ /* 0x000f280000300800 */
[----:B------:R-:W4:Y:S04]  /*61850*/  LDL.LU R194, [R1+0x114c] ;  /* 0x00114c0001c27983 */ /* 0x000f280000300800 */
[----:B------:R-:W4:Y:S04]  /*61860*/  LDL.LU R195, [R1+0x1040] ;  /* 0x0010400001c37983 */ /* 0x000f280000300800 */
[----:B------:R-:W4:Y:S01]  /*61870*/  LDL.LU R190, [R1+0x1148] ;  /* 0x0011480001be7983 */ /* 0x000f220000300800 */
[----:B------:R-:W-:-:S03]  /*61880*/  PRMT R221, R201, 0x5410, R200 ;  /* 0x00005410c9dd7816 */ /* 0x000fc600000000c8 */
[----:B------:R-:W4:Y:S01]  /*61890*/  LDL.LU R188, [R1+0x103c] ;  /* 0x00103c0001bc7983 */ /* 0x000f220000300800 */
[----:B------:R-:W-:-:S03]  /*618a0*/  PRMT R227, R250, 0x5410, R251 ;  /* 0x00005410fae37816 */ /* 0x000fc600000000fb */
[----:B------:R-:W4:Y:S04]  /*618b0*/  LDL.LU R189, [R1+0x1144] ;  /* 0x0011440001bd7983 */ /* 0x000f280000300800 */
[----:B---3--:R-:W-:Y:S01]  /*618c0*/  STL.64 [R1+0x1ae0], R216 ;  /* 0x001ae0d801007387 */ /* 0x008fe20000100a00 */
[----:B------:R-:W-:-:S03]  /*618d0*/  PRMT R201, R193, 0x5410, R192 ;  /* 0x00005410c1c97816 */ /* 0x000fc600000000c0 */
[----:B------:R-:W-:Y:S04]  /*618e0*/  STL.64 [R1+0x1ad0], R218 ;  /* 0x001ad0da01007387 */ /* 0x000fe80000100a00 */
[----:B------:R-:W3:Y:S01]  /*618f0*/  LDL.LU R250, [R1+0x1bcc] ;  /* 0x001bcc0001fa7983 */ /* 0x000ee20000300800 */
[----:B------:R-:W-:-:S03]  /*61900*/  PRMT R202, R186, 0x5410, R191 ;  /* 0x00005410baca7816 */ /* 0x000fc600000000bf */
[----:B------:R-:W3:Y:S04]  /*61910*/  LDL.LU.64 R192, [R1+0xe30] ;  /* 0x000e300001c07983 */ /* 0x000ee80000300a00 */
[----:B------:R-:W3:Y:S01]  /*61920*/  LDL.LU R191, [R1+0xe90] ;  /* 0x000e900001bf7983 */ /* 0x000ee20000300800 */
[----:B------:R-:W-:-:S03]  /*61930*/  PRMT R224, R184, 0x5410, R187 ;  /* 0x00005410b8e07816 */ /* 0x000fc600000000bb */
[----:B------:R-:W3:Y:S01]  /*61940*/  LDL.LU R186, [R1+0x1058] ;  /* 0x0010580001ba7983 */ /* 0x000ee20000300800 */
[----:B------:R-:W-:-:S03]  /*61950*/  PRMT R203, R2, 0x5410, R252 ;  /* 0x0000541002cb7816 */ /* 0x000fc600000000fc */
[----:B------:R-:W3:Y:S01]  /*61960*/  LDL.LU R187, [R1+0xe2c] ;  /* 0x000e2c0001bb7983 */ /* 0x000ee20000300800 */
[----:B------:R-:W-:Y:S01]  /*61970*/  BAR.SYNC.DEFER_BLOCKING 0x0 ;  /* 0x0000000000007b1d */ /* 0x000fe20000010000 */
[----:B------:R-:W-:Y:S02]  /*61980*/  PRMT R225, R183, 0x5410, R185 ;  /* 0x00005410b7e17816 */ /* 0x000fe400000000b9 */
[----:B--2---:R-:W-:-:S03]  /*61990*/  PRMT R226, R181, 0x5410, R180 ;  /* 0x00005410b5e27816 */ /* 0x004fc600000000b4 */
[----:B------:R-:W2:Y:S04]  /*619a0*/  LDL.LU R181, [R1+0xf3c] ;  /* 0x000f3c0001b57983 */ /* 0x000ea80000300800 */
[----:B------:R-:W2:Y:S04]  /*619b0*/  LDL.LU.64 R184, [R1+0xe38] ;  /* 0x000e380001b87983 */ /* 0x000ea80000300a00 */
[----:B------:R-:W3:Y:S04]  /*619c0*/  LDL.LU R252, [R1+0xaac] ;  /* 0x000aac0001fc7983 */ /* 0x000ee80000300800 */
[----:B------:R-:W-:Y:S01]  /*619d0*/  STSM.16.M88.4 [R237], R220 ;  /* 0x000000dced007844 */ /* 0x000fe20000000200 */
[----:B------:R-:W-:Y:S01]  /*619e0*/  BAR.SYNC.DEFER_BLOCKING 0x0 ;  /* 0x0000000000007b1d */ /* 0x000fe20000010000 */
[----:B------:R-:W-:-:S02]  /*619f0*/  PRMT R200, R196, 0x5410, R199 ;  /* 0x00005410c4c87816 */ /* 0x000fc400000000c7 */
[----:B------:R-:W-:Y:S02]  /*61a00*/  PRMT R199, R3, 0x5410, R0 ;  /* 0x0000541003c77816 */ /* 0x000fe40000000000 */
[----:B----4-:R-:W-:Y:S01]  /*61a10*/  PRMT R198, R189, 0x5410, R188 ;  /* 0x00005410bdc67816 */ /* 0x010fe200000000bc */
[----:B---3--:R-:W0:Y:S02]  /*61a20*/  LDS.128 R220, [R252] ;  /* 0x00000000fcdc7984 */ /* 0x008e240000000c00 */
[----:B------:R-:W-:Y:S06]  /*61a30*/  BAR.SYNC.DEFER_BLOCKING 0x0 ;  /* 0x0000000000007b1d */ /* 0x000fec0000010000 */
[----:B------:R-:W-:Y:S02]  /*61a40*/  STSM.16.M88.4 [R237], R224 ;  /* 0x000000e0ed007844 */ /* 0x000fe40000000200 */
[----:B------:R-:W-:Y:S06]  /*61a50*/  BAR.SYNC.DEFER_BLOCKING 0x0 ;  /* 0x0000000000007b1d */ /* 0x000fec0000010000 */
[----:B------:R-:W1:Y:S02]  /*61a60*/  LDS.128 R204, [R252] ;  /* 0x00000000fccc7984 */ /* 0x000e640000000c00 */
[----:B------:R-:W-:Y:S06]  /*61a70*/  BAR.SYNC.DEFER_BLOCKING 0x0 ;  /* 0x0000000000007b1d */ /* 0x000fec0000010000 */
[----:B------:R-:W-:Y:S02]  /*61a80*/  STSM.16.M88.4 [R237], R200 ;  /* 0x000000c8ed007844 */ /* 0x000fe40000000200 */
[----:B------:R-:W-:Y:S06]  /*61a90*/  BAR.SYNC.DEFER_BLOCKING 0x0 ;  /* 0x0000000000007b1d */ /* 0x000fec0000010000 */
[----:B0-----:R-:W-:Y:S04]  /*61aa0*/  STL.64 [R1+0x1af0], R220 ;  /* 0x001af0dc01007387 */ /* 0x001fe80000100a00 */
[----:B------:R-:W-:Y:S04]  /*61ab0*/  STL.64 [R1+0x1ae8], R222 ;  /* 0x001ae8de01007387 */ /* 0x000fe80000100a00 */
[----:B------:R-:W3:Y:S04]  /*61ac0*/  LDL.LU R183, [R1+0xe28] ;  /* 0x000e280001b77983 */ /* 0x000ee80000300800 */
[----:B------:R-:W4:Y:S04]  /*61ad0*/  LDL.LU R2, [R1+0xebc] ;  /* 0x000ebc0001027983 */ /* 0x000f280000300800 */
[----:B------:R-:W0:Y:S04]  /*61ae0*/  LDS.128 R224, [R252] ;  /* 0x00000000fce07984 */ /* 0x000e280000000c00 */
[----:B-1----:R-:W-:Y:S04]  /*61af0*/  STL.64 [R1+0x60], R204 ;  /* 0x000060cc01007387 */ /* 0x002fe80000100a00 */
[----:B------:R-:W-:Y:S04]  /*61b00*/  STL.64 [R1+0x68], R206 ;  /* 0x000068ce01007387 */ /* 0x000fe80000100a00 */
[----:B------:R-:W4:Y:S04]  /*61b10*/  LDL.LU R180, [R1+0xe24] ;  /* 0x000e240001b47983 */ /* 0x000f280000300800 */
[----:B------:R-:W4:Y:S04]  /*61b20*/  LDL.LU R0, [R1+0x1bc8] ;  /* 0x001bc80001007983 */ /* 0x000f280000300800 */
[----:B------:R-:W4:Y:S04]  /*61b30*/  LDL.LU.64 R188, [R1+0xe40] ;  /* 0x000e400001bc7983 */ /* 0x000f280000300a00 */
[----:B0-----:R-:W-:Y:S04]  /*61b40*/  STL.64 [R1+0x1b00], R224 ;  /* 0x001b00e001007387 */ /* 0x001fe80000100a00 */
[----:B------:R-:W-:Y:S04]  /*61b50*/  STL.64 [R1+0x1af8], R226 ;  /* 0x001af8e201007387 */ /* 0x000fe80000100a00 */
[----:B------:R-:W4:Y:S01]  /*61b60*/  LDL.LU R3, [R1+0xe00] ;  /* 0x000e000001037983 */ /* 0x000f220000300800 */
[----:B------:R-:W-:-:S02]  /*61b70*/  PRMT R196, R194, 0x5410, R197 ;  /* 0x00005410c2c47816 */ /* 0x000fc400000000c5 */
[----:B------:R-:W-:Y:S01]  /*61b80*/  PRMT R197, R190, 0x5410, R195 ;  /* 0x00005410bec57816 */ /* 0x000fe200000000c3 */
[----:B------:R-:W-:Y:S01]  /*61b90*/  BAR.SYNC.DEFER_BLOCKING 0x0 ;  /* 0x0000000000007b1d */ /* 0x000fe20000010000 */
[----:B------:R-:W-:-:S05]  /*61ba0*/  PRMT R251, R8, 0x7770, RZ ;  /* 0x0000777008fb7816 */ /* 0x000fca00000000ff */
[----:B------:R0:W-:Y:S02]  /*61bb0*/  STSM.16.M88.4 [R237], R196 ;  /* 0x000000c4ed007844 */ /* 0x0001e40000000200 */
[----:B------:R-:W-:Y:S06]  /*61bc0*/  BAR.SYNC.DEFER_BLOCKING 0x0 ;  /* 0x0000000000007b1d */ /* 0x000fec0000010000 */
[----:B------:R-:W-:Y:S01]  /*61bd0*/  @P0 STG.E.U8 desc[UR44][R192.64], R251 ;  /* 0x000000fbc0000986 */ /* 0x000fe2000c10112c */
[----:B------:R-:W-:-:S05]  /*61be0*/  IADD3 R190, P0, R191, R5, RZ ;  /* 0x00000005bfbe7210 */ /* 0x000fca0007f1e0ff */
[----:B------:R-:W-:Y:S01]  /*61bf0*/  IMAD.X R191, R186, 0x1, R6, P0 ;  /* 0x00000001babf7824 */ /* 0x000fe200000e0606 */
[----:B------:R-:W-:Y:S02]  /*61c00*/  IADD3 R186, P0, R187, R5, RZ ;  /* 0x00000005bbba7210 */ /* 0x000fe40007f1e0ff */
[----:B0-----:R-:W-:-:S03]  /*61c10*/  PRMT R237, R8, 0x7771, RZ ;  /* 0x0000777108ed7816 */ /* 0x001fc600000000ff */
[----:B--2---:R-:W-:Y:S02]  /*61c20*/  IMAD.X R187, R181, 0x1, R6, P0 ;  /* 0x00000001b5bb7824 */ /* 0x004fe400000e0606 */
[----:B------:R-:W2:Y:S04]  /*61c30*/  LDL.LU R181, [R1+0xe04] ;  /* 0x000e040001b57983 */ /* 0x000ea80000300800 */
[----:B------:R0:W-:Y:S02]  /*61c40*/  @P6 STG.E.U8 desc[UR44][R190.64], R237 ;  /* 0x000000edbe006986 */ /* 0x0001e4000c10112c */
[----:B0-----:R-:W-:-:S05]  /*61c50*/  PRMT R237, R8, 0x7772, RZ ;  /* 0x0000777208ed7816 */ /* 0x001fca00000000ff */
[----:B------:R0:W-:Y:S01]  /*61c60*/  @P5 STG.E.U8 desc[UR44][R184.64], R237 ;  /* 0x000000edb8005986 */ /* 0x0001e2000c10112c */
[----:B------:R-:W-:-:S05]  /*61c70*/  PRMT R8, R8, 0x7773, RZ ;  /* 0x0000777308087816 */ /* 0x000fca00000000ff */
[----:B------:R1:W-:Y:S01]  /*61c80*/  @P4 STG.E.U8 desc[UR44][R186.64], R8 ;  /* 0x00000008ba004986 */ /* 0x0003e2000c10112c */
[----:B0-----:R-:W-:Y:S02]  /*61c90*/  PRMT R237, R9, 0x7770, RZ ;  /* 0x0000777009ed7816 */ /* 0x001fe400000000ff */
[----:B---3--:R-:W-:-:S05]  /*61ca0*/  IADD3 R184, P0, R183, R5, RZ ;  /* 0x00000005b7b87210 */ /* 0x008fca0007f1e0ff */
[----:B----4-:R-:W-:Y:S02]  /*61cb0*/  IMAD.X R185, R2, 0x1, R6, P0 ;  /* 0x0000000102b97824 */ /* 0x010fe400000e0606 */
[----:B------:R-:W3:Y:S01]  /*61cc0*/  LDL.LU R2, [R1+0xe08] ;  /* 0x000e080001027983 */ /* 0x000ee20000300800 */
[----:B-1----:R-:W-:Y:S02]  /*61cd0*/  SHF.R.S32.HI R8, RZ, 0x1f, R180 ;  /* 0x0000001fff087819 */ /* 0x002fe400000114b4 */
[----:B------:R-:W-:-:S05]  /*61ce0*/  IADD3 R186, P0, R180, R4, RZ ;  /* 0x00000004b4ba7210 */ /* 0x000fca0007f1e0ff */
[----:B------:R-:W-:Y:S01]  /*61cf0*/  IMAD.X R187, R8, 0x1, R7, P0 ;  /* 0x0000000108bb7824 */ /* 0x000fe200000e0607 */
[----:B------:R0:W-:Y:S02]  /*61d00*/  @P3 STG.E.U8 desc[UR44][R188.64], R237 ;  /* 0x000000edbc003986 */ /* 0x0001e4000c10112c */
[----:B0-----:R-:W-:Y:S02]  /*61d10*/  IADD3 R188, P0, R180, R5, RZ ;  /* 0x00000005b4bc7210 */ /* 0x001fe40007f1e0ff */
[----:B------:R-:W4:Y:S03]  /*61d20*/  LDL.LU R180, [R1+0xe0c] ;  /* 0x000e0c0001b47983 */ /* 0x000f260000300800 */
[----:B------:R-:W-:Y:S01]  /*61d30*/  IMAD.X R189, R8, 0x1, R6, P0 ;  /* 0x0000000108bd7824 */ /* 0x000fe200000e0606 */
[C---:B------:R-:W-:Y:S02]  /*61d40*/  PRMT R8, R9.reuse, 0x7771, RZ ;  /* 0x0000777109087816 */ /* 0x040fe400000000ff */
[----:B------:R-:W-:-:S03]  /*61d50*/  PRMT R237, R9, 0x7772, RZ ;  /* 0x0000777209ed7816 */ /* 0x000fc600000000ff */
[----:B------:R0:W-:Y:S04]  /*61d60*/  @P2 STG.E.U8 desc[UR44][R184.64], R8 ;  /* 0x00000008b8002986 */ /* 0x0001e8000c10112c */
[----:B------:R1:W-:Y:S01]  /*61d70*/  @P1 STG.E.U8 desc[UR44][R186.64], R237 ;  /* 0x000000edba001986 */ /* 0x0003e2000c10112c */
[----:B0-----:R-:W-:Y:S02]  /*61d80*/  SHF.R.S32.HI R8, RZ, 0x1f, R3 ;  /* 0x0000001fff087819 */ /* 0x001fe40000011403 */
[----:B------:R-:W-:-:S05]  /*61d90*/  IADD3 R184, P0, R3, R4, RZ ;  /* 0x0000000403b87210 */ /* 0x000fca0007f1e0ff */
[C---:B------:R-:W-:Y:S01]  /*61da0*/  IMAD.X R185, R8.reuse, 0x1, R7, P0 ;  /* 0x0000000108b97824 */ /* 0x040fe200000e0607 */
[----:B-1----:R-:W-:Y:S02]  /*61db0*/  IADD3 R186, P0, R3, R5, RZ ;  /* 0x0000000503ba7210 */ /* 0x002fe40007f1e0ff */
[----:B------:R-:W4:Y:S01]  /*61dc0*/  LDL.LU R3, [R1+0xe10] ;  /* 0x000e100001037983 */ /* 0x000f220000300800 */
[C---:B------:R-:W-:Y:S02]  /*61dd0*/  LOP3.LUT P4, RZ, R249.reuse, 0x1, RZ, 0xc0, !PT ;  /* 0x00000001f9ff7812 */ /* 0x040fe4000788c0ff */
[----:B------:R-:W-:Y:S01]  /*61de0*/  LOP3.LUT P5, RZ, R249, 0x2, RZ, 0xc0, !PT ;  /* 0x00000002f9ff7812 */ /* 0x000fe200078ac0ff */
[----:B------:R-:W-:Y:S01]  /*61df0*/  IMAD.X R187, R8, 0x1, R6, P0 ;  /* 0x0000000108bb7824 */ /* 0x000fe200000e0606 */
[----:B------:R-:W-:Y:S02]  /*61e00*/  PRMT R9, R9, 0x7773, RZ ;  /* 0x0000777309097816 */ /* 0x000fe400000000ff */
[----:B------:R-:W-:-:S02]  /*61e10*/  PRMT R251, R10, 0x7770, RZ ;  /* 0x000077700afb7816 */ /* 0x000fc400000000ff */
[----:B------:R-:W-:-:S05]  /*61e20*/  LOP3.LUT P6, RZ, R249, 0x4, RZ, 0xc0, !PT ;  /* 0x00000004f9ff7812 */ /* 0x000fca00078cc0ff */
[----:B------:R-:W-:Y:S04]  /*61e30*/  @P4 STG.E.U8 desc[UR44][R188.64], R9 ;  /* 0x00000009bc004986 */ /* 0x000fe8000c10112c */
[----:B------:R0:W-:Y:S01]  /*61e40*/  @P5 STG.E.U8 desc[UR44][R184.64], R251 ;  /* 0x000000fbb8005986 */ /* 0x0001e2000c10112c */
[C---:B------:R-:W-:Y:S02]  /*61e50*/  LOP3.LUT P1, RZ, R249.reuse, 0x8, RZ, 0xc0, !PT ;  /* 0x00000008f9ff7812 */ /* 0x040fe4000782c0ff */
[----:B------:R-:W-:Y:S02]  /*61e60*/  LOP3.LUT P2, RZ, R249, 0x10, RZ, 0xc0, !PT ;  /* 0x00000010f9ff7812 */ /* 0x000fe4000784c0ff */
[----:B0-----:R-:W-:Y:S02]  /*61e70*/  PRMT R251, R10, 0x7772, RZ ;  /* 0x000077720afb7816 */ /* 0x001fe400000000ff */
[----:B--2---:R-:W-:-:S02]  /*61e80*/  SHF.R.S32.HI R237, RZ, 0x1f, R181 ;  /* 0x0000001fffed7819 */ /* 0x004fc400000114b5 */
[----:B------:R-:W-:-:S05]  /*61e90*/  IADD3 R8, P0, R181, R4, RZ ;  /* 0x00000004b5087210 */ /* 0x000fca0007f1e0ff */
[----:B------:R-:W-:Y:S01]  /*61ea0*/  IMAD.X R9, R237, 0x1, R7, P0 ;  /* 0x00000001ed097824 */ /* 0x000fe200000e0607 */
[----:B------:R-:W-:Y:S02]  /*61eb0*/  IADD3 R184, P0, R181, R5, RZ ;  /* 0x00000005b5b87210 */ /* 0x000fe40007f1e0ff */
[----:B------:R-:W2:Y:S03]  /*61ec0*/  LDL.LU R181, [R1+0xe14] ;  /* 0x000e140001b57983 */ /* 0x000ea60000300800 */
[----:B------:R-:W-:Y:S01]  /*61ed0*/  IMAD.X R185, R237, 0x1, R6, P0 ;  /* 0x00000001edb97824 */ /* 0x000fe200000e0606 */
[----:B------:R-:W-:-:S05]  /*61ee0*/  PRMT R237, R10, 0x7771, RZ ;  /* 0x000077710aed7816 */ /* 0x000fca00000000ff */
[----:B------:R3:W-:Y:S01]  /*61ef0*/  @P6 STG.E.U8 desc[UR44][R186.64], R237 ;  /* 0x000000edba006986 */ /* 0x0007e2000c10112c */
[----:B------:R-:W-:-:S03]  /*61f00*/  PRMT R10, R10, 0x7773, RZ ;  /* 0x000077730a0a7816 */ /* 0x000fc600000000ff */
[----:B------:R0:W-:Y:S04]  /*61f10*/  @P1 STG.E.U8 desc[UR44][R8.64], R251 ;  /* 0x000000fb08001986 */ /* 0x0001e8000c10112c */
[----:B------:R4:W-:Y:S01]  /*61f20*/  @P2 STG.E.U8 desc[UR44][R184.64], R10 ;  /* 0x0000000ab8002986 */ /* 0x0009e2000c10112c */
[C---:B------:R-:W-:Y:S02]  /*61f30*/  LOP3.LUT P3, RZ, R249.reuse, 0x20, RZ, 0xc0, !PT ;  /* 0x00000020f9ff7812 */ /* 0x040fe4000786c0ff */
[C---:B------:R-:W-:Y:S02]  /*61f40*/  LOP3.LUT P4, RZ, R249.reuse, 0x40, RZ, 0xc0, !PT ;  /* 0x00000040f9ff7812 */ /* 0x040fe4000788c0ff */
[----:B------:R-:W-:Y:S02]  /*61f50*/  LOP3.LUT P5, RZ, R249, 0x80, RZ, 0xc0, !PT ;  /* 0x00000080f9ff7812 */ /* 0x000fe400078ac0ff */
[----:B---3--:R-:W-:-:S02]  /*61f60*/  SHF.R.S32.HI R237, RZ, 0x1f, R2 ;  /* 0x0000001fffed7819 */ /* 0x008fc40000011402 */
[----:B------:R-:W-:-:S05]  /*61f70*/  IADD3 R186, P0, R2, R4, RZ ;  /* 0x0000000402ba7210 */ /* 0x000fca0007f1e0ff */
[C---:B------:R-:W-:Y:S01]  /*61f80*/  IMAD.X R187, R237.reuse, 0x1, R7, P0 ;  /* 0x00000001edbb7824 */ /* 0x040fe200000e0607 */
[----:B0-----:R-:W-:Y:S02]  /*61f90*/  IADD3 R8, P0, R2, R5, RZ ;  /* 0x0000000502087210 */ /* 0x001fe40007f1e0ff */
[----:B------:R-:W3:Y:S03]  /*61fa0*/  LDL.LU R2, [R1+0xe18] ;  /* 0x000e180001027983 */ /* 0x000ee60000300800 */
[----:B------:R-:W-:Y:S01]  /*61fb0*/  IMAD.X R9, R237, 0x1, R6, P0 ;  /* 0x00000001ed097824 */ /* 0x000fe200000e0606 */
[----:B------:R-:W-:-:S05]  /*61fc0*/  PRMT R237, R11, 0x7770, RZ ;  /* 0x000077700bed7816 */ /* 0x000fca00000000ff */
[----:B------:R-:W-:Y:S01]  /*61fd0*/  @P3 STG.E.U8 desc[UR44][R186.64], R237 ;  /* 0x000000edba003986 */ /* 0x000fe2000c10112c */
[----:B----4-:R-:W-:Y:S02]  /*61fe0*/  SHF.R.S32.HI R10, RZ, 0x1f, R180 ;  /* 0x0000001fff0a7819 */ /* 0x010fe400000114b4 */
[----:B------:R-:W-:-:S05]  /*61ff0*/  IADD3 R184, P0, R180, R4, RZ ;  /* 0x00000004b4b87210 */ /* 0x000fca0007f1e0ff */
[----:B------:R-:W-:Y:S01]  /*62000*/  IMAD.X R185, R10, 0x1, R7, P0 ;  /* 0x000000010ab97824 */ /* 0x000fe200000e0607 */
[----:B------:R-:W-:Y:S02]  /*62010*/  IADD3 R188, P0, R180, R5, RZ ;  /* 0x00000005b4bc7210 */ /* 0x000fe40007f1e0ff */
[----:B------:R-:W4:Y:S03]  /*62020*/  LDL.LU R180, [R1+0xe1c] ;  /* 0x000e1c0001b47983 */ /* 0x000f260000300800 */
[----:B------:R-:W-:Y:S01]  /*62030*/  IMAD.X R189, R10, 0x1, R6, P0 ;  /* 0x000000010abd7824 */ /* 0x000fe200000e0606 */
[----:B------:R-:W-:-:S05]  /*62040*/  PRMT R10, R11, 0x7771, RZ ;  /* 0x000077710b0a7816 */ /* 0x000fca00000000ff */
[----:B------:R0:W-:Y:S02]  /*62050*/  @P4 STG.E.U8 desc[UR44][R8.64], R10 ;  /* 0x0000000a08004986 */ /* 0x0001e4000c10112c */
[----:B0-----:R-:W-:Y:S02]  /*62060*/  SHF.R.S32.HI R8, RZ, 0x1f, R3 ;  /* 0x0000001fff087819 */ /* 0x001fe40000011403 */
[----:B------:R-:W-:Y:S02]  /*62070*/  IADD3 R186, P0, R3, R4, RZ ;  /* 0x0000000403ba7210 */ /* 0x000fe40007f1e0ff */
[----:B------:R-:W-:-:S03]  /*62080*/  PRMT R9, R11, 0x7772, RZ ;  /* 0x000077720b097816 */ /* 0x000fc600000000ff */
[C---:B------:R-:W-:Y:S02]  /*62090*/  IMAD.X R187, R8.reuse, 0x1, R7, P0 ;  /* 0x0000000108bb7824 */ /* 0x040fe400000e0607 */
[----:B------:R0:W-:Y:S02]  /*620a0*/  @P5 STG.E.U8 desc[UR44][R184.64], R9 ;  /* 0x00000009b8005986 */ /* 0x0001e4000c10112c */
[----:B0-----:R-:W-:Y:S02]  /*620b0*/  IADD3 R184, P0, R3, R5, RZ ;  /* 0x0000000503b87210 */ /* 0x001fe40007f1e0ff */
[----:B------:R-:W4:Y:S01]  /*620c0*/  LDL.LU R3, [R1+0xe20] ;  /* 0x000e200001037983 */ /* 0x000f220000300800 */
[C---:B------:R-:W-:Y:S02]  /*620d0*/  LOP3.LUT P6, RZ, R249.reuse, 0x100, RZ, 0xc0, !PT ;  /* 0x00000100f9ff7812 */ /* 0x040fe400078cc0ff */
[----:B------:R-:W-:Y:S02]  /*620e0*/  LOP3.LUT P1, RZ, R249, 0x200, RZ, 0xc0, !PT ;  /* 0x00000200f9ff7812 */ /* 0x000fe4000782c0ff */
[----:B------:R-:W-:Y:S01]  /*620f0*/  PRMT R11, R11, 0x7773, RZ ;  /* 0x000077730b0b7816 */ /* 0x000fe200000000ff */
[----:B------:R-:W-:Y:S01]  /*62100*/  IMAD.X R185, R8, 0x1, R6, P0 ;  /* 0x0000000108b97824 */ /* 0x000fe200000e0606 */
[----:B------:R-:W-:-:S07]  /*62110*/  LOP3.LUT P2, RZ, R249, 0x400, RZ, 0xc0, !PT ;  /* 0x00000400f9ff7812 */ /* 0x000fce000784c0ff */
[----:B------:R0:W-:Y:S01]  /*62120*/  @P6 STG.E.U8 desc[UR44][R188.64], R11 ;  /* 0x0000000bbc006986 */ /* 0x0001e2000c10112c */
[----:B------:R-:W-:Y:S02]  /*62130*/  LOP3.LUT P3, RZ, R249, 0x800, RZ, 0xc0, !PT ;  /* 0x00000800f9ff7812 */ /* 0x000fe4000786c0ff */
[----:B0-----:R-:W-:-:S05]  /*62140*/  PRMT R11, R12, 0x7770, RZ ;  /* 0x000077700c0b7816 */ /* 0x001fca00000000ff */
[----:B------:R0:W-:Y:S01]  /*62150*/  @P1 STG.E.U8 desc[UR44][R186.64], R11 ;  /* 0x0000000bba001986 */ /* 0x0001e2000c10112c */
[----:B--2---:R-:W-:Y:S02]  /*62160*/  SHF.R.S32.HI R10, RZ, 0x1f, R181 ;  /* 0x0000001fff0a7819 */ /* 0x004fe400000114b5 */
[----:B------:R-:W-:-:S05]  /*62170*/  IADD3 R8, P0, R181, R4, RZ ;  /* 0x00000004b5087210 */ /* 0x000fca0007f1e0ff */
[C---:B------:R-:W-:Y:S01]  /*62180*/  IMAD.X R9, R10.reuse, 0x1, R7, P0 ;  /* 0x000000010a097824 */ /* 0x040fe200000e0607 */
[----:B0-----:R-:W-:Y:S02]  /*62190*/  IADD3 R186, P0, R181, R5, RZ ;  /* 0x00000005b5ba7210 */ /* 0x001fe40007f1e0ff */
[----:B------:R-:W2:Y:S03]  /*621a0*/  LDL.LU R181, [R1+0x600] ;  /* 0x0006000001b57983 */ /* 0x000ea60000300800 */
[----:B------:R-:W-:Y:S01]  /*621b0*/  IMAD.X R187, R10, 0x1, R6, P0 ;  /* 0x000000010abb7824 */ /* 0x000fe200000e0606 */
[----:B------:R-:W-:Y:S02]  /*621c0*/  PRMT R10, R12, 0x7771, RZ ;  /* 0x000077710c0a7816 */ /* 0x000fe400000000ff */
[----:B------:R-:W-:-:S03]  /*621d0*/  LOP3.LUT P4, RZ, R249, 0x1000, RZ, 0xc0, !PT ;  /* 0x00001000f9ff7812 */ /* 0x000fc6000788c0ff */
[----:B------:R0:W-:Y:S02]  /*621e0*/  @P2 STG.E.U8 desc[UR44][R184.64], R10 ;  /* 0x0000000ab8002986 */ /* 0x0001e4000c10112c */
[C---:B0-----:R-:W-:Y:S02]  /*621f0*/  PRMT R10, R12.reuse, 0x7772, RZ ;  /* 0x000077720c0a7816 */ /* 0x041fe400000000ff */
[----:B------:R-:W-:-:S03]  /*62200*/  PRMT R12, R12, 0x7773, RZ ;  /* 0x000077730c0c7816 */ /* 0x000fc600000000ff */
[----:B------:R0:W-:Y:S04]  /*62210*/  @P3 STG.E.U8 desc[UR44][R8.64], R10 ;  /* 0x0000000a08003986 */ /* 0x0001e8000c10112c */
[----:B------:R4:W-:Y:S01]  /*62220*/  @P4 STG.E.U8 desc[UR44][R186.64], R12 ;  /* 0x0000000cba004986 */ /* 0x0009e2000c10112c */
[C---:B------:R-:W-:Y:S02]  /*62230*/  LOP3.LUT P5, RZ, R249.reuse, 0x2000, RZ, 0xc0, !PT ;  /* 0x00002000f9ff7812 */ /* 0x040fe400078ac0ff */
[C---:B------:R-:W-:Y:S02]  /*62240*/  LOP3.LUT P6, RZ, R249.reuse, 0x4000, RZ, 0xc0, !PT ;  /* 0x00004000f9ff7812 */ /* 0x040fe400078cc0ff */
[----:B------:R-:W-:Y:S02]  /*62250*/  LOP3.LUT P1, RZ, R249, 0x8000, RZ, 0xc0, !PT ;  /* 0x00008000f9ff7812 */ /* 0x000fe4000782c0ff */
[----:B------:R-:W-:-:S02]  /*62260*/  PRMT R237, R13, 0x7770, RZ ;  /* 0x000077700ded7816 */ /* 0x000fc400000000ff */
[----:B---3--:R-:W-:Y:S02]  /*62270*/  SHF.R.S32.HI R11, RZ, 0x1f, R2 ;  /* 0x0000001fff0b7819 */ /* 0x008fe40000011402 */
[----:B------:R-:W-:-:S05]  /*62280*/  IADD3 R184, P0, R2, R4, RZ ;  /* 0x0000000402b87210 */ /* 0x000fca0007f1e0ff */
[C---:B------:R-:W-:Y:S01]  /*62290*/  IMAD.X R185, R11.reuse, 0x1, R7, P0 ;  /* 0x000000010bb97824 */ /* 0x040fe200000e0607 */
[----:B0-----:R-:W-:Y:S02]  /*622a0*/  IADD3 R10, P0, R2, R5, RZ ;  /* 0x00000005020a7210 */ /* 0x001fe40007f1e0ff */
[----:B------:R-:W3:Y:S03]  /*622b0*/  LDL.LU R2, [R1+0x604] ;  /* 0x0006040001027983 */ /* 0x000ee60000300800 */
[----:B------:R-:W-:Y:S01]  /*622c0*/  IMAD.X R11, R11, 0x1, R6, P0 ;  /* 0x000000010b0b7824 */ /* 0x000fe200000e0606 */
        /* <DEDUP_REMOVED lines=9> */
[----:B0-----:R-:W-:-:S05]  /*62360*/  PRMT R10, R13, 0x7772, RZ ;  /* 0x000077720d0a7816 */ /* 0x001fca00000000ff */
[----:B------:R0:W-:Y:S01]  /*62370*/  @P1 STG.E.U8 desc[UR44][R8.64], R10 ;  /* 0x0000000a08001986 */ /* 0x0001e2000c10112c */
[----:B------:R-:W-:Y:S02]  /*62380*/  SHF.R.S32.HI R11, RZ, 0x1f, R3 ;  /* 0x0000001fff0b7819 */ /* 0x000fe40000011403 */
[----:B------:R-:W-:-:S05]  /*62390*/  IADD3 R184, P0, R3, R4, RZ ;  /* 0x0000000403b87210 */ /* 0x000fca0007f1e0ff */
[----:B------:R-:W-:Y:S01]  /*623a0*/  IMAD.X R185, R11, 0x1, R7, P0 ;  /* 0x000000010bb97824 */ /* 0x000fe200000e0607 */
[----:B0-----:R-:W-:Y:S02]  /*623b0*/  IADD3 R10, P0, R3, R5, RZ ;  /* 0x00000005030a7210 */ /* 0x001fe40007f1e0ff */
[----:B------:R-:W4:Y:S01]  /*623c0*/  LDL.LU R3, [R1+0x60c] ;  /* 0x00060c0001037983 */ /* 0x000f220000300800 */
[C---:B------:R-:W-:Y:S02]  /*623d0*/  LOP3.LUT P2, RZ, R249.reuse, 0x10000, RZ, 0xc0, !PT ;  /* 0x00010000f9ff7812 */ /* 0x040fe4000784c0ff */
[----:B------:R-:W-:Y:S02]  /*623e0*/  LOP3.LUT P3, RZ, R249, 0x20000, RZ, 0xc0, !PT ;  /* 0x00020000f9ff7812 */ /* 0x000fe4000786c0ff */
[----:B------:R-:W-:Y:S01]  /*623f0*/  PRMT R13, R13, 0x7773, RZ ;  /* 0x000077730d0d7816 */ /* 0x000fe200000000ff */
[----:B------:R-:W-:Y:S01]  /*62400*/  IMAD.X R11, R11, 0x1, R6, P0 ;  /* 0x000000010b0b7824 */ /* 0x000fe200000e0606 */
[----:B------:R-:W-:-:S02]  /*62410*/  PRMT R12, R14, 0x7770, RZ ;  /* 0x000077700e0c7816 */ /* 0x000fc400000000ff */
[----:B------:R-:W-:-:S05]  /*62420*/  LOP3.LUT P4, RZ, R249, 0x40000, RZ, 0xc0, !PT ;  /* 0x00040000f9ff7812 */ /* 0x000fca000788c0ff */
[----:B------:R2:W-:Y:S04]  /*62430*/  @P2 STG.E.U8 desc[UR44][R186.64], R13 ;  /* 0x0000000dba002986 */ /* 0x0005e8000c10112c */
[----:B------:R0:W-:Y:S01]  /*62440*/  @P3 STG.E.U8 desc[UR44][R184.64], R12 ;  /* 0x0000000cb8003986 */ /* 0x0001e2000c10112c */
[C---:B------:R-:W-:Y:S02]  /*62450*/  LOP3.LUT P5, RZ, R249.reuse, 0x80000, RZ, 0xc0, !PT ;  /* 0x00080000f9ff7812 */ /* 0x040fe400078ac0ff */
[----:B------:R-:W-:Y:S02]  /*62460*/  PRMT R237, R14, 0x7771, RZ ;  /* 0x000077710eed7816 */ /* 0x000fe400000000ff */
[----:B------:R-:W-:Y:S02]  /*62470*/  LOP3.LUT P6, RZ, R249, 0x100000, RZ, 0xc0, !PT ;  /* 0x00100000f9ff7812 */ /* 0x000fe400078cc0ff */
[----:B--2---:R-:W-:-:S02]  /*62480*/  SHF.R.S32.HI R13, RZ, 0x1f, R181 ;  /* 0x0000001fff0d7819 */ /* 0x004fc400000114b5 */
[----:B------:R-:W-:-:S05]  /*62490*/  IADD3 R8, P0, R181, R4, RZ ;  /* 0x00000004b5087210 */ /* 0x000fca0007f1e0ff */
[----:B------:R-:W-:Y:S01]  /*624a0*/  IMAD.X R9, R13, 0x1, R7, P0 ;  /* 0x000000010d097824 */ /* 0x000fe200000e0607 */
[----:B0-----:R-:W-:Y:S02]  /*624b0*/  IADD3 R12, P0, R181, R5, RZ ;  /* 0x00000005b50c7210 */ /* 0x001fe40007f1e0ff */
[----:B------:R-:W2:Y:S01]  /*624c0*/  LDL.LU R181, [R1+0x610] ;  /* 0x0006100001b57983 */ /* 0x000ea20000300800 */
[C---:B------:R-:W-:Y:S02]  /*624d0*/  PRMT R251, R14.reuse, 0x7772, RZ ;  /* 0x000077720efb7816 */ /* 0x040fe400000000ff */
[----:B------:R-:W-:Y:S01]  /*624e0*/  IMAD.X R13, R13, 0x1, R6, P0 ;  /* 0x000000010d0d7824 */ /* 0x000fe200000e0606 */
[----:B------:R3:W-:Y:S01]  /*624f0*/  @P4 STG.E.U8 desc[UR44][R10.64], R237 ;  /* 0x000000ed0a004986 */ /* 0x0007e2000c10112c */
[C---:B------:R-:W-:Y:S02]  /*62500*/  LOP3.LUT P1, RZ, R249.reuse, 0x200000, RZ, 0xc0, !PT ;  /* 0x00200000f9ff7812 */ /* 0x040fe4000782c0ff */
[----:B------:R-:W-:Y:S01]  /*62510*/  PRMT R14, R14, 0x7773, RZ ;  /* 0x000077730e0e7816 */ /* 0x000fe200000000ff */
[----:B------:R0:W-:Y:S04]  /*62520*/  @P5 STG.E.U8 desc[UR44][R8.64], R251 ;  /* 0x000000fb08005986 */ /* 0x0001e8000c10112c */
[----:B------:R4:W-:Y:S01]  /*62530*/  @P6 STG.E.U8 desc[UR44][R12.64], R14 ;  /* 0x0000000e0c006986 */ /* 0x0009e2000c10112c */
[----:B------:R-:W-:-:S02]  /*62540*/  LOP3.LUT P2, RZ, R249, 0x400000, RZ, 0xc0, !PT ;  /* 0x00400000f9ff7812 */ /* 0x000fc4000784c0ff */
[----:B------:R-:W-:Y:S02]  /*62550*/  LOP3.LUT P3, RZ, R249, 0x800000, RZ, 0xc0, !PT ;  /* 0x00800000f9ff7812 */ /* 0x000fe4000786c0ff */
[----:B---3--:R-:W-:Y:S02]  /*62560*/  SHF.R.S32.HI R237, RZ, 0x1f, R2 ;  /* 0x0000001fffed7819 */ /* 0x008fe40000011402 */
[----:B------:R-:W-:-:S05]  /*62570*/  IADD3 R10, P0, R2, R4, RZ ;  /* 0x00000004020a7210 */ /* 0x000fca0007f1e0ff */
[C---:B------:R-:W-:Y:S01]  /*62580*/  IMAD.X R11, R237.reuse, 0x1, R7, P0 ;  /* 0x00000001ed0b7824 */ /* 0x040fe200000e0607 */
[----:B0-----:R-:W-:Y:S02]  /*62590*/  IADD3 R8, P0, R2, R5, RZ ;  /* 0x0000000502087210 */ /* 0x001fe40007f1e0ff */
[----:B------:R-:W3:Y:S03]  /*625a0*/  LDL.LU R2, [R1+0x614] ;  /* 0x0006140001027983 */ /* 0x000ee60000300800 */
[----:B------:R-:W-:Y:S01]  /*625b0*/  IMAD.X R9, R237, 0x1, R6, P0 ;  /* 0x00000001ed097824 */ /* 0x000fe200000e0606 */
[----:B------:R-:W-:-:S05]  /*625c0*/  PRMT R237, R15, 0x7770, RZ ;  /* 0x000077700fed7816 */ /* 0x000fca00000000ff */
[----:B------:R0:W-:Y:S01]  /*625d0*/  @P1 STG.E.U8 desc[UR44][R10.64], R237 ;  /* 0x000000ed0a001986 */ /* 0x0001e2000c10112c */
[----:B----4-:R-:W-:Y:S02]  /*625e0*/  SHF.R.S32.HI R14, RZ, 0x1f, R180 ;  /* 0x0000001fff0e7819 */ /* 0x010fe400000114b4 */
[----:B------:R-:W-:-:S05]  /*625f0*/  IADD3 R12, P0, R180, R4, RZ ;  /* 0x00000004b40c7210 */ /* 0x000fca0007f1e0ff */
[----:B------:R-:W-:Y:S01]  /*62600*/  IMAD.X R13, R14, 0x1, R7, P0 ;  /* 0x000000010e0d7824 */ /* 0x000fe200000e0607 */
        /* <DEDUP_REMOVED lines=29> */
[----:B------:R0:W-:Y:S01]  /*627e0*/  @P6 STG.E.U8 desc[UR44][R12.64], R14 ;  /* 0x0000000e0c006986 */ /* 0x0001e2000c10112c */
[----:B------:R-:W-:Y:S02]  /*627f0*/  LOP3.LUT P3, RZ, R249, 0x20000000, RZ, 0xc0, !PT ;  /* 0x20000000f9ff7812 */ /* 0x000fe4000786c0ff */
[C---:B0-----:R-:W-:Y:S02]  /*62800*/  PRMT R14, R16.reuse, 0x7772, RZ ;  /* 0x00007772100e7816 */ /* 0x041fe400000000ff */
[----:B------:R-:W-:-:S03]  /*62810*/  PRMT R16, R16, 0x7773, RZ ;  /* 0x0000777310107816 */ /* 0x000fc600000000ff */
[----:B------:R-:W-:Y:S04]  /*62820*/  @P1 STG.E.U8 desc[UR44][R10.64], R14 ;  /* 0x0000000e0a001986 */ /* 0x000fe8000c10112c */
[----:B------:R0:W-:Y:S01]  /*62830*/  @P2 STG.E.U8 desc[UR44][R8.64], R16 ;  /* 0x0000001008002986 */ /* 0x0001e2000c10112c */
[----:B------:R-:W-:Y:S02]  /*62840*/  LOP3.LUT P4, RZ, R249, 0x40000000, RZ, 0xc0, !PT ;  /* 0x40000000f9ff7812 */ /* 0x000fe4000788c0ff */
[----:B0-----:R-:W-:Y:S02]  /*62850*/  PRMT R8, R17, 0x7770, RZ ;  /* 0x0000777011087816 */ /* 0x001fe400000000ff */
[----:B------:R-:W-:Y:S02]  /*62860*/  LOP3.LUT P5, RZ, R249, 0x80000000, RZ, 0xc0, !PT ;  /* 0x80000000f9ff7812 */ /* 0x000fe400078ac0ff */
[----:B---3--:R-:W-:-:S02]  /*62870*/  SHF.R.S32.HI R15, RZ, 0x1f, R2 ;  /* 0x0000001fff0f7819 */ /* 0x008fc40000011402 */
[----:B------:R-:W-:-:S05]  /*62880*/  IADD3 R12, P0, R2, R4, RZ ;  /* 0x00000004020c7210 */ /* 0x000fca0007f1e0ff */
[C---:B------:R-:W-:Y:S01]  /*62890*/  IMAD.X R13, R15.reuse, 0x1, R7, P0 ;  /* 0x000000010f0d7824 */ /* 0x040fe200000e0607 */
[----:B------:R-:W-:Y:S02]  /*628a0*/  IADD3 R14, P0, R2, R5, RZ ;  /* 0x00000005020e7210 */ /* 0x000fe40007f1e0ff */
[----:B------:R-:W3:Y:S03]  /*628b0*/  LDL.LU R2, [R1+0x624] ;  /* 0x0006240001027983 */ /* 0x000ee60000300800 */
[----:B------:R-:W-:Y:S01]  /*628c0*/  IMAD.X R15, R15, 0x1, R6, P0 ;  /* 0x000000010f0f7824 */ /* 0x000fe200000e0606 */
[----:B------:R0:W-:Y:S01]  /*628d0*/  @P3 STG.E.U8 desc[UR44][R12.64], R8 ;  /* 0x000000080c003986 */ /* 0x0001e2000c10112c */
[----:B----4-:R-:W-:Y:S02]  /*628e0*/  SHF.R.S32.HI R9, RZ, 0x1f, R180 ;  /* 0x0000001fff097819 */ /* 0x010fe400000114b4 */
[----:B------:R-:W-:-:S05]  /*628f0*/  IADD3 R10, P0, R180, R4, RZ ;  /* 0x00000004b40a7210 */ /* 0x000fca0007f1e0ff */
[----:B------:R-:W-:Y:S01]  /*62900*/  IMAD.X R11, R9, 0x1, R7, P0 ;  /* 0x00000001090b7824 */ /* 0x000fe200000e0607 */
[----:B0-----:R-:W-:Y:S02]  /*62910*/  IADD3 R8, P0, R180, R5, RZ ;  /* 0x00000005b4087210 */ /* 0x001fe40007f1e0ff */
[----:B------:R-:W4:Y:S01]  /*62920*/  LDL.LU R180, [R1+0x628] ;  /* 0x0006280001b47983 */ /* 0x000f220000300800 */
[----:B------:R-:W-:Y:S02]  /*62930*/  PRMT R12, R17, 0x7771, RZ ;  /* 0x00007771110c7816 */ /* 0x000fe400000000ff */
[----:B------:R-:W-:-:S03]  /*62940*/  IMAD.X R9, R9, 0x1, R6, P0 ;  /* 0x0000000109097824 */ /* 0x000fc600000e0606 */
        /* <DEDUP_REMOVED lines=17> */
[----:B------:R-:W-:Y:S02]  /*62a60*/  LOP3.LUT P4, RZ, R248, 0x10, RZ, 0xc0, !PT ;  /* 0x00000010f8ff7812 */ /* 0x000fe4000788c0ff */
[----:B--2---:R-:W-:Y:S02]  /*62a70*/  SHF.R.S32.HI R14, RZ, 0x1f, R181 ;  /* 0x0000001fff0e7819 */ /* 0x004fe400000114b5 */
[----:B0-----:R-:W-:-:S05]  /*62a80*/  IADD3 R8, P0, R181, R4, RZ ;  /* 0x00000004b5087210 */ /* 0x001fca0007f1e0ff */
[C---:B------:R-:W-:Y:S01]  /*62a90*/  IMAD.X R9, R14.reuse, 0x1, R7, P0 ;  /* 0x000000010e097824 */ /* 0x040fe200000e0607 */
[----:B-1----:R-:W-:Y:S02]  /*62aa0*/  IADD3 R12, P0, R181, R5, RZ ;  /* 0x00000005b50c7210 */ /* 0x002fe40007f1e0ff */
[----:B------:R-:W2:Y:S03]  /*62ab0*/  LDL.LU R181, [R1+0x630] ;  /* 0x0006300001b57983 */ /* 0x000ea60000300800 */
[----:B------:R-:W-:Y:S01]  /*62ac0*/  IMAD.X R13, R14, 0x1, R6, P0 ;  /* 0x000000010e0d7824 */ /* 0x000fe200000e0606 */
[----:B------:R-:W-:-:S05]  /*62ad0*/  PRMT R14, R18, 0x7771, RZ ;  /* 0x00007771120e7816 */ /* 0x000fca00000000ff */
[----:B------:R0:W-:Y:S01]  /*62ae0*/  @P2 STG.E.U8 desc[UR44][R10.64], R14 ;  /* 0x0000000e0a002986 */ /* 0x0001e2000c10112c */
[----:B------:R-:W-:Y:S02]  /*62af0*/  LOP3.LUT P5, RZ, R248, 0x20, RZ, 0xc0, !PT ;  /* 0x00000020f8ff7812 */ /* 0x000fe400078ac0ff */
[C---:B0-----:R-:W-:Y:S02]  /*62b00*/  PRMT R10, R18.reuse, 0x7772, RZ ;  /* 0x00007772120a7816 */ /* 0x041fe400000000ff */
[----:B------:R-:W-:-:S03]  /*62b10*/  PRMT R18, R18, 0x7773, RZ ;  /* 0x0000777312127816 */ /* 0x000fc600000000ff */
[----:B------:R-:W-:Y:S04]  /*62b20*/  @P3 STG.E.U8 desc[UR44][R8.64], R10 ;  /* 0x0000000a08003986 */ /* 0x000fe8000c10112c */
[----:B------:R0:W-:Y:S01]  /*62b30*/  @P4 STG.E.U8 desc[UR44][R12.64], R18 ;  /* 0x000000120c004986 */ /* 0x0001e2000c10112c */
[C---:B------:R-:W-:Y:S02]  /*62b40*/  LOP3.LUT P6, RZ, R248.reuse, 0x40, RZ, 0xc0, !PT ;  /* 0x00000040f8ff7812 */ /* 0x040fe400078cc0ff */
        /* <DEDUP_REMOVED lines=25> */
[C---:B------:R-:W-:Y:S02]  /*62ce0*/  LOP3.LUT P3, RZ, R248.reuse, 0x200, RZ, 0xc0, !PT ;  /* 0x00000200f8ff7812 */ /* 0x040fe4000786c0ff */
        /* <DEDUP_REMOVED lines=14> */
[----:B------:R-:W-:Y:S02]  /*62dd0*/  LOP3.LUT P6, RZ, R248, 0x1000, RZ, 0xc0, !PT ;  /* 0x00001000f8ff7812 */ /* 0x000fe400078cc0ff */
[----:B------:R-:W-:Y:S01]  /*62de0*/  PRMT R15, R20, 0x7772, RZ ;  /* 0x00007772140f7816 */ /* 0x000fe200000000ff */
[----:B------:R-:W-:Y:S01]  /*62df0*/  @P4 STG.E.U8 desc[UR44][R10.64], R14 ;  /* 0x0000000e0a004986 */ /* 0x000fe2000c10112c */
[----:B------:R-:W-:-:S02]  /*62e00*/  LOP3.LUT P1, RZ, R248, 0x2000, RZ, 0xc0, !PT ;  /* 0x00002000f8ff7812 */ /* 0x000fc4000782c0ff */
[----:B------:R-:W-:Y:S01]  /*62e10*/  PRMT R20, R20, 0x7773, RZ ;  /* 0x0000777314147816 */ /* 0x000fe200000000ff */
[----:B------:R-:W-:Y:S01]  /*62e20*/  @P5 STG.E.U8 desc[UR44][R8.64], R15 ;  /* 0x0000000f08005986 */ /* 0x000fe2000c10112c */
[----:B------:R-:W-:-:S05]  /*62e30*/  LOP3.LUT P2, RZ, R248, 0x4000, RZ, 0xc0, !PT ;  /* 0x00004000f8ff7812 */ /* 0x000fca000784c0ff */
[----:B------:R0:W-:Y:S01]  /*62e40*/  @P6 STG.E.U8 desc[UR44][R12.64], R20 ;  /* 0x000000140c006986 */ /* 0x0001e2000c10112c */
[----:B------:R-:W-:Y:S02]  /*62e50*/  LOP3.LUT P3, RZ, R248, 0x8000, RZ, 0xc0, !PT ;  /* 0x00008000f8ff7812 */ /* 0x000fe4000786c0ff */
[----:B0-----:R-:W-:Y:S02]  /*62e60*/  PRMT R12, R21, 0x7770, RZ ;  /* 0x00007770150c7816 */ /* 0x001fe400000000ff */
[----:B---3--:R-:W-:Y:S02]  /*62e70*/  SHF.R.S32.HI R14, RZ, 0x1f, R2 ;  /* 0x0000001fff0e7819 */ /* 0x008fe40000011402 */
[----:B------:R-:W-:-:S05]  /*62e80*/  IADD3 R10, P0, R2, R4, RZ ;  /* 0x00000004020a7210 */ /* 0x000fca0007f1e0ff */
[----:B------:R-:W-:Y:S01]  /*62e90*/  IMAD.X R11, R14, 0x1, R7, P0 ;  /* 0x000000010e0b7824 */ /* 0x000fe200000e0607 */
        /* <DEDUP_REMOVED lines=30> */
[----:B------:R-:W-:Y:S01]  /*63080*/  IMAD.X R9, R13, 0x1, R7, P0 ;  /* 0x000000010d097824 */ /* 0x000fe200000e0607 */
[----:B0-----:R-:W-:Y:S02]  /*63090*/  IADD3 R12, P0, R181, R5, RZ ;  /* 0x00000005b50c7210 */ /* 0x001fe40007f1e0ff */
[----:B------:R-:W2:Y:S01]  /*630a0*/  LDL.LU R181, [R1+0x650] ;  /* 0x0006500001b57983 */ /* 0x000ea20000300800 */
[----:B------:R-:W-:Y:S02]  /*630b0*/  PRMT R10, R22, 0x7771, RZ ;  /* 0x00007771160a7816 */ /* 0x000fe400000000ff */
[----:B------:R-:W-:Y:S01]  /*630c0*/  LOP3.LUT P2, RZ, R248, 0x100000, RZ, 0xc0, !PT ;  /* 0x00100000f8ff7812 */ /* 0x000fe2000784c0ff */
[----:B------:R-:W-:Y:S02]  /*630d0*/  IMAD.X R13, R13, 0x1, R6, P0 ;  /* 0x000000010d0d7824 */ /* 0x000fe400000e0606 */
[----:B------:R0:W-:Y:S02]  /*630e0*/  @P6 STG.E.U8 desc[UR44][R14.64], R10 ;  /* 0x0000000a0e006986 */ /* 0x0001e4000c10112c */
[----:B0-----:R-:W-:-:S02]  /*630f0*/  PRMT R10, R22, 0x7772, RZ ;  /* 0x00007772160a7816 */ /* 0x001fc400000000ff */
[----:B------:R-:W-:-:S03]  /*63100*/  PRMT R22, R22, 0x7773, RZ ;  /* 0x0000777316167816 */ /* 0x000fc600000000ff */
[----:B------:R-:W-:Y:S04]  /*63110*/  @P1 STG.E.U8 desc[UR44][R8.64], R10 ;  /* 0x0000000a08001986 */ /* 0x000fe8000c10112c */
[----:B------:R0:W-:Y:S01]  /*63120*/  @P2 STG.E.U8 desc[UR44][R12.64], R22 ;  /* 0x000000160c002986 */ /* 0x0001e2000c10112c */
[C---:B------:R-:W-:Y:S02]  /*63130*/  LOP3.LUT P3, RZ, R248.reuse, 0x200000, RZ, 0xc0, !PT ;  /* 0x00200000f8ff7812 */ /* 0x040fe4000786c0ff */
[----:B------:R-:W-:Y:S02]  /*63140*/  LOP3.LUT P4, RZ, R248, 0x400000, RZ, 0xc0, !PT ;  /* 0x00400000f8ff7812 */ /* 0x000fe4000788c0ff */
[----:B0-----:R-:W-:Y:S02]  /*63150*/  PRMT R13, R23, 0x7770, RZ ;  /* 0x00007770170d7816 */ /* 0x001fe400000000ff */
[----:B---3--:R-:W-:-:S02]  /*63160*/  SHF.R.S32.HI R11, RZ, 0x1f, R2 ;  /* 0x0000001fff0b7819 */ /* 0x008fc40000011402 */
[----:B------:R-:W-:-:S05]  /*63170*/  IADD3 R14, P0, R2, R4, RZ ;  /* 0x00000004020e7210 */ /* 0x000fca0007f1e0ff */
[C---:B------:R-:W-:Y:S01]  /*63180*/  IMAD.X R15, R11.reuse, 0x1, R7, P0 ;  /* 0x000000010b0f7824 */ /* 0x040fe200000e0607 */
[----:B------:R-:W-:Y:S02]  /*63190*/  IADD3 R10, P0, R2, R5, RZ ;  /* 0x00000005020a7210 */ /* 0x000fe40007f1e0ff */
        /* <DEDUP_REMOVED lines=12> */
[----:B------:R-:W-:-:S05]  /*63260*/  IADD3 R14, P0, R3, R4, RZ ;  /* 0x00000004030e7210 */ /* 0x000fca0007f1e0ff */
[----:B------:R-:W-:Y:S01]  /*63270*/  IMAD.X R15, R10, 0x1, R7, P0 ;  /* 0x000000010a0f7824 */ /* 0x000fe200000e0607 */
[----:B------:R-:W-:Y:S02]  /*63280*/  IADD3 R12, P0, R3, R5, RZ ;  /* 0x00000005030c7210 */ /* 0x000fe40007f1e0ff */
[----:B------:R-:W4:Y:S01]  /*63290*/  LDL.LU R3, [R1+0x65c] ;  /* 0x00065c0001037983 */ /* 0x000f220000300800 */
[C---:B------:R-:W-:Y:S02]  /*632a0*/  LOP3.LUT P5, RZ, R248.reuse, 0x800000, RZ, 0xc0, !PT ;  /* 0x00800000f8ff7812 */ /* 0x040fe400078ac0ff */
[C---:B------:R-:W-:Y:S02]  /*632b0*/  LOP3.LUT P6, RZ, R248.reuse, 0x1000000, RZ, 0xc0, !PT ;  /* 0x01000000f8ff7812 */ /* 0x040fe400078cc0ff */
[----:B------:R-:W-:Y:S02]  /*632c0*/  LOP3.LUT P1, RZ, R248, 0x2000000, RZ, 0xc0, !PT ;  /* 0x02000000f8ff7812 */ /* 0x000fe4000782c0ff */
[C---:B------:R-:W-:Y:S01]  /*632d0*/  PRMT R11, R23.reuse, 0x7772, RZ ;  /* 0x00007772170b7816 */ /* 0x040fe200000000ff */
[----:B------:R-:W-:Y:S01]  /*632e0*/  IMAD.X R13, R10, 0x1, R6, P0 ;  /* 0x000000010a0d7824 */ /* 0x000fe200000e0606 */
[----:B------:R-:W-:-:S05]  /*632f0*/  PRMT R23, R23, 0x7773, RZ ;  /* 0x0000777317177816 */ /* 0x000fca00000000ff */
[----:B------:R0:W-:Y:S01]  /*63300*/  @P5 STG.E.U8 desc[UR44][R8.64], R11 ;  /* 0x0000000b08005986 */ /* 0x0001e2000c10112c */
[----:B------:R-:W-:-:S03]  /*63310*/  LOP3.LUT P2, RZ, R248, 0x4000000, RZ, 0xc0, !PT ;  /* 0x04000000f8ff7812 */ /* 0x000fc6000784c0ff */
[----:B------:R-:W-:Y:S01]  /*63320*/  @P6 STG.E.U8 desc[UR44][R16.64], R23 ;  /* 0x0000001710006986 */ /* 0x000fe2000c10112c */
[----:B0-----:R-:W-:-:S05]  /*63330*/  PRMT R8, R24, 0x7770, RZ ;  /* 0x0000777018087816 */ /* 0x001fca00000000ff */
[----:B------:R0:W-:Y:S01]  /*63340*/  @P1 STG.E.U8 desc[UR44][R14.64], R8 ;  /* 0x000000080e001986 */ /* 0x0001e2000c10112c */
[----:B--2---:R-:W-:Y:S02]  /*63350*/  SHF.R.S32.HI R9, RZ, 0x1f, R181 ;  /* 0x0000001fff097819 */ /* 0x004fe400000114b5 */
[----:B------:R-:W-:-:S05]  /*63360*/  IADD3 R10, P0, R181, R4, RZ ;  /* 0x00000004b50a7210 */ /* 0x000fca0007f1e0ff */
[----:B------:R-:W-:Y:S01]  /*63370*/  IMAD.X R11, R9, 0x1, R7, P0 ;  /* 0x00000001090b7824 */ /* 0x000fe200000e0607 */
[----:B0-----:R-:W-:Y:S02]  /*63380*/  IADD3 R8, P0, R181, R5, RZ ;  /* 0x00000005b5087210 */ /* 0x001fe40007f1e0ff */
[----:B------:R-:W2:Y:S01]  /*63390*/  LDL.LU R181, [R1+0x660] ;  /* 0x0006600001b57983 */ /* 0x000ea20000300800 */
[----:B------:R-:W-:Y:S02]  /*633a0*/  LOP3.LUT P3, RZ, R248, 0x8000000, RZ, 0xc0, !PT ;  /* 0x08000000f8ff7812 */ /* 0x000fe4000786c0ff */
[----:B------:R-:W-:Y:S01]  /*633b0*/  PRMT R14, R24, 0x7771, RZ ;  /* 0x00007771180e7816 */ /* 0x000fe200000000ff */
[----:B------:R-:W-:Y:S01]  /*633c0*/  IMAD.X R9, R9, 0x1, R6, P0 ;  /* 0x0000000109097824 */ /* 0x000fe200000e0606 */
[----:B------:R-:W-:Y:S02]  /*633d0*/  LOP3.LUT P4, RZ, R248, 0x10000000, RZ, 0xc0, !PT ;  /* 0x10000000f8ff7812 */ /* 0x000fe4000788c0ff */
[----:B------:R-:W-:Y:S01]  /*633e0*/  PRMT R15, R24, 0x7772, RZ ;  /* 0x00007772180f7816 */ /* 0x000fe200000000ff */
[----:B------:R3:W-:Y:S01]  /*633f0*/  @P2 STG.E.U8 desc[UR44][R12.64], R14 ;  /* 0x0000000e0c002986 */ /* 0x0007e2000c10112c */
[----:B------:R-:W-:-:S02]  /*63400*/  LOP3.LUT P5, RZ, R248, 0x20000000, RZ, 0xc0, !PT ;  /* 0x20000000f8ff7812 */ /* 0x000fc400078ac0ff */
[----:B------:R-:W-:-:S03]  /*63410*/  PRMT R24, R24, 0x7773, RZ ;  /* 0x0000777318187816 */ /* 0x000fc600000000ff */
[----:B------:R0:W-:Y:S04]  /*63420*/  @P3 STG.E.U8 desc[UR44][R10.64], R15 ;  /* 0x0000000f0a003986 */ /* 0x0001e8000c10112c */
[----:B------:R1:W-:Y:S01]  /*63430*/  @P4 STG.E.U8 desc[UR44][R8.64], R24 ;  /* 0x0000001808004986 */ /* 0x0003e2000c10112c */
[C---:B------:R-:W-:Y:S02]  /*63440*/  LOP3.LUT P6, RZ, R248.reuse, 0x40000000, RZ, 0xc0, !PT ;  /* 0x40000000f8ff7812 */ /* 0x040fe400078cc0ff */
[----:B------:R-:W-:Y:S02]  /*63450*/  LOP3.LUT P1, RZ, R248, 0x80000000, RZ, 0xc0, !PT ;  /* 0x80000000f8ff7812 */ /* 0x000fe4000782c0ff */
[----:B---3--:R-:W-:Y:S02]  /*63460*/  SHF.R.S32.HI R14, RZ, 0x1f, R2 ;  /* 0x0000001fff0e7819 */ /* 0x008fe40000011402 */
[----:B------:R-:W-:-:S05]  /*63470*/  IADD3 R12, P0, R2, R4, RZ ;  /* 0x00000004020c7210 */ /* 0x000fca0007f1e0ff */
[----:B------:R-:W-:Y:S01]  /*63480*/  IMAD.X R13, R14, 0x1, R7, P0 ;  /* 0x000000010e0d7824 */ /* 0x000fe200000e0607 */
[----:B0-----:R-:W-:Y:S02]  /*63490*/  IADD3 R10, P0, R2, R5, RZ ;  /* 0x00000005020a7210 */ /* 0x001fe40007f1e0ff */
[----:B------:R-:W3:Y:S03]  /*634a0*/  LDL.LU R2, [R1+0x664] ;  /* 0x0006640001027983 */ /* 0x000ee60000300800 */
[----:B------:R-:W-:Y:S01]  /*634b0*/  IMAD.X R11, R14, 0x1, R6, P0 ;  /* 0x000000010e0b7824 */ /* 0x000fe200000e0606 */
[----:B------:R-:W-:-:S05]  /*634c0*/  PRMT R14, R25, 0x7770, RZ ;  /* 0x00007770190e7816 */ /* 0x000fca00000000ff */
[----:B------:R0:W-:Y:S01]  /*634d0*/  @P5 STG.E.U8 desc[UR44][R12.64], R14 ;  /* 0x0000000e0c005986 */ /* 0x0001e2000c10112c */
[----:B----4-:R-:W-:Y:S02]  /*634e0*/  SHF.R.S32.HI R15, RZ, 0x1f, R180 ;  /* 0x0000001fff0f7819 */ /* 0x010fe400000114b4 */
[----:B-1----:R-:W-:-:S05]  /*634f0*/  IADD3 R8, P0, R180, R4, RZ ;  /* 0x00000004b4087210 */ /* 0x002fca0007f1e0ff */
        /* <DEDUP_REMOVED lines=28> */
[C---:B------:R-:W-:Y:S02]  /*636c0*/  PRMT R14, R26.reuse, 0x7771, RZ ;  /* 0x000077711a0e7816 */ /* 0x040fe400000000ff */
[C---:B------:R-:W-:Y:S02]  /*636d0*/  LOP3.LUT P6, RZ, R247.reuse, 0x10, RZ, 0xc0, !PT ;  /* 0x00000010f7ff7812 */ /* 0x040fe400078cc0ff */
        /* <DEDUP_REMOVED lines=28> */
[C---:B------:R-:W-:Y:S01]  /*638a0*/  IMAD.X R11, R8.reuse, 0x1, R7, P0 ;  /* 0x00000001080b7824 */ /* 0x040fe200000e0607 */
        /* <DEDUP_REMOVED lines=19> */
[----:B------:R0:W-:Y:S01]  /*639e0*/  @P6 STG.E.U8 desc[UR44][R14.64], R10 ;  /* 0x0000000a0e006986 */ /* 0x0001e2000c10112c */
[----:B------:R-:W-:-:S02]  /*639f0*/  LOP3.LUT P3, RZ, R247, 0x2000, RZ, 0xc0, !PT ;  /* 0x00002000f7ff7812 */ /* 0x000fc4000786c0ff */
        /* <DEDUP_REMOVED lines=50> */
[----:B------:R0:W-:Y:S01]  /*63d20*/  @P3 STG.E.U8 desc[UR44][R8.64], R15 ;  /* 0x0000000f08003986 */ /* 0x0001e2000c10112c */
[----:B------:R-:W-:-:S05]  /*63d30*/  LOP3.LUT P6, RZ, R247, 0x400000, RZ, 0xc0, !PT ;  /* 0x00400000f7ff7812 */ /* 0x000fca00078cc0ff */
[----:B------:R1:W-:Y:S01]  /*63d40*/  @P4 STG.E.U8 desc[UR44][R12.64], R30 ;  /* 0x0000001e0c004986 */ /* 0x0003e2000c10112c */
[----:B0-----:R-:W-:Y:S02]  /*63d50*/  PRMT R15, R31, 0x7770, RZ ;  /* 0x000077701f0f7816 */ /* 0x001fe400000000ff */
[----:B------:R-:W-:Y:S02]  /*63d60*/  LOP3.LUT P1, RZ, R247, 0x800000, RZ, 0xc0, !PT ;  /* 0x00800000f7ff7812 */ /* 0x000fe4000782c0ff */
        /* <DEDUP_REMOVED lines=8> */
[----:B-1----:R-:W-:-:S05]  /*63df0*/  IADD3 R12, P0, R180, R4, RZ ;  /* 0x00000004b40c7210 */ /* 0x002fca0007f1e0ff */
        /* <DEDUP_REMOVED lines=701> */
[C---:B------:R-:W-:Y:S02]  /*669d0*/  PRMT R14, R60.reuse, 0x7771, RZ ;  /* 0x000077713c0e7816 */ /* 0x040fe400000000ff */
[----:B------:R-:W-:-:S03]  /*669e0*/  PRMT R15, R60, 0x7772, RZ ;  /* 0x000077723c0f7816 */ /* 0x000fc600000000ff */
[----:B------:R-:W-:Y:S01]  /*669f0*/  @P2 STG.E.U8 desc[UR44][R12.64], R14 ;  /* 0x0000000e0c002986 */ /* 0x000fe2000c10112c */
[C---:B------:R-:W-:Y:S02]  /*66a00*/  LOP3.LUT P5, RZ, R243.reuse, 0x2000, RZ, 0xc0, !PT ;  /* 0x00002000f3ff7812 */ /* 0x040fe400078ac0ff */
[----:B------:R-:W-:Y:S01]  /*66a10*/  PRMT R60, R60, 0x7773, RZ ;  /* 0x000077733c3c7816 */ /* 0x000fe200000000ff */
[----:B------:R0:W-:Y:S04]  /*66a20*/  @P3 STG.E.U8 desc[UR44][R10.64], R15 ;  /* 0x0000000f0a003986 */ /* 0x0001e8000c10112c */
[----:B------:R1:W-:Y:S01]  /*66a30*/  @P4 STG.E.U8 desc[UR44][R8.64], R60 ;  /* 0x0000003c08004986 */ /* 0x0003e2000c10112c */
[----:B------:R-:W-:Y:S02]  /*66a40*/  LOP3.LUT P6, RZ, R243, 0x4000, RZ, 0xc0, !PT ;  /* 0x00004000f3ff7812 */ /* 0x000fe400078cc0ff */
[----:B0-----:R-:W-:-:S02]  /*66a50*/  PRMT R15, R61, 0x7770, RZ ;  /* 0x000077703d0f7816 */ /* 0x001fc400000000ff */
        /* <DEDUP_REMOVED lines=116> */
[----:B------:R-:W-:Y:S01]  /*671a0*/  IMAD.X R9, R14, 0x1, R7, P0 ;  /* 0x000000010e097824 */ /* 0x000fe200000e0607 */
        /* <DEDUP_REMOVED lines=21> */
[----:B------:R-:W-:Y:S02]  /*67300*/  LOP3.LUT P5, RZ, R242, 0x20, RZ, 0xc0, !PT ;  /* 0x00000020f2ff7812 */ /* 0x000fe400078ac0ff */
        /* <DEDUP_REMOVED lines=940> */
[----:B------:R-:W-:Y:S02]  /*6add0*/  LOP3.LUT P4, RZ, R238, 0x8000000, RZ, 0xc0, !PT ;  /* 0x08000000eeff7812 */ /* 0x000fe4000788c0ff */
        /* <DEDUP_REMOVED lines=583> */
[----:B------:R-:W-:Y:S02]  /*6d250*/  LOP3.LUT P1, RZ, R229, 0x80000000, RZ, 0xc0, !PT ;  /* 0x80000000e5ff7812 */ /* 0x000fe4000782c0ff */
        /* <DEDUP_REMOVED lines=1059> */
[----:B------:R-:W-:Y:S01]  /*71490*/  IMAD.X R11, R14, 0x1, R7, P0 ;  /* 0x000000010e0b7824 */ /* 0x000fe200000e0607 */
[----:B-1----:R-:W-:Y:S02]  /*714a0*/  IADD3 R8, P0, R181, R5, RZ ;  /* 0x00000005b5087210 */ /* 0x002fe40007f1e0ff */
[----:B------:R-:W-:Y:S01]  /*714b0*/  PRMT R15, R174, 0x7772, RZ ;  /* 0x00007772ae0f7816 */ /* 0x000fe200000000ff */
[----:B------:R-:W2:Y:S02]  /*714c0*/  LDL.LU R181, [R1+0x564] ;  /* 0x0005640001b57983 */ /* 0x000ea40000300800 */
[----:B------:R-:W-:Y:S01]  /*714d0*/  IMAD.X R9, R14, 0x1, R6, P0 ;  /* 0x000000010e097824 */ /* 0x000fe200000e0606 */
[----:B------:R-:W-:-:S05]  /*714e0*/  PRMT R14, R174, 0x7771, RZ ;  /* 0x00007771ae0e7816 */ /* 0x000fca00000000ff */
        /* <DEDUP_REMOVED lines=18> */
[----:B0-----:R-:W-:-:S05]  /*71610*/  IADD3 R12, P0, R180, R5, RZ ;  /* 0x00000005b40c7210 */ /* 0x001fca0007f1e0ff */
        /* <DEDUP_REMOVED lines=11> */
[----:B------:R-:W-:Y:S01]  /*716d0*/  LOP3.LUT P3, RZ, R236, 0x10, RZ, 0xc0, !PT ;  /* 0x00000010ecff7812 */ /* 0x000fe2000786c0ff */
[----:B------:R-:W4:Y:S01]  /*716e0*/  LDL.LU R180, [R1+0x560] ;  /* 0x0005600001b47983 */ /* 0x000f220000300800 */
        /* <DEDUP_REMOVED lines=17> */
[----:B------:R-:W-:-:S03]  /*71800*/  PRMT R176, R176, 0x7773, RZ ;  /* 0x00007773b0b07816 */ /* 0x000fc600000000ff */
[----:B------:R0:W-:Y:S04]  /*71810*/  @P5 STG.E.U8 desc[UR44][R12.64], R15 ;  /* 0x0000000f0c005986 */ /* 0x0001e8000c10112c */
[----:B------:R1:W-:Y:S01]  /*71820*/  @P6 STG.E.U8 desc[UR44][R10.64], R176 ;  /* 0x000000b00a006986 */ /* 0x0003e2000c10112c */
[----:B0-----:R-:W-:Y:S02]  /*71830*/  PRMT R15, R177, 0x7770, RZ ;  /* 0x00007770b10f7816 */ /* 0x001fe400000000ff */
[----:B---3--:R-:W-:Y:S02]  /*71840*/  SHF.R.S32.HI R14, RZ, 0x1f, R2 ;  /* 0x0000001fff0e7819 */ /* 0x008fe40000011402 */
[----:B------:R-:W-:-:S05]  /*71850*/  IADD3 R8, P0, R2, R4, RZ ;  /* 0x0000000402087210 */ /* 0x000fca0007f1e0ff */
[----:B------:R-:W-:Y:S01]  /*71860*/  IMAD.X R9, R14, 0x1, R7, P0 ;  /* 0x000000010e097824 */ /* 0x000fe200000e0607 */
[----:B------:R-:W-:Y:S02]  /*71870*/  IADD3 R12, P0, R2, R5, RZ ;  /* 0x00000005020c7210 */ /* 0x000fe40007f1e0ff */
[----:B------:R-:W3:Y:S03]  /*71880*/  LDL.LU R2, [R1+0x558] ;  /* 0x0005580001027983 */ /* 0x000ee60000300800 */
[----:B------:R-:W-:Y:S01]  /*71890*/  IMAD.X R13, R14, 0x1, R6, P0 ;  /* 0x000000010e0d7824 */ /* 0x000fe200000e0606 */
[----:B----4-:R-:W-:Y:S02]  /*718a0*/  SHF.R.S32.HI R14, RZ, 0x1f, R3 ;  /* 0x0000001fff0e7819 */ /* 0x010fe40000011403 */
[----:B-1----:R-:W-:-:S05]  /*718b0*/  IADD3 R10, P0, R3, R4, RZ ;  /* 0x00000004030a7210 */ /* 0x002fca0007f1e0ff */
[----:B------:R-:W-:Y:S01]  /*718c0*/  IMAD.X R11, R14, 0x1, R7, P0 ;  /* 0x000000010e0b7824 */ /* 0x000fe200000e0607 */
[----:B------:R-:W-:-:S13]  /*718d0*/  LOP3.LUT P0, RZ, R236, 0x800, RZ, 0xc0, !PT ;  /* 0x00000800ecff7812 */ /* 0x000fda000780c0ff */
[----:B------:R0:W-:Y:S02]  /*718e0*/  @P0 STG.E.U8 desc[UR44][R8.64], R15 ;  /* 0x0000000f08000986 */ /* 0x0001e4000c10112c */
[----:B0-----:R-:W-:Y:S02]  /*718f0*/  IADD3 R8, P0, R3, R5, RZ ;  /* 0x0000000503087210 */ /* 0x001fe40007f1e0ff */
[----:B------:R-:W4:Y:S04]  /*71900*/  LDL.LU R3, [R1+0x54c] ;  /* 0x00054c0001037983 */ /* 0x000f280000300800 */
[----:B------:R-:W4:Y:S04]  /*71910*/  LDL.LU R184, [R1+0x550] ;  /* 0x0005500001b87983 */ /* 0x000f280000300800 */
[----:B------:R-:W4:Y:S01]  /*71920*/  LDL.LU R185, [R1+0x544] ;  /* 0x0005440001b97983 */ /* 0x000f220000300800 */
[----:B------:R-:W-:-:S03]  /*71930*/  LOP3.LUT P1, RZ, R236, 0x1000, RZ, 0xc0, !PT ;  /* 0x00001000ecff7812 */ /* 0x000fc6000782c0ff */
[----:B------:R-:W4:Y:S01]  /*71940*/  LDL.LU R183, [R1+0x548] ;  /* 0x0005480001b77983 */ /* 0x000f220000300800 */
[----:B------:R-:W-:Y:S01]  /*71950*/  LOP3.LUT P2, RZ, R236, 0x4000, RZ, 0xc0, !PT ;  /* 0x00004000ecff7812 */ /* 0x000fe2000784c0ff */
[----:B------:R-:W-:Y:S01]  /*71960*/  IMAD.X R9, R14, 0x1, R6, P0 ;  /* 0x000000010e097824 */ /* 0x000fe200000e0606 */
[C---:B------:R-:W-:Y:S02]  /*71970*/  PRMT R14, R177.reuse, 0x7771, RZ ;  /* 0x00007771b10e7816 */ /* 0x040fe400000000ff */
[----:B------:R-:W-:-:S05]  /*71980*/  PRMT R15, R177, 0x7772, RZ ;  /* 0x00007772b10f7816 */ /* 0x000fca00000000ff */
[----:B------:R0:W-:Y:S01]  /*71990*/  @P1 STG.E.U8 desc[UR44][R12.64], R14 ;  /* 0x0000000e0c001986 */ /* 0x0001e2000c10112c */
[----:B------:R-:W-:-:S03]  /*719a0*/  LOP3.LUT P3, RZ, R236, 0x10000, RZ, 0xc0, !PT ;  /* 0x00010000ecff7812 */ /* 0x000fc6000786c0ff */
[----:B------:R1:W-:Y:S01]  /*719b0*/  @P2 STG.E.U8 desc[UR44][R10.64], R15 ;  /* 0x0000000f0a002986 */ /* 0x0003e2000c10112c */
[----:B0-----:R-:W-:Y:S02]  /*719c0*/  SHF.R.S32.HI R14, RZ, 0x1f, R180 ;  /* 0x0000001fff0e7819 */ /* 0x001fe400000114b4 */
[----:B------:R-:W-:-:S05]  /*719d0*/  IADD3 R12, P0, R180, R4, RZ ;  /* 0x00000004b40c7210 */ /* 0x000fca0007f1e0ff */
[----:B------:R-:W-:Y:S01]  /*719e0*/  IMAD.X R13, R14, 0x1, R7, P0 ;  /* 0x000000010e0d7824 */ /* 0x000fe200000e0607 */
[----:B-1----:R-:W-:Y:S02]  /*719f0*/  IADD3 R10, P0, R180, R5, RZ ;  /* 0x00000005b40a7210 */ /* 0x002fe40007f1e0ff */
[----:B------:R-:W4:Y:S01]  /*71a00*/  LDL.LU R180, [R1+0x53c] ;  /* 0x00053c0001b47983 */ /* 0x000f220000300800 */
[----:B------:R-:W-:Y:S02]  /*71a10*/  PRMT R177, R177, 0x7773, RZ ;  /* 0x00007773b1b17816 */ /* 0x000fe400000000ff */
[----:B------:R-:W-:Y:S01]  /*71a20*/  IMAD.X R11, R14, 0x1, R6, P0 ;  /* 0x000000010e0b7824 */ /* 0x000fe200000e0606 */
[----:B------:R-:W-:Y:S02]  /*71a30*/  LOP3.LUT P4, RZ, R236, 0x20000, RZ, 0xc0, !PT ;  /* 0x00020000ecff7812 */ /* 0x000fe4000788c0ff */
[----:B------:R0:W-:Y:S01]  /*71a40*/  @P3 STG.E.U8 desc[UR44][R8.64], R177 ;  /* 0x000000b108003986 */ /* 0x0001e2000c10112c */
[----:B--2---:R-:W-:-:S02]  /*71a50*/  SHF.R.S32.HI R14, RZ, 0x1f, R181 ;  /* 0x0000001fff0e7819 */ /* 0x004fc400000114b5 */
[----:B------:R-:W-:Y:S02]  /*71a60*/  LOP3.LUT P5, RZ, R236, 0x80000, RZ, 0xc0, !PT ;  /* 0x00080000ecff7812 */ /* 0x000fe400078ac0ff */
[----:B0-----:R-:W-:Y:S02]  /*71a70*/  IADD3 R8, P0, R181, R4, RZ ;  /* 0x00000004b5087210 */ /* 0x001fe40007f1e0ff */
[----:B------:R-:W-:-:S03]  /*71a80*/  PRMT R15, R178, 0x7770, RZ ;  /* 0x00007770b20f7816 */ /* 0x000fc600000000ff */
[----:B------:R-:W-:Y:S01]  /*71a90*/  IMAD.X R9, R14, 0x1, R7, P0 ;  /* 0x000000010e097824 */ /* 0x000fe200000e0607 */
[----:B------:R-:W-:Y:S02]  /*71aa0*/  IADD3 R142, P0, R181, R5, RZ ;  /* 0x00000005b58e7210 */ /* 0x000fe40007f1e0ff */
[----:B------:R-:W2:Y:S04]  /*71ab0*/  LDL.LU R181, [R1+0x540] ;  /* 0x0005400001b57983 */ /* 0x000ea80000300800 */
[----:B------:R0:W-:Y:S01]  /*71ac0*/  @P4 STG.E.U8 desc[UR44][R12.64], R15 ;  /* 0x0000000f0c004986 */ /* 0x0001e2000c10112c */
[----:B------:R-:W-:Y:S01]  /*71ad0*/  LOP3.LUT P6, RZ, R236, 0x100000, RZ, 0xc0, !PT ;  /* 0x00100000ecff7812 */ /* 0x000fe200078cc0ff */
[----:B------:R-:W-:Y:S02]  /*71ae0*/  IMAD.X R143, R14, 0x1, R6, P0 ;  /* 0x000000010e8f7824 */ /* 0x000fe400000e0606 */
[----:B------:R-:W2:Y:S01]  /*71af0*/  LDL.LU R187, [R1+0x534] ;  /* 0x0005340001bb7983 */ /* 0x000ea20000300800 */
[----:B0-----:R-:W-:-:S05]  /*71b00*/  PRMT R12, R178, 0x7771, RZ ;  /* 0x00007771b20c7816 */ /* 0x001fca00000000ff */
[----:B------:R0:W-:Y:S02]  /*71b10*/  @P5 STG.E.U8 desc[UR44][R10.64], R12 ;  /* 0x0000000c0a005986 */ /* 0x0001e4000c10112c */
[----:B0-----:R-:W-:-:S05]  /*71b20*/  PRMT R11, R178, 0x7772, RZ ;  /* 0x00007772b20b7816 */ /* 0x001fca00000000ff */
[----:B------:R4:W-:Y:S01]  /*71b30*/  @P6 STG.E.U8 desc[UR44][R8.64], R11 ;  /* 0x0000000b08006986 */ /* 0x0009e2000c10112c */
[----:B---3--:R-:W-:Y:S02]  /*71b40*/  SHF.R.S32.HI R10, RZ, 0x1f, R2 ;  /* 0x0000001fff0a7819 */ /* 0x008fe40000011402 */
[----:B------:R-:W-:-:S05]  /*71b50*/  IADD3 R162, P0, R2, R4, RZ ;  /* 0x0000000402a27210 */ /* 0x000fca0007f1e0ff */
[----:B------:R-:W-:Y:S01]  /*71b60*/  IMAD.X R163, R10, 0x1, R7, P0 ;  /* 0x000000010aa37824 */ /* 0x000fe200000e0607 */
[----:B------:R-:W-:-:S05]  /*71b70*/  IADD3 R148, P0, R2, R5, RZ ;  /* 0x0000000502947210 */ /* 0x000fca0007f1e0ff */
[----:B------:R-:W-:Y:S01]  /*71b80*/  IMAD.X R149, R10, 0x1, R6, P0 ;  /* 0x000000010a957824 */ /* 0x000fe200000e0606 */
[----:B----4-:R-:W-:Y:S02]  /*71b90*/  SHF.R.S32.HI R8, RZ, 0x1f, R3 ;  /* 0x0000001fff087819 */ /* 0x010fe40000011403 */
[----:B------:R-:W-:-:S05]  /*71ba0*/  IADD3 R150, P0, R3, R4, RZ ;  /* 0x0000000403967210 */ /* 0x000fca0007f1e0ff */
[----:B------:R-:W-:Y:S01]  /*71bb0*/  IMAD.X R151, R8, 0x1, R7, P0 ;  /* 0x0000000108977824 */ /* 0x000fe200000e0607 */
[----:B------:R-:W-:-:S05]  /*71bc0*/  IADD3 R2, P0, R3, R5, RZ ;  /* 0x0000000503027210 */ /* 0x000fca0007f1e0ff */
[----:B------:R-:W-:Y:S01]  /*71bd0*/  IMAD.X R3, R8, 0x1, R6, P0 ;  /* 0x0000000108037824 */ /* 0x000fe200000e0606 */
[----:B------:R-:W-:Y:S02]  /*71be0*/  SHF.R.S32.HI R8, RZ, 0x1f, R184 ;  /* 0x0000001fff087819 */ /* 0x000fe400000114b8 */
[----:B------:R-:W-:-:S05]  /*71bf0*/  IADD3 R146, P0, R184, R4, RZ ;  /* 0x00000004b8927210 */ /* 0x000fca0007f1e0ff */
[----:B------:R-:W-:Y:S01]  /*71c00*/  IMAD.X R147, R8, 0x1, R7, P0 ;  /* 0x0000000108937824 */ /* 0x000fe200000e0607 */
[----:B------:R-:W-:Y:S02]  /*71c10*/  IADD3 R10, P0, R184, R5, RZ ;  /* 0x00000005b80a7210 */ /* 0x000fe40007f1e0ff */
[----:B------:R-:W3:Y:S03]  /*71c20*/  LDL.LU R184, [R1+0x538] ;  /* 0x0005380001b87983 */ /* 0x000ee60000300800 */
[----:B------:R-:W-:Y:S01]  /*71c30*/  IMAD.X R11, R8, 0x1, R6, P0 ;  /* 0x00000001080b7824 */ /* 0x000fe200000e0606 */
[----:B------:R-:W-:-:S04]  /*71c40*/  SHF.R.S32.HI R8, RZ, 0x1f, R185 ;  /* 0x0000001fff087819 */ /* 0x000fc800000114b9 */
[----:B------:R0:W-:Y:S02]  /*71c50*/  STL.64 [R1+0x7f0], R10 ;  /* 0x0007f00a01007387 */ /* 0x0001e40000100a00 */
[----:B0-----:R-:W-:-:S05]  /*71c60*/  IADD3 R10, P0, R185, R4, RZ ;  /* 0x00000004b90a7210 */ /* 0x001fca0007f1e0ff */
[C---:B------:R-:W-:Y:S01]  /*71c70*/  IMAD.X R11, R8.reuse, 0x1, R7, P0 ;  /* 0x00000001080b7824 */ /* 0x040fe200000e0607 */
[----:B------:R-:W-:Y:S02]  /*71c80*/  IADD3 R12, P0, R185, R5, RZ ;  /* 0x00000005b90c7210 */ /* 0x000fe40007f1e0ff */
[----:B------:R-:W4:Y:S03]  /*71c90*/  LDL.LU R185, [R1+0x52c] ;  /* 0x00052c0001b97983 */ /* 0x000f260000300800 */
[----:B------:R-:W-:Y:S01]  /*71ca0*/  IMAD.X R13, R8, 0x1, R6, P0 ;  /* 0x00000001080d7824 */ /* 0x000fe200000e0606 */
[----:B------:R-:W-:-:S04]  /*71cb0*/  SHF.R.S32.HI R8, RZ, 0x1f, R183 ;  /* 0x0000001fff087819 */ /* 0x000fc800000114b7 */
[----:B------:R0:W-:Y:S02]  /*71cc0*/  STL.64 [R1+0x7e0], R12 ;  /* 0x0007e00c01007387 */ /* 0x0001e40000100a00 */
[----:B0-----:R-:W-:-:S05]  /*71cd0*/  IADD3 R12, P0, R183, R4, RZ ;  /* 0x00000004b70c7210 */ /* 0x001fca0007f1e0ff */
[----:B------:R-:W-:-:S05]  /*71ce0*/  IMAD.X R13, R8, 0x1, R7, P0 ;  /* 0x00000001080d7824 */ /* 0x000fca00000e0607 */
[----:B------:R0:W-:Y:S02]  /*71cf0*/  STL.64 [R1+0x7d8], R12 ;  /* 0x0007d80c01007387 */ /* 0x0001e40000100a00 */
[----:B0-----:R-:W-:Y:S02]  /*71d00*/  IADD3 R12, P0, R183, R5, RZ ;  /* 0x00000005b70c7210 */ /* 0x001fe40007f1e0ff */
        /* <DEDUP_REMOVED lines=10> */
[----:B--2---:R-:W-:-:S04]  /*71db0*/  SHF.R.S32.HI R8, RZ, 0x1f, R181 ;  /* 0x0000001fff087819 */ /* 0x004fc800000114b5 */
[----:B------:R0:W-:Y:S02]  /*71dc0*/  STL.64 [R1+0x7c0], R12 ;  /* 0x0007c00c01007387 */ /* 0x0001e40000100a00 */
[----:B0-----:R-:W-:-:S05]  /*71dd0*/  IADD3 R12, P0, R181, R4, RZ ;  /* 0x00000004b50c7210 */ /* 0x001fca0007f1e0ff */
[----:B------:R-:W-:-:S05]  /*71de0*/  IMAD.X R13, R8, 0x1, R7, P0 ;  /* 0x00000001080d7824 */ /* 0x000fca00000e0607 */
[----:B------:R0:W-:Y:S02]  /*71df0*/  STL.64 [R1+0x7b8], R12 ;  /* 0x0007b80c01007387 */ /* 0x0001e40000100a00 */
[----:B0-----:R-:W-:Y:S02]  /*71e00*/  IADD3 R12, P0, R181, R5, RZ ;  /* 0x00000005b50c7210 */ /* 0x001fe40007f1e0ff */
[----:B------:R-:W2:Y:S03]  /*71e10*/  LDL.LU R181, [R1+0x524] ;  /* 0x0005240001b57983 */ /* 0x000ea60000300800 */
[----:B------:R-:W-:Y:S01]  /*71e20*/  IMAD.X R13, R8, 0x1, R6, P0 ;  /* 0x00000001080d7824 */ /* 0x000fe200000e0606 */
[----:B------:R-:W-:-:S04]  /*71e30*/  SHF.R.S32.HI R8, RZ, 0x1f, R187 ;  /* 0x0000001fff087819 */ /* 0x000fc800000114bb */
[----:B------:R0:W-:Y:S02]  /*71e40*/  STL.64 [R1+0x7b0], R12 ;  /* 0x0007b00c01007387 */ /* 0x0001e40000100a00 */
[----:B0-----:R-:W-:-:S05]  /*71e50*/  IADD3 R12, P0, R187, R4, RZ ;  /* 0x00000004bb0c7210 */ /* 0x001fca0007f1e0ff */
[----:B------:R-:W-:-:S05]  /*71e60*/  IMAD.X R13, R8, 0x1, R7, P0 ;  /* 0x00000001080d7824 */ /* 0x000fca00000e0607 */
[----:B------:R0:W-:Y:S02]  /*71e70*/  STL.64 [R1+0x7a8], R12 ;  /* 0x0007a80c01007387 */ /* 0x0001e40000100a00 */
[----:B0-----:R-:W-:Y:S02]  /*71e80*/  IADD3 R12, P0, R187, R5, RZ ;  /* 0x00000005bb0c7210 */ /* 0x001fe40007f1e0ff */
[----:B------:R-:W2:Y:S03]  /*71e90*/  LDL.LU R187, [R1+0x520] ;  /* 0x0005200001bb7983 */ /* 0x000ea60000300800 */
[----:B------:R-:W-:-:S05]  /*71ea0*/  IMAD.X R13, R8, 0x1, R6, P0 ;  /* 0x00000001080d7824 */ /* 0x000fca00000e0606 */
[----:B------:R0:W-:Y:S01]  /*71eb0*/  STL.64 [R1+0x7a0], R12 ;  /* 0x0007a00c01007387 */ /* 0x0001e20000100a00 */
[----:B---3--:R-:W-:Y:S02]  /*71ec0*/  SHF.R.S32.HI R8, RZ, 0x1f, R184 ;  /* 0x0000001fff087819 */ /* 0x008fe400000114b8 */
[----:B0-----:R-:W-:-:S05]  /*71ed0*/  IADD3 R12, P0, R184, R4, RZ ;  /* 0x00000004b80c7210 */ /* 0x001fca0007f1e0ff */
[----:B------:R-:W-:-:S05]  /*71ee0*/  IMAD.X R13, R8, 0x1, R7, P0 ;  /* 0x00000001080d7824 */ /* 0x000fca00000e0607 */
[----:B------:R0:W-:Y:S02]  /*71ef0*/  STL.64 [R1+0x798], R12 ;  /* 0x0007980c01007387 */ /* 0x0001e40000100a00 */
[----:B0-----:R-:W-:Y:S02]  /*71f00*/  IADD3 R12, P0, R184, R5, RZ ;  /* 0x00000005b80c7210 */ /* 0x001fe40007f1e0ff */
[----:B------:R-:W3:Y:S03]  /*71f10*/  LDL.LU R184, [R1+0x51c] ;  /* 0x00051c0001b87983 */ /* 0x000ee60000300800 */
[----:B------:R-:W-:Y:S01]  /*71f20*/  IMAD.X R13, R8, 0x1, R6, P0 ;  /* 0x00000001080d7824 */ /* 0x000fe200000e0606 */
[----:B----4-:R-:W-:-:S04]  /*71f30*/  SHF.R.S32.HI R8, RZ, 0x1f, R185 ;  /* 0x0000001fff087819 */ /* 0x010fc800000114b9 */
        /* <DEDUP_REMOVED lines=46> */
[----:B------:R-:W-:-:S05]  /*72220*/  IMAD.X R13, R8, 0x1, R6, P0 ;  /* 0x00000001080d7824 */ /* 0x000fca00000e0606 */
[----:B------:R0:W-:Y:S01]  /*72230*/  STL.64 [R1+0x730], R12 ;  /* 0x0007300c01007387 */ /* 0x0001e20000100a00 */
[----:B----4-:R-:W-:Y:S02]  /*72240*/  SHF.R.S32.HI R8, RZ, 0x1f, R185 ;  /* 0x0000001fff087819 */ /* 0x010fe400000114b9 */
[----:B0-----:R-:W-:-:S05]  /*72250*/  IADD3 R12, P0, R185, R4, RZ ;  /* 0x00000004b90c7210 */ /* 0x001fca0007f1e0ff */
[----:B------:R-:W-:-:S05]  /*72260*/  IMAD.X R13, R8, 0x1, R7, P0 ;  /* 0x00000001080d7824 */ /* 0x000fca00000e0607 */
[----:B------:R0:W-:Y:S02]  /*72270*/  STL.64 [R1+0x728], R12 ;  /* 0x0007280c01007387 */ /* 0x0001e40000100a00 */
[----:B0-----:R-:W-:Y:S02]  /*72280*/  IADD3 R12, P0, R185, R5, RZ ;  /* 0x00000005b90c7210 */ /* 0x001fe40007f1e0ff */
[----:B------:R-:W4:Y:S03]  /*72290*/  LDL.LU R185, [R1+0x4f4] ;  /* 0x0004f40001b97983 */ /* 0x000f260000300800 */
[----:B------:R-:W-:-:S05]  /*722a0*/  IMAD.X R13, R8, 0x1, R6, P0 ;  /* 0x00000001080d7824 */ /* 0x000fca00000e0606 */
[----:B------:R0:W-:Y:S01]  /*722b0*/  STL.64 [R1+0x720], R12 ;  /* 0x0007200c01007387 */ /* 0x0001e20000100a00 */
[----:B------:R-:W-:Y:S02]  /*722c0*/  SHF.R.S32.HI R8, RZ, 0x1f, R183 ;  /* 0x0000001fff087819 */ /* 0x000fe400000114b7 */
        /* <DEDUP_REMOVED lines=15> */
[----:B--2---:R-:W-:Y:S02]  /*723c0*/  SHF.R.S32.HI R8, RZ, 0x1f, R181 ;  /* 0x0000001fff087819 */ /* 0x004fe400000114b5 */
[----:B0-----:R-:W-:-:S05]  /*723d0*/  IADD3 R12, P0, R181, R4, RZ ;  /* 0x00000004b50c7210 */ /* 0x001fca0007f1e0ff */
[----:B------:R-:W-:-:S05]  /*723e0*/  IMAD.X R13, R8, 0x1, R7, P0 ;  /* 0x00000001080d7824 */ /* 0x000fca00000e0607 */
[----:B------:R0:W-:Y:S02]  /*723f0*/  STL.64 [R1+0x6f8], R12 ;  /* 0x0006f80c01007387 */ /* 0x0001e40000100a00 */
[----:B0-----:R-:W-:Y:S02]  /*72400*/  IADD3 R12, P0, R181, R5, RZ ;  /* 0x00000005b50c7210 */ /* 0x001fe40007f1e0ff */
[----:B------:R-:W2:Y:S03]  /*72410*/  LDL.LU R181, [R1+0x4f0] ;  /* 0x0004f00001b57983 */ /* 0x000ea60000300800 */
[----:B------:R-:W-:-:S05]  /*72420*/  IMAD.X R13, R8, 0x1, R6, P0 ;  /* 0x00000001080d7824 */ /* 0x000fca00000e0606 */
[----:B------:R0:W-:Y:S01]  /*72430*/  STL.64 [R1+0x6f0], R12 ;  /* 0x0006f00c01007387 */ /* 0x0001e20000100a00 */
[----:B------:R-:W-:Y:S02]  /*72440*/  SHF.R.S32.HI R8, RZ, 0x1f, R187 ;  /* 0x0000001fff087819 */ /* 0x000fe400000114bb */
        /* <DEDUP_REMOVED lines=226> */
[----:B------:R0:W-:Y:S04]  /*73270*/  STL.64 [R1+0x528], R12 ;  /* 0x0005280c01007387 */ /* 0x0001e80000100a00 */
[----:B------:R-:W4:Y:S01]  /*73280*/  LDL.LU R188, [R1+0x3c8] ;  /* 0x0003c80001bc7983 */ /* 0x000f220000300800 */
[----:B0-----:R-:W-:-:S05]  /*73290*/  IADD3 R12, P0, R180, R5, RZ ;  /* 0x00000005b40c7210 */ /* 0x001fca0007f1e0ff */
[----:B------:R-:W-:-:S05]  /*732a0*/  IMAD.X R13, R8, 0x1, R6, P0 ;  /* 0x00000001080d7824 */ /* 0x000fca00000e0606 */
[----:B------:R0:W-:Y:S01]  /*732b0*/  STL.64 [R1+0x520], R12 ;  /* 0x0005200c01007387 */ /* 0x0001e20000100a00 */
[----:B--2---:R-:W-:Y:S02]  /*732c0*/  SHF.R.S32.HI R8, RZ, 0x1f, R181 ;  /* 0x0000001fff087819 */ /* 0x004fe400000114b5 */
[----:B0-----:R-:W-:-:S05]  /*732d0*/  IADD3 R12, P0, R181, R4, RZ ;  /* 0x00000004b50c7210 */ /* 0x001fca0007f1e0ff */
[----:B------:R-:W-:-:S05]  /*732e0*/  IMAD.X R13, R8, 0x1, R7, P0 ;  /* 0x00000001080d7824 */ /* 0x000fca00000e0607 */
[----:B------:R0:W-:Y:S04]  /*732f0*/  STL.64 [R1+0x518], R12 ;  /* 0x0005180c01007387 */ /* 0x0001e80000100a00 */
[----:B------:R-:W2:Y:S01]  /*73300*/  LDL.LU R189, [R1+0x3d0] ;  /* 0x0003d00001bd7983 */ /* 0x000ea20000300800 */
[----:B0-----:R-:W-:-:S05]  /*73310*/  IADD3 R12, P0, R181, R5, RZ ;  /* 0x00000005b50c7210 */ /* 0x001fca0007f1e0ff */
[----:B------:R-:W-:-:S05]  /*73320*/  IMAD.X R13, R8, 0x1, R6, P0 ;  /* 0x00000001080d7824 */ /* 0x000fca00000e0606 */
[----:B------:R0:W-:Y:S01]  /*73330*/  STL.64 [R1+0x510], R12 ;  /* 0x0005100c01007387 */ /* 0x0001e20000100a00 */
[----:B------:R-:W-:Y:S02]  /*73340*/  SHF.R.S32.HI R8, RZ, 0x1f, R187 ;  /* 0x0000001fff087819 */ /* 0x000fe400000114bb */
[----:B------:R-:W-:-:S05]  /*73350*/  IADD3 R180, P0, R187, R4, RZ ;  /* 0x00000004bbb47210 */ /* 0x000fca0007f1e0ff */
[----:B------:R-:W-:Y:S01]  /*73360*/  IMAD.X R181, R8, 0x1, R7, P0 ;  /* 0x0000000108b57824 */ /* 0x000fe200000e0607 */
[----:B0-----:R-:W-:-:S04]  /*73370*/  IADD3 R12, P0, R187, R5, RZ ;  /* 0x00000005bb0c7210 */ /* 0x001fc80007f1e0ff */
[----:B------:R-:W-:Y:S04]  /*73380*/  STL.64 [R1+0x1ba8], R180 ;  /* 0x001ba8b401007387 */ /* 0x000fe80000100a00 */
[----:B------:R-:W2:Y:S01]  /*73390*/  LDL.LU R191, [R1+0x3bc] ;  /* 0x0003bc0001bf7983 */ /* 0x000ea20000300800 */
[----:B------:R-:W-:-:S05]  /*733a0*/  IMAD.X R13, R8, 0x1, R6, P0 ;  /* 0x00000001080d7824 */ /* 0x000fca00000e0606 */
[----:B------:R0:W-:Y:S01]  /*733b0*/  STL.64 [R1+0x500], R12 ;  /* 0x0005000c01007387 */ /* 0x0001e20000100a00 */
[----:B---3--:R-:W-:Y:S02]  /*733c0*/  SHF.R.S32.HI R8, RZ, 0x1f, R184 ;  /* 0x0000001fff087819 */ /* 0x008fe400000114b8 */
[----:B0-----:R-:W-:-:S05]  /*733d0*/  IADD3 R12, P0, R184, R4, RZ ;  /* 0x00000004b80c7210 */ /* 0x001fca0007f1e0ff */
[----:B------:R-:W-:-:S05]  /*733e0*/  IMAD.X R13, R8, 0x1, R7, P0 ;  /* 0x00000001080d7824 */ /* 0x000fca00000e0607 */
[----:B------:R0:W-:Y:S04]  /*733f0*/  STL.64 [R1+0x4f8], R12 ;  /* 0x0004f80c01007387 */ /* 0x0001e80000100a00 */
[----:B------:R-:W3:Y:S01]  /*73400*/  LDL.LU R186, [R1+0x3c0] ;  /* 0x0003c00001ba7983 */ /* 0x000ee20000300800 */
[----:B0-----:R-:W-:-:S05]  /*73410*/  IADD3 R12, P0, R184, R5, RZ ;  /* 0x00000005b80c7210 */ /* 0x001fca0007f1e0ff */
[----:B------:R-:W-:-:S05]  /*73420*/  IMAD.X R13, R8, 0x1, R6, P0 ;  /* 0x00000001080d7824 */ /* 0x000fca00000e0606 */
[----:B------:R0:W-:Y:S01]  /*73430*/  STL.64 [R1+0x4f0], R12 ;  /* 0x0004f00c01007387 */ /* 0x0001e20000100a00 */
[----:B----4-:R-:W-:Y:S02]  /*73440*/  SHF.R.S32.HI R8, RZ, 0x1f, R185 ;  /* 0x0000001fff087819 */ /* 0x010fe400000114b9 */
[----:B0-----:R-:W-:-:S05]  /*73450*/  IADD3 R12, P0, R185, R4, RZ ;  /* 0x00000004b90c7210 */ /* 0x001fca0007f1e0ff */
[----:B------:R-:W-:-:S05]  /*73460*/  IMAD.X R13, R8, 0x1, R7, P0 ;  /* 0x00000001080d7824 */ /* 0x000fca00000e0607 */
[----:B------:R0:W-:Y:S04]  /*73470*/  STL.64 [R1+0x4e8], R12 ;  /* 0x0004e80c01007387 */ /* 0x0001e80000100a00 */
[----:B------:R-:W4:Y:S01]  /*73480*/  LDL.LU R187, [R1+0x3b4] ;  /* 0x0003b40001bb7983 */ /* 0x000f220000300800 */
[----:B0-----:R-:W-:-:S05]  /*73490*/  IADD3 R12, P0, R185, R5, RZ ;  /* 0x00000005b90c7210 */ /* 0x001fca0007f1e0ff */
[----:B------:R-:W-:-:S05]  /*734a0*/  IMAD.X R13, R8, 0x1, R6, P0 ;  /* 0x00000001080d7824 */ /* 0x000fca00000e0606 */
[----:B------:R0:W-:Y:S01]  /*734b0*/  STL.64 [R1+0x4e0], R12 ;  /* 0x0004e00c01007387 */ /* 0x0001e20000100a00 */
[----:B------:R-:W-:Y:S02]  /*734c0*/  SHF.R.S32.HI R8, RZ, 0x1f, R183 ;  /* 0x0000001fff087819 */ /* 0x000fe400000114b7 */
[----:B0-----:R-:W-:-:S05]  /*734d0*/  IADD3 R12, P0, R183, R4, RZ ;  /* 0x00000004b70c7210 */ /* 0x001fca0007f1e0ff */
[----:B------:R-:W-:-:S05]  /*734e0*/  IMAD.X R13, R8, 0x1, R7, P0 ;  /* 0x00000001080d7824 */ /* 0x000fca00000e0607 */
[----:B------:R0:W-:Y:S04]  /*734f0*/  STL.64 [R1+0x4d8], R12 ;  /* 0x0004d80c01007387 */ /* 0x0001e80000100a00 */
[----:B------:R-:W4:Y:S01]  /*73500*/  LDL.LU R185, [R1+0x3b8] ;  /* 0x0003b80001b97983 */ /* 0x000f220000300800 */
[----:B------:R-:W-:Y:S01]  /*73510*/  IMAD.MOV.U32 R184, RZ, RZ, R182 ;  /* 0x000000ffffb87224 */ /* 0x000fe200078e00b6 */
[----:B0-----:R-:W-:-:S05]  /*73520*/  IADD3 R12, P0, R183, R5, RZ ;  /* 0x00000005b70c7210 */ /* 0x001fca0007f1e0ff */
[----:B------:R-:W-:Y:S01]  /*73530*/  IMAD.X R13, R8, 0x1, R6, P0 ;  /* 0x00000001080d7824 */ /* 0x000fe200000e0606 */
[----:B------:R-:W-:Y:S02]  /*73540*/  SHF.R.S32.HI R8, RZ, 0x1f, R188 ;  /* 0x0000001fff087819 */ /* 0x000fe400000114bc */
[----:B------:R-:W-:Y:S02]  /*73550*/  IADD3 R182, P0, R188, R4, RZ ;  /* 0x00000004bcb67210 */ /* 0x000fe40007f1e0ff */
[----:B------:R0:W-:Y:S03]  /*73560*/  STL.64 [R1+0x4d0], R12 ;  /* 0x0004d00c01007387 */ /* 0x0001e60000100a00 */
[----:B------:R-:W-:-:S05]  /*73570*/  IMAD.X R183, R8, 0x1, R7, P0 ;  /* 0x0000000108b77824 */ /* 0x000fca00000e0607 */
[----:B------:R-:W-:Y:S01]  /*73580*/  STL.64 [R1+0x1b98], R182 ;  /* 0x001b98b601007387 */ /* 0x000fe20000100a00 */
[----:B0-----:R-:W-:-:S03]  /*73590*/  IADD3 R12, P0, R188, R5, RZ ;  /* 0x00000005bc0c7210 */ /* 0x001fc60007f1e0ff */
[----:B------:R-:W4:Y:S02]  /*735a0*/  LDL.LU R188, [R1+0x3a0] ;  /* 0x0003a00001bc7983 */ /* 0x000f240000300800 */
        /* <DEDUP_REMOVED lines=30> */
[----:B0-----:R-:W-:Y:S01]  /*73790*/  IADD3 R12, P0, R187, R5, RZ ;  /* 0x00000005bb0c7210 */ /* 0x001fe20007f1e0ff */
[----:B------:R-:W-:Y:S02]  /*737a0*/  IMAD.MOV.U32 R187, RZ, RZ, R184 ;  /* 0x000000ffffbb7224 */ /* 0x000fe400078e00b8 */
[----:B------:R-:W4:Y:S02]  /*737b0*/  LDL.LU R184, [R1+0x384] ;  /* 0x0003840001b87983 */ /* 0x000f240000300800 */
        /* <DEDUP_REMOVED lines=29> */
[----:B------:R0:W-:Y:S04]  /*73990*/  STL.64 [R1+0x448], R12 ;  /* 0x0004480c01007387 */ /* 0x0001e80000100a00 */
[----:B------:R-:W2:Y:S01]  /*739a0*/  LDL.LU R193, [R1+0x350] ;  /* 0x0003500001c17983 */ /* 0x000ea20000300800 */
[----:B0-----:R-:W-:-:S05]  /*739b0*/  IADD3 R12, P0, R191, R5, RZ ;  /* 0x00000005bf0c7210 */ /* 0x001fca0007f1e0ff */
[----:B------:R-:W-:-:S05]  /*739c0*/  IMAD.X R13, R8, 0x1, R6, P0 ;  /* 0x00000001080d7824 */ /* 0x000fca00000e0606 */
[----:B------:R0:W-:Y:S01]  /*739d0*/  STL.64 [R1+0x440], R12 ;  /* 0x0004400c01007387 */ /* 0x0001e20000100a00 */
[----:B---3--:R-:W-:Y:S02]  /*739e0*/  SHF.R.S32.HI R8, RZ, 0x1f, R186 ;  /* 0x0000001fff087819 */ /* 0x008fe400000114ba */
[----:B0-----:R-:W-:-:S05]  /*739f0*/  IADD3 R12, P0, R186, R4, RZ ;  /* 0x00000004ba0c7210 */ /* 0x001fca0007f1e0ff */
[----:B------:R-:W-:-:S05]  /*73a00*/  IMAD.X R13, R8, 0x1, R7, P0 ;  /* 0x00000001080d7824 */ /* 0x000fca00000e0607 */
[----:B------:R0:W-:Y:S02]  /*73a10*/  STL.64 [R1+0x438], R12 ;  /* 0x0004380c01007387 */ /* 0x0001e40000100a00 */
[----:B0-----:R-:W-:Y:S01]  /*73a20*/  IADD3 R12, P0, R186, R5, RZ ;  /* 0x00000005ba0c7210 */ /* 0x001fe20007f1e0ff */
[----:B------:R-:W-:Y:S02]  /*73a30*/  IMAD.MOV.U32 R186, RZ, RZ, R187 ;  /* 0x000000ffffba7224 */ /* 0x000fe400078e00bb */
[----:B------:R-:W3:Y:S02]  /*73a40*/  LDL.LU R187, [R1+0x370] ;  /* 0x0003700001bb7983 */ /* 0x000ee40000300800 */
[----:B------:R-:W-:-:S05]  /*73a50*/  IMAD.X R13, R8, 0x1, R6, P0 ;  /* 0x00000001080d7824 */ /* 0x000fca00000e0606 */
[----:B------:R0:W-:Y:S01]  /*73a60*/  STL.64 [R1+0x430], R12 ;  /* 0x0004300c01007387 */ /* 0x0001e20000100a00 */
[----:B----4-:R-:W-:Y:S02]  /*73a70*/  SHF.R.S32.HI R8, RZ, 0x1f, R184 ;  /* 0x0000001fff087819 */ /* 0x010fe400000114b8 */
[----:B0-----:R-:W-:-:S05]  /*73a80*/  IADD3 R12, P0, R184, R4, RZ ;  /* 0x00000004b80c7210 */ /* 0x001fca0007f1e0ff */
[----:B------:R-:W-:-:S05]  /*73a90*/  IMAD.X R13, R8, 0x1, R7, P0 ;  /* 0x00000001080d7824 */ /* 0x000fca00000e0607 */
[----:B------:R0:W-:Y:S02]  /*73aa0*/  STL.64 [R1+0x428], R12 ;  /* 0x0004280c01007387 */ /* 0x0001e40000100a00 */
[----:B0-----:R-:W-:-:S05]  /*73ab0*/  IADD3 R12, P0, R184, R5, RZ ;  /* 0x00000005b80c7210 */ /* 0x001fca0007f1e0ff */
[----:B------:R-:W-:-:S05]  /*73ac0*/  IMAD.X R13, R8, 0x1, R6, P0 ;  /* 0x00000001080d7824 */ /* 0x000fca00000e0606 */
[----:B------:R0:W-:Y:S04]  /*73ad0*/  STL.64 [R1+0x420], R12 ;  /* 0x0004200c01007387 */ /* 0x0001e80000100a00 */
[----:B------:R-:W4:Y:S04]  /*73ae0*/  LDL.LU R190, [R1+0x344] ;  /* 0x0003440001be7983 */ /* 0x000f280000300800 */
[----:B------:R-:W4:Y:S01]  /*73af0*/  LDL.LU R191, [R1+0x34c] ;  /* 0x00034c0001bf7983 */ /* 0x000f220000300800 */
[----:B------:R-:W-:Y:S02]  /*73b00*/  SHF.R.S32.HI R8, RZ, 0x1f, R185 ;  /* 0x0000001fff087819 */ /* 0x000fe400000114b9 */
[----:B0-----:R-:W-:-:S05]  /*73b10*/  IADD3 R12, P0, R185, R4, RZ ;  /* 0x00000004b90c7210 */ /* 0x001fca0007f1e0ff */
[----:B------:R-:W-:Y:S01]  /*73b20*/  IMAD.X R13, R8, 0x1, R7, P0 ;  /* 0x00000001080d7824 */ /* 0x000fe200000e0607 */
[----:B------:R-:W-:-:S04]  /*73b30*/  IADD3 R184, P0, R185, R5, RZ ;  /* 0x00000005b9b87210 */ /* 0x000fc80007f1e0ff */
[----:B------:R0:W-:Y:S01]  /*73b40*/  STL.64 [R1+0x418], R12 ;  /* 0x0004180c01007387 */ /* 0x0001e20000100a00 */
[----:B------:R-:W-:-:S05]  /*73b50*/  IMAD.X R185, R8, 0x1, R6, P0 ;  /* 0x0000000108b97824 */ /* 0x000fca00000e0606 */
[----:B------:R-:W-:Y:S01]  /*73b60*/  STL.64 [R1+0x1b80], R184 ;  /* 0x001b80b801007387 */ /* 0x000fe20000100a00 */
        /* <DEDUP_REMOVED lines=20> */
[----:B0-----:R-:W-:-:S05]  /*73cb0*/  IADD3 R12, P0, R193, R5, RZ ;  /* 0x00000005c10c7210 */ /* 0x001fca0007f1e0ff */
[----:B------:R-:W-:-:S05]  /*73cc0*/  IMAD.X R13, R8, 0x1, R6, P0 ;  /* 0x00000001080d7824 */ /* 0x000fca00000e0606 */
[----:B------:R0:W-:Y:S04]  /*73cd0*/  STL.64 [R1+0x3e0], R12 ;  /* 0x0003e00c01007387 */ /* 0x0001e80000100a00 */
[----:B------:R-:W2:Y:S01]  /*73ce0*/  LDL.LU R192, [R1+0x314] ;  /* 0x0003140001c07983 */ /* 0x000ea20000300800 */
[----:B------:R-:W-:-:S03]  /*73cf0*/  IMAD.MOV.U32 R195, RZ, RZ, R186 ;  /* 0x000000ffffc37224 */ /* 0x000fc600078e00ba */
[----:B------:R-:W2:Y:S01]  /*73d00*/  LDL.LU R193, [R1+0x318] ;  /* 0x0003180001c17983 */ /* 0x000ea20000300800 */
[----:B---3--:R-:W-:Y:S02]  /*73d10*/  SHF.R.S32.HI R8, RZ, 0x1f, R187 ;  /* 0x0000001fff087819 */ /* 0x008fe400000114bb */
[----:B0-----:R-:W-:-:S05]  /*73d20*/  IADD3 R12, P0, R187, R4, RZ ;  /* 0x00000004bb0c7210 */ /* 0x001fca0007f1e0ff */
[----:B------:R-:W-:Y:S01]  /*73d30*/  IMAD.X R13, R8, 0x1, R7, P0 ;  /* 0x00000001080d7824 */ /* 0x000fe200000e0607 */
[----:B------:R-:W-:-:S04]  /*73d40*/  IADD3 R186, P0, R187, R5, RZ ;  /* 0x00000005bbba7210 */ /* 0x000fc80007f1e0ff */
[----:B------:R0:W-:Y:S01]  /*73d50*/  STL.64 [R1+0x3d8], R12 ;  /* 0x0003d80c01007387 */ /* 0x0001e20000100a00 */
[----:B------:R-:W-:-:S05]  /*73d60*/  IMAD.X R187, R8, 0x1, R6, P0 ;  /* 0x0000000108bb7824 */ /* 0x000fca00000e0606 */
[----:B------:R-:W-:Y:S01]  /*73d70*/  STL.64 [R1+0x1b70], R186 ;  /* 0x001b70ba01007387 */ /* 0x000fe20000100a00 */
[----:B----4-:R-:W-:Y:S02]  /*73d80*/  SHF.R.S32.HI R8, RZ, 0x1f, R190 ;  /* 0x0000001fff087819 */ /* 0x010fe400000114be */
[----:B0-----:R-:W-:-:S05]  /*73d90*/  IADD3 R12, P0, R190, R4, RZ ;  /* 0x00000004be0c7210 */ /* 0x001fca0007f1e0ff */
[----:B------:R-:W-:-:S05]  /*73da0*/  IMAD.X R13, R8, 0x1, R7, P0 ;  /* 0x00000001080d7824 */ /* 0x000fca00000e0607 */
[----:B------:R0:W-:Y:S02]  /*73db0*/  STL.64 [R1+0x3c8], R12 ;  /* 0x0003c80c01007387 */ /* 0x0001e40000100a00 */
[----:B0-----:R-:W-:Y:S02]  /*73dc0*/  IADD3 R12, P0, R190, R5, RZ ;  /* 0x00000005be0c7210 */ /* 0x001fe40007f1e0ff */
[----:B------:R-:W3:Y:S03]  /*73dd0*/  LDL.LU R190, [R1+0x304] ;  /* 0x0003040001be7983 */ /* 0x000ee60000300800 */
        /* <DEDUP_REMOVED lines=14> */
[----:B0-----:R-:W-:-:S05]  /*73ec0*/  IADD3 R12, P0, R188, R5, RZ ;  /* 0x00000005bc0c7210 */ /* 0x001fca0007f1e0ff */
[----:B------:R-:W-:-:S05]  /*73ed0*/  IMAD.X R13, R8, 0x1, R6, P0 ;  /* 0x00000001080d7824 */ /* 0x000fca00000e0606 */
[----:B------:R0:W-:Y:S04]  /*73ee0*/  STL.64 [R1+0x3a0], R12 ;  /* 0x0003a00c01007387 */ /* 0x0001e80000100a00 */
[----:B------:R-:W4:Y:S01]  /*73ef0*/  LDL.LU R197, [R1+0x33c] ;  /* 0x00033c0001c57983 */ /* 0x000f220000300800 */
[----:B--2---:R-:W-:Y:S02]  /*73f00*/  SHF.R.S32.HI R8, RZ, 0x1f, R189 ;  /* 0x0000001fff087819 */ /* 0x004fe400000114bd */
[----:B0-----:R-:W-:-:S05]  /*73f10*/  IADD3 R12, P0, R189, R4, RZ ;  /* 0x00000004bd0c7210 */ /* 0x001fca0007f1e0ff */
[----:B------:R-:W-:Y:S01]  /*73f20*/  IMAD.X R13, R8, 0x1, R7, P0 ;  /* 0x00000001080d7824 */ /* 0x000fe200000e0607 */
[----:B------:R-:W-:Y:S01]  /*73f30*/  IADD3 R188, P0, R189, R5, RZ ;  /* 0x00000005bdbc7210 */ /* 0x000fe20007f1e0ff */
[----:B------:R-:W-:-:S03]  /*73f40*/  IMAD.MOV.U32 R194, RZ, RZ, R195 ;  /* 0x000000ffffc27224 */ /* 0x000fc600078e00c3 */
[----:B------:R0:W-:Y:S01]  /*73f50*/  STL.64 [R1+0x398], R12 ;  /* 0x0003980c01007387 */ /* 0x0001e20000100a00 */
[----:B------:R-:W-:-:S03]  /*73f60*/  IMAD.X R189, R8, 0x1, R6, P0 ;  /* 0x0000000108bd7824 */ /* 0x000fc600000e0606 */
[----:B------:R-:W2:Y:S04]  /*73f70*/  LDL.LU R195, [R1+0x824] ;  /* 0x0008240001c37983 */ /* 0x000ea80000300800 */
[----:B------:R-:W-:Y:S01]  /*73f80*/  STL.64 [R1+0x1b88], R188 ;  /* 0x001b88bc01007387 */ /* 0x000fe20000100a00 */
[----:B------:R-:W-:Y:S02]  /*73f90*/  SHF.R.S32.HI R8, RZ, 0x1f, R192 ;  /* 0x0000001fff087819 */ /* 0x000fe400000114c0 */
        /* <DEDUP_REMOVED lines=19> */
[----:B0-----:R-:W-:-:S05]  /*740d0*/  IADD3 R12, P0, R190, R5, RZ ;  /* 0x00000005be0c7210 */ /* 0x001fca0007f1e0ff */
[----:B------:R-:W-:-:S05]  /*740e0*/  IMAD.X R13, R8, 0x1, R6, P0 ;  /* 0x00000001080d7824 */ /* 0x000fca00000e0606 */
[----:B------:R0:W-:Y:S04]  /*740f0*/  STL.64 [R1+0x360], R12 ;  /* 0x0003600c01007387 */ /* 0x0001e80000100a00 */
[----:B------:R-:W3:Y:S04]  /*74100*/  LDL.LU R201, [R1+0x82c] ;  /* 0x00082c0001c97983 */ /* 0x000ee80000300800 */
[----:B------:R-:W3:Y:S01]  /*74110*/  LDL.LU R196, [R1+0x830] ;  /* 0x0008300001c47983 */ /* 0x000ee20000300800 */
[----:B----4-:R-:W-:Y:S02]  /*74120*/  SHF.R.S32.HI R8, RZ, 0x1f, R191 ;  /* 0x0000001fff087819 */ /* 0x010fe400000114bf */
        /* <DEDUP_REMOVED lines=10> */
[----:B0-----:R-:W-:Y:S01]  /*741d0*/  IADD3 R12, P0, R197, R5, RZ ;  /* 0x00000005c50c7210 */ /* 0x001fe20007f1e0ff */
[----:B------:R-:W-:Y:S02]  /*741e0*/  IMAD.MOV.U32 R197, RZ, RZ, R194 ;  /* 0x000000ffffc57224 */ /* 0x000fe400078e00c2 */
[----:B------:R-:W4:Y:S02]  /*741f0*/  LDL.LU R194, [R1+0x834] ;  /* 0x0008340001c27983 */ /* 0x000f240000300800 */
        /* <DEDUP_REMOVED lines=13> */
[----:B------:R0:W-:Y:S04]  /*742d0*/  STL.64 [R1+0x328], R12 ;  /* 0x0003280c01007387 */ /* 0x0001e80000100a00 */
[----:B------:R-:W2:Y:S01]  /*742e0*/  LDL.LU R198, [R1+0x83c] ;  /* 0x00083c0001c67983 */ /* 0x000ea20000300800 */
[----:B0-----:R-:W-:-:S05]  /*742f0*/  IADD3 R12, P0, R192, R5, RZ ;  /* 0x00000005c00c7210 */ /* 0x001fca0007f1e0ff */
[----:B------:R-:W-:Y:S01]  /*74300*/  IMAD.X R13, R8, 0x1, R6, P0 ;  /* 0x00000001080d7824 */ /* 0x000fe200000e0606 */
[----:B------:R-:W-:-:S04]  /*74310*/  SHF.R.S32.HI R8, RZ, 0x1f, R193 ;  /* 0x0000001fff087819 */ /* 0x000fc800000114c1 */
[----:B------:R0:W-:Y:S04]  /*74320*/  STL.64 [R1+0x320], R12 ;  /* 0x0003200c01007387 */ /* 0x0001e80000100a00 */
[----:B------:R-:W2:Y:S01]  /*74330*/  LDL.LU R199, [R1+0x840] ;  /* 0x0008400001c77983 */ /* 0x000ea20000300800 */
[----:B0-----:R-:W-:-:S05]  /*74340*/  IADD3 R12, P0, R193, R4, RZ ;  /* 0x00000004c10c7210 */ /* 0x001fca0007f1e0ff */
[----:B------:R-:W-:Y:S01]  /*74350*/  IMAD.X R13, R8, 0x1, R7, P0 ;  /* 0x00000001080d7824 */ /* 0x000fe200000e0607 */
[----:B------:R-:W-:-:S04]  /*74360*/  IADD3 R192, P0, R193, R5, RZ ;  /* 0x00000005c1c07210 */ /* 0x000fc80007f1e0ff */
[----:B------:R0:W-:Y:S01]  /*74370*/  STL.64 [R1+0x318], R12 ;  /* 0x0003180c01007387 */ /* 0x0001e20000100a00 */
[----:B------:R-:W-:-:S05]  /*74380*/  IMAD.X R193, R8, 0x1, R6, P0 ;  /* 0x0000000108c17824 */ /* 0x000fca00000e0606 */
[----:B------:R-:W-:Y:S01]  /*74390*/  STL.64 [R1+0x1bb8], R192 ;  /* 0x001bb8c001007387 */ /* 0x000fe20000100a00 */
[----:B---3--:R-:W-:Y:S02]  /*743a0*/  SHF.R.S32.HI R8, RZ, 0x1f, R201 ;  /* 0x0000001fff087819 */ /* 0x008fe400000114c9 */
[----:B0-----:R-:W-:-:S05]  /*743b0*/  IADD3 R12, P0, R201, R4, RZ ;  /* 0x00000004c90c7210 */ /* 0x001fca0007f1e0ff */
[----:B------:R-:W-:-:S05]  /*743c0*/  IMAD.X R13, R8, 0x1, R7, P0 ;  /* 0x00000001080d7824 */ /* 0x000fca00000e0607 */
[----:B------:R0:W-:Y:S04]  /*743d0*/  STL.64 [R1+0x308], R12 ;  /* 0x0003080c01007387 */ /* 0x0001e80000100a00 */
[----:B------:R-:W3:Y:S01]  /*743e0*/  LDL.LU R203, [R1+0x844] ;  /* 0x0008440001cb7983 */ /* 0x000ee20000300800 */
[----:B0-----:R-:W-:-:S05]  /*743f0*/  IADD3 R12, P0, R201, R5, RZ ;  /* 0x00000005c90c7210 */ /* 0x001fca0007f1e0ff */
[----:B------:R-:W-:Y:S01]  /*74400*/  IMAD.X R13, R8, 0x1, R6, P0 ;  /* 0x00000001080d7824 */ /* 0x000fe200000e0606 */
[----:B------:R-:W-:-:S04]  /*74410*/  SHF.R.S32.HI R8, RZ, 0x1f, R196 ;  /* 0x0000001fff087819 */ /* 0x000fc800000114c4 */
[----:B------:R0:W-:Y:S02]  /*74420*/  STL.64 [R1+0x300], R12 ;  /* 0x0003000c01007387 */ /* 0x0001e40000100a00 */
        /* <DEDUP_REMOVED lines=15> */
[----:B------:R0:W-:Y:S04]  /*74520*/  STL.64 [R1+0x2e0], R12 ;  /* 0x0002e00c01007387 */ /* 0x0001e80000100a00 */
[----:B------:R-:W4:Y:S01]  /*74530*/  LDL.LU R201, [R1+0x850] ;  /* 0x0008500001c97983 */ /* 0x000f220000300800 */
[----:B--2---:R-:W-:Y:S02]  /*74540*/  SHF.R.S32.HI R8, RZ, 0x1f, R195 ;  /* 0x0000001fff087819 */ /* 0x004fe400000114c3 */
[----:B0-----:R-:W-:-:S05]  /*74550*/  IADD3 R12, P0, R195, R4, RZ ;  /* 0x00000004c30c7210 */ /* 0x001fca0007f1e0ff */
[----:B------:R-:W-:Y:S01]  /*74560*/  IMAD.X R13, R8, 0x1, R7, P0 ;  /* 0x00000001080d7824 */ /* 0x000fe200000e0607 */
[----:B------:R-:W-:-:S04]  /*74570*/  IADD3 R194, P0, R195, R5, RZ ;  /* 0x00000005c3c27210 */ /* 0x000fc80007f1e0ff */
[----:B------:R0:W-:Y:S01]  /*74580*/  STL.64 [R1+0x2d8], R12 ;  /* 0x0002d80c01007387 */ /* 0x0001e20000100a00 */
[----:B------:R-:W-:Y:S01]  /*74590*/  IMAD.X R195, R8, 0x1, R6, P0 ;  /* 0x0000000108c37824 */ /* 0x000fe200000e0606 */
        /* <DEDUP_REMOVED lines=24> */
[----:B------:R-:W-:-:S03]  /*74720*/  IMAD.MOV.U32 R205, RZ, RZ, R196 ;  /* 0x000000ffffcd7224 */ /* 0x000fc600078e00c4 */
[----:B------:R-:W3:Y:S01]  /*74730*/  LDL.LU R203, [R1+0x860] ;  /* 0x0008600001cb7983 */ /* 0x000ee20000300800 */
[----:B------:R-:W-:Y:S02]  /*74740*/  SHF.R.S32.HI R8, RZ, 0x1f, R197 ;  /* 0x0000001fff087819 */ /* 0x000fe400000114c5 */
[----:B0-----:R-:W-:-:S05]  /*74750*/  IADD3 R12, P0, R197, R4, RZ ;  /* 0x00000004c50c7210 */ /* 0x001fca0007f1e0ff */
[----:B------:R-:W-:Y:S01]  /*74760*/  IMAD.X R13, R8, 0x1, R7, P0 ;  /* 0x00000001080d7824 */ /* 0x000fe200000e0607 */
[----:B------:R-:W-:-:S04]  /*74770*/  IADD3 R196, P0, R197, R5, RZ ;  /* 0x00000005c5c47210 */ /* 0x000fc80007f1e0ff */
[----:B------:R0:W-:Y:S01]  /*74780*/  STL.64 [R1+0x298], R12 ;  /* 0x0002980c01007387 */ /* 0x0001e20000100a00 */
[----:B------:R-:W-:Y:S01]  /*74790*/  IMAD.X R197, R8, 0x1, R6, P0 ;  /* 0x0000000108c57824 */ /* 0x000fe200000e0606 */
[----:B----4-:R-:W-:Y:S02]  /*747a0*/  SHF.R.S32.HI R8, RZ, 0x1f, R200 ;  /* 0x0000001fff087819 */ /* 0x010fe400000114c8 */
        /* <DEDUP_REMOVED lines=21> */
[----:B------:R-:W-:Y:S02]  /*74900*/  IMAD.X R13, R8, 0x1, R6, P0 ;  /* 0x00000001080d7824 */ /* 0x000fe400000e0606 */
[----:B------:R-:W-:-:S03]  /*74910*/  IMAD.MOV.U32 R204, RZ, RZ, R205 ;  /* 0x000000ffffcc7224 */ /* 0x000fc600078e00cd */
[----:B------:R0:W-:Y:S04]  /*74920*/  STL.64 [R1+0x260], R12 ;  /* 0x0002600c01007387 */ /* 0x0001e80000100a00 */
[----:B------:R-:W2:Y:S01]  /*74930*/  LDL.LU R205, [R1+0x870] ;  /* 0x0008700001cd7983 */ /* 0x000ea20000300800 */
[----:B------:R-:W-:Y:S02]  /*74940*/  SHF.R.S32.HI R8, RZ, 0x1f, R199 ;  /* 0x0000001fff087819 */ /* 0x000fe400000114c7 */
[----:B0-----:R-:W-:-:S05]  /*74950*/  IADD3 R12, P0, R199, R4, RZ ;  /* 0x00000004c70c7210 */ /* 0x001fca0007f1e0ff */
[----:B------:R-:W-:Y:S01]  /*74960*/  IMAD.X R13, R8, 0x1, R7, P0 ;  /* 0x00000001080d7824 */ /* 0x000fe200000e0607 */
[----:B------:R-:W-:-:S04]  /*74970*/  IADD3 R198, P0, R199, R5, RZ ;  /* 0x00000005c7c67210 */ /* 0x000fc80007f1e0ff */
[----:B------:R0:W-:Y:S01]  /*74980*/  STL.64 [R1+0x258], R12 ;  /* 0x0002580c01007387 */ /* 0x0001e20000100a00 */
[----:B------:R-:W-:Y:S01]  /*74990*/  IMAD.X R199, R8, 0x1, R6, P0 ;  /* 0x0000000108c77824 */ /* 0x000fe200000e0606 */
[----:B---3--:R-:W-:Y:S02]  /*749a0*/  SHF.R.S32.HI R8, RZ, 0x1f, R202 ;  /* 0x0000001fff087819 */ /* 0x008fe400000114ca */
        /* <DEDUP_REMOVED lines=24> */
[----:B------:R-:W-:Y:S02]  /*74b30*/  SHF.R.S32.HI R8, RZ, 0x1f, R201 ;  /* 0x0000001fff087819 */ /* 0x000fe400000114c9 */
[----:B0-----:R-:W-:-:S05]  /*74b40*/  IADD3 R12, P0, R201, R4, RZ ;  /* 0x00000004c90c7210 */ /* 0x001fca0007f1e0ff */
[----:B------:R-:W-:Y:S01]  /*74b50*/  IMAD.X R13, R8, 0x1, R7, P0 ;  /* 0x00000001080d7824 */ /* 0x000fe200000e0607 */
[----:B------:R-:W-:-:S04]  /*74b60*/  IADD3 R200, P0, R201, R5, RZ ;  /* 0x00000005c9c87210 */ /* 0x000fc80007f1e0ff */
[----:B------:R0:W-:Y:S01]  /*74b70*/  STL.64 [R1+0x218], R12 ;  /* 0x0002180c01007387 */ /* 0x0001e20000100a00 */
[----:B------:R-:W-:Y:S01]  /*74b80*/  IMAD.X R201, R8, 0x1, R6, P0 ;  /* 0x0000000108c97824 */ /* 0x000fe200000e0606 */
[----:B--2---:R-:W-:Y:S02]  /*74b90*/  SHF.R.S32.HI R8, RZ, 0x1f, R207 ;  /* 0x0000001fff087819 */ /* 0x004fe400000114cf */
[----:B0-----:R-:W-:-:S05]  /*74ba0*/  IADD3 R12, P0, R207, R4, RZ ;  /* 0x00000004cf0c7210 */ /* 0x001fca0007f1e0ff */
[----:B------:R-:W-:-:S05]  /*74bb0*/  IMAD.X R13, R8, 0x1, R7, P0 ;  /* 0x00000001080d7824 */ /* 0x000fca00000e0607 */
[----:B------:R0:W-:Y:S02]  /*74bc0*/  STL.64 [R1+0x208], R12 ;  /* 0x0002080c01007387 */ /* 0x0001e40000100a00 */
[----:B0-----:R-:W-:Y:S01]  /*74bd0*/  IADD3 R12, P0, R207, R5, RZ ;  /* 0x00000005cf0c7210 */ /* 0x001fe20007f1e0ff */
[----:B------:R-:W-:Y:S02]  /*74be0*/  IMAD.MOV.U32 R207, RZ, RZ, R204 ;  /* 0x000000ffffcf7224 */ /* 0x000fe400078e00cc */
[----:B------:R-:W2:Y:S02]  /*74bf0*/  LDL.LU R204, [R1+0x884] ;  /* 0x0008840001cc7983 */ /* 0x000ea40000300800 */
        /* <DEDUP_REMOVED lines=17> */
[----:B------:R0:W-:Y:S04]  /*74d10*/  STL.64 [R1+0x1e0], R12 ;  /* 0x0001e00c01007387 */ /* 0x0001e80000100a00 */
        /* <DEDUP_REMOVED lines=10> */
[----:B------:R0:W-:Y:S04]  /*74dc0*/  STL.64 [R1+0x1c8], R12 ;  /* 0x0001c80c01007387 */ /* 0x0001e80000100a00 */
[----:B------:R-:W4:Y:S01]  /*74dd0*/  LDL.LU R213, [R1+0x894] ;  /* 0x0008940001d57983 */ /* 0x000f220000300800 */
        /* <DEDUP_REMOVED lines=51> */
[----:B------:R-:W-:-:S03]  /*75110*/  IMAD.MOV.U32 R215, RZ, RZ, R206 ;  /* 0x000000ffffd77224 */ /* 0x000fc600078e00ce */
        /* <DEDUP_REMOVED lines=54> */
[----:B------:R-:W-:Y:S01]  /*75480*/  IMAD.MOV.U32 R217, RZ, RZ, R215 ;  /* 0x000000ffffd97224 */ /* 0x000fe200078e00d7 */
        /* <DEDUP_REMOVED lines=23> */
[----:B------:R-:W3:Y:S04]  /*75600*/  LDL.LU R19, [R1+0x8d8] ;  /* 0x0008d80001137983 */ /* 0x000ee80000300800 */
[----:B------:R-:W3:Y:S04]  /*75610*/  LDL.LU R18, [R1+0x8dc] ;  /* 0x0008dc0001127983 */ /* 0x000ee80000300800 */
[----:B------:R-:W3:Y:S04]  /*75620*/  LDL.LU R22, [R1+0x8e0] ;  /* 0x0008e00001167983 */ /* 0x000ee80000300800 */
[----:B------:R-:W3:Y:S01]  /*75630*/  LDL.LU R237, [R1+0x8e4] ;  /* 0x0008e40001ed7983 */ /* 0x000ee20000300800 */
[----:B------:R-:W-:-:S02]  /*75640*/  SHF.R.S32.HI R8, RZ, 0x1f, R214 ;  /* 0x0000001fff087819 */ /* 0x000fc400000114d6 */
[----:B------:R-:W-:-:S05]  /*75650*/  IADD3 R224, P0, R214, R4, RZ ;  /* 0x00000004d6e07210 */ /* 0x000fca0007f1e0ff */
[----:B------:R-:W-:Y:S01]  /*75660*/  IMAD.X R225, R8, 0x1, R7, P0 ;  /* 0x0000000108e17824 */ /* 0x000fe200000e0607 */
[----:B------:R-:W-:-:S05]  /*75670*/  IADD3 R226, P0, R214, R5, RZ ;  /* 0x00000005d6e27210 */ /* 0x000fca0007f1e0ff */
[----:B------:R-:W-:Y:S02]  /*75680*/  IMAD.X R227, R8, 0x1, R6, P0 ;  /* 0x0000000108e37824 */ /* 0x000fe400000e0606 */
[----:B------:R-:W-:Y:S01]  /*75690*/  IMAD.MOV.U32 R251, RZ, RZ, R217 ;  /* 0x000000fffffb7224 */ /* 0x000fe200078e00d9 */
        /* <DEDUP_REMOVED lines=8> */
[----:B------:R-:W-:-:S05]  /*75720*/  IADD3 R212, P0, R213, R5, RZ ;  /* 0x00000005d5d47210 */ /* 0x000fca0007f1e0ff */
[----:B------:R-:W-:Y:S01]  /*75730*/  IMAD.X R213, R8, 0x1, R6, P0 ;  /* 0x0000000108d57824 */ /* 0x000fe200000e0606 */
[----:B--2---:R-:W-:Y:S02]  /*75740*/  SHF.R.S32.HI R8, RZ, 0x1f, R215 ;  /* 0x0000001fff087819 */ /* 0x004fe400000114d7 */
[----:B------:R-:W-:-:S05]  /*75750*/  IADD3 R218, P0, R215, R4, RZ ;  /* 0x00000004d7da7210 */ /* 0x000fca0007f1e0ff */
[----:B------:R-:W-:Y:S01]  /*75760*/  IMAD.X R219, R8, 0x1, R7, P0 ;  /* 0x0000000108db7824 */ /* 0x000fe200000e0607 */
[----:B------:R-:W-:-:S05]  /*75770*/  IADD3 R214, P0, R215, R5, RZ ;  /* 0x00000005d7d67210 */ /* 0x000fca0007f1e0ff */
[----:B------:R-:W-:Y:S01]  /*75780*/  IMAD.X R215, R8, 0x1, R6, P0 ;  /* 0x0000000108d77824 */ /* 0x000fe200000e0606 */
[----:B------:R-:W-:Y:S02]  /*75790*/  SHF.R.S32.HI R8, RZ, 0x1f, R21 ;  /* 0x0000001fff087819 */ /* 0x000fe40000011415 */
[----:B------:R-:W-:-:S05]  /*757a0*/  IADD3 R248, P0, R21, R4, RZ ;  /* 0x0000000415f87210 */ /* 0x000fca0007f1e0ff */
[C---:B------:R-:W-:Y:S01]  /*757b0*/  IMAD.X R249, R8.reuse, 0x1, R7, P0 ;  /* 0x0000000108f97824 */ /* 0x040fe200000e0607 */
[----:B------:R-:W-:Y:S02]  /*757c0*/  IADD3 R246, P0, R21, R5, RZ ;  /* 0x0000000515f67210 */ /* 0x000fe40007f1e0ff */
[----:B------:R-:W2:Y:S03]  /*757d0*/  LDL.LU R21, [R1+0x8e8] ;  /* 0x0008e80001157983 */ /* 0x000ea60000300800 */
[----:B------:R-:W-:Y:S01]  /*757e0*/  IMAD.X R247, R8, 0x1, R6, P0 ;  /* 0x0000000108f77824 */ /* 0x000fe200000e0606 */
[----:B---3--:R-:W-:Y:S02]  /*757f0*/  SHF.R.S32.HI R8, RZ, 0x1f, R20 ;  /* 0x0000001fff087819 */ /* 0x008fe40000011414 */
[----:B------:R-:W-:-:S05]  /*75800*/  IADD3 R244, P0, R20, R4, RZ ;  /* 0x0000000414f47210 */ /* 0x000fca0007f1e0ff */
[----:B------:R-:W-:Y:S01]  /*75810*/  IMAD.X R245, R8, 0x1, R7, P0 ;  /* 0x0000000108f57824 */ /* 0x000fe200000e0607 */
[----:B------:R-:W-:Y:S02]  /*75820*/  IADD3 R242, P0, R20, R5, RZ ;  /* 0x0000000514f27210 */ /* 0x000fe40007f1e0ff */
[----:B------:R-:W3:Y:S03]  /*75830*/  LDL.LU R20, [R1+0x8ec] ;  /* 0x0008ec0001147983 */ /* 0x000ee60000300800 */
[----:B------:R-:W-:Y:S01]  /*75840*/  IMAD.X R243, R8, 0x1, R6, P0 ;  /* 0x0000000108f37824 */ /* 0x000fe200000e0606 */
[----:B------:R-:W-:Y:S02]  /*75850*/  SHF.R.S32.HI R8, RZ, 0x1f, R19 ;  /* 0x0000001fff087819 */ /* 0x000fe40000011413 */
[----:B------:R-:W-:-:S05]  /*75860*/  IADD3 R240, P0, R19, R4, RZ ;  /* 0x0000000413f07210 */ /* 0x000fca0007f1e0ff */
[C---:B------:R-:W-:Y:S01]  /*75870*/  IMAD.X R241, R8.reuse, 0x1, R7, P0 ;  /* 0x0000000108f17824 */ /* 0x040fe200000e0607 */
[----:B------:R-:W-:Y:S02]  /*75880*/  IADD3 R238, P0, R19, R5, RZ ;  /* 0x0000000513ee7210 */ /* 0x000fe40007f1e0ff */
[----:B------:R-:W4:Y:S03]  /*75890*/  LDL.LU R19, [R1+0x8f0] ;  /* 0x0008f00001137983 */ /* 0x000f260000300800 */
[----:B------:R-:W-:Y:S01]  /*758a0*/  IMAD.X R239, R8, 0x1, R6, P0 ;  /* 0x0000000108ef7824 */ /* 0x000fe200000e0606 */
[----:B------:R-:W-:Y:S02]  /*758b0*/  SHF.R.S32.HI R8, RZ, 0x1f, R18 ;  /* 0x0000001fff087819 */ /* 0x000fe40000011412 */
[----:B------:R-:W-:-:S05]  /*758c0*/  IADD3 R234, P0, R18, R4, RZ ;  /* 0x0000000412ea7210 */ /* 0x000fca0007f1e0ff */
[----:B------:R-:W-:Y:S01]  /*758d0*/  IMAD.X R235, R8, 0x1, R7, P0 ;  /* 0x0000000108eb7824 */ /* 0x000fe200000e0607 */
        /* <DEDUP_REMOVED lines=11> */
[C---:B------:R-:W-:Y:S01]  /*75990*/  IMAD.X R177, R8.reuse, 0x1, R7, P0 ;  /* 0x0000000108b17824 */ /* 0x040fe200000e0607 */
[----:B------:R-:W-:Y:S02]  /*759a0*/  IADD3 R174, P0, R237, R5, RZ ;  /* 0x00000005edae7210 */ /* 0x000fe40007f1e0ff */
[----:B------:R-:W4:Y:S03]  /*759b0*/  LDL.LU R237, [R1+0x8fc] ;  /* 0x0008fc0001ed7983 */ /* 0x000f260000300800 */
[----:B------:R-:W-:Y:S01]  /*759c0*/  IMAD.X R175, R8, 0x1, R6, P0 ;  /* 0x0000000108af7824 */ /* 0x000fe200000e0606 */
[----:B--2---:R-:W-:Y:S02]  /*759d0*/  SHF.R.S32.HI R8, RZ, 0x1f, R21 ;  /* 0x0000001fff087819 */ /* 0x004fe40000011415 */
        /* <DEDUP_REMOVED lines=11> */
[----:B----4-:R-:W-:Y:S02]  /*75a90*/  SHF.R.S32.HI R8, RZ, 0x1f, R19 ;  /* 0x0000001fff087819 */ /* 0x010fe40000011413 */
        /* <DEDUP_REMOVED lines=155> */
[----:B------:R-:W-:Y:S01]  /*76450*/  SHF.R.S32.HI R8, RZ, 0x1f, R22 ;  /* 0x0000001fff087819 */ /* 0x000fe20000011416 */
[----:B------:R-:W4:Y:S01]  /*76460*/  LDL.LU R144, [R1+0x970] ;  /* 0x0009700001907983 */ /* 0x000f220000300800 */
        /* <DEDUP_REMOVED lines=8> */
[----:B------:R-:W4:Y:S03]  /*764f0*/  LDL.LU R237, [R1+0xa40] ;  /* 0x000a400001ed7983 */ /* 0x000f260000300800 */
[----:B------:R-:W-:Y:S01]  /*76500*/  IMAD.X R31, R8, 0x1, R6, P0 ;  /* 0x00000001081f7824 */ /* 0x000fe200000e0606 */
[----:B------:R-:W4:Y:S04]  /*76510*/  LDL.LU R153, [R1+0x974] ;  /* 0x0009740001997983 */ /* 0x000f280000300800 */
[----:B------:R-:W4:Y:S04]  /*76520*/  LDL.LU R152, [R1+0x978] ;  /* 0x0009780001987983 */ /* 0x000f280000300800 */
[----:B------:R-:W4:Y:S04]  /*76530*/  LDL.LU R154, [R1+0x97c] ;  /* 0x00097c00019a7983 */ /* 0x000f280000300800 */
[----:B------:R-:W4:Y:S01]  /*76540*/  LDL.LU R145, [R1+0x980] ;  /* 0x0009800001917983 */ /* 0x000f220000300800 */
[----:B------:R-:W-:-:S02]  /*76550*/  IMAD.MOV.U32 R180, RZ, RZ, R10 ;  /* 0x000000ffffb47224 */ /* 0x000fc400078e000a */
[----:B------:R-:W-:Y:S01]  /*76560*/  IMAD.MOV.U32 R181, RZ, RZ, R11 ;  /* 0x000000ffffb57224 */ /* 0x000fe200078e000b */
[----:B--2---:R-:W-:Y:S02]  /*76570*/  SHF.R.S32.HI R8, RZ, 0x1f, R21 ;  /* 0x0000001fff087819 */ /* 0x004fe40000011415 */
[----:B------:R-:W-:-:S05]  /*76580*/  IADD3 R32, P0, R21, R4, RZ ;  /* 0x0000000415207210 */ /* 0x000fca0007f1e0ff */
[----:B------:R-:W-:Y:S01]  /*76590*/  IMAD.X R33, R8, 0x1, R7, P0 ;  /* 0x0000000108217824 */ /* 0x000fe200000e0607 */
[----:B0-----:R-:W-:-:S05]  /*765a0*/  IADD3 R12, P0, R21, R5, RZ ;  /* 0x00000005150c7210 */ /* 0x001fca0007f1e0ff */
[----:B------:R-:W-:Y:S01]  /*765b0*/  IMAD.X R13, R8, 0x1, R6, P0 ;  /* 0x00000001080d7824 */ /* 0x000fe200000e0606 */
        /* <DEDUP_REMOVED lines=19> */
[----:B------:R-:W2:Y:S03]  /*766f0*/  LDL.LU R144, [R1+0x984] ;  /* 0x0009840001907983 */ /* 0x000ea60000300800 */
[----:B------:R-:W-:Y:S01]  /*76700*/  IMAD.X R15, R8, 0x1, R6, P0 ;  /* 0x00000001080f7824 */ /* 0x000fe200000e0606 */
[----:B------:R-:W-:Y:S02]  /*76710*/  SHF.R.S32.HI R9, RZ, 0x1f, R237 ;  /* 0x0000001fff097819 */ /* 0x000fe400000114ed */
[----:B------:R-:W-:-:S05]  /*76720*/  IADD3 R10, P0, R237, R4, RZ ;  /* 0x00000004ed0a7210 */ /* 0x000fca0007f1e0ff */
[----:B------:R-:W-:Y:S01]  /*76730*/  IMAD.X R11, R9, 0x1, R7, P0 ;  /* 0x00000001090b7824 */ /* 0x000fe200000e0607 */
[----:B------:R-:W-:Y:S02]  /*76740*/  IADD3 R8, P0, R237, R5, RZ ;  /* 0x00000005ed087210 */ /* 0x000fe40007f1e0ff */
[----:B------:R-:W3:Y:S01]  /*76750*/  LDL.LU R237, [R1+0x988] ;  /* 0x0009880001ed7983 */ /* 0x000ee20000300800 */
[----:B------:R-:W-:Y:S02]  /*76760*/  LOP3.LUT P6, RZ, R236, 0x400000, RZ, 0xc0, !PT ;  /* 0x00400000ecff7812 */ /* 0x000fe400078cc0ff */
[----:B------:R-:W-:Y:S01]  /*76770*/  PRMT R178, R178, 0x7773, RZ ;  /* 0x00007773b2b27816 */ /* 0x000fe200000000ff */
[----:B------:R-:W-:Y:S01]  /*76780*/  IMAD.X R9, R9, 0x1, R6, P0 ;  /* 0x0000000109097824 */ /* 0x000fe200000e0606 */
[----:B------:R-:W-:-:S09]  /*76790*/  IADD3 R160, P0, R153, R4, RZ ;  /* 0x0000000499a07210 */ /* 0x000fd20007f1e0ff */
[----:B------:R0:W-:Y:S02]  /*767a0*/  @P6 STG.E.U8 desc[UR44][R142.64], R178 ;  /* 0x000000b28e006986 */ /* 0x0001e4000c10112c */
[----:B0-----:R-:W-:-:S05]  /*767b0*/  SHF.R.S32.HI R142, RZ, 0x1f, R153 ;  /* 0x0000001fff8e7819 */ /* 0x001fca0000011499 */
[----:B------:R-:W-:Y:S01]  /*767c0*/  IMAD.X R161, R142, 0x1, R7, P0 ;  /* 0x000000018ea17824 */ /* 0x000fe200000e0607 */
[----:B------:R-:W-:Y:S02]  /*767d0*/  IADD3 R156, P0, R153, R5, RZ ;  /* 0x00000005999c7210 */ /* 0x000fe40007f1e0ff */
[----:B------:R-:W-:-:S03]  /*767e0*/  SHF.R.S32.HI R143, RZ, 0x1f, R152 ;  /* 0x0000001fff8f7819 */ /* 0x000fc60000011498 */
[----:B------:R-:W-:Y:S01]  /*767f0*/  IMAD.X R157, R142, 0x1, R6, P0 ;  /* 0x000000018e9d7824 */ /* 0x000fe200000e0606 */
[----:B------:R-:W-:-:S05]  /*76800*/  IADD3 R158, P0, R152, R4, RZ ;  /* 0x00000004989e7210 */ /* 0x000fca0007f1e0ff */
[----:B------:R-:W-:Y:S01]  /*76810*/  IMAD.X R159, R143, 0x1, R7, P0 ;  /* 0x000000018f9f7824 */ /* 0x000fe200000e0607 */
[----:B------:R-:W-:Y:S01]  /*76820*/  IADD3 R152, P0, R152, R5, RZ ;  /* 0x0000000598987210 */ /* 0x000fe20007f1e0ff */
[----:B------:R-:W-:Y:S01]  /*76830*/  IMAD.MOV.U32 R188, RZ, RZ, R148 ;  /* 0x000000ffffbc7224 */ /* 0x000fe200078e0094 */
[----:B------:R-:W-:-:S03]  /*76840*/  SHF.R.S32.HI R142, RZ, 0x1f, R154 ;  /* 0x0000001fff8e7819 */ /* 0x000fc6000001149a */
[----:B------:R-:W-:Y:S01]  /*76850*/  IMAD.X R153, R143, 0x1, R6, P0 ;  /* 0x000000018f997824 */ /* 0x000fe200000e0606 */
[----:B------:R-:W-:Y:S01]  /*76860*/  IADD3 R148, P0, R154, R4, RZ ;  /* 0x000000049a947210 */ /* 0x000fe20007f1e0ff */
[----:B------:R-:W-:-:S04]  /*76870*/  IMAD.MOV.U32 R189, RZ, RZ, R149 ;  /* 0x000000ffffbd7224 */ /* 0x000fc800078e0095 */
        /* <DEDUP_REMOVED lines=9> */
[----:B------:R-:W-:-:S04]  /*76910*/  IMAD.MOV.U32 R190, RZ, RZ, R146 ;  /* 0x000000ffffbe7224 */ /* 0x000fc800078e0092 */
[----:B------:R-:W-:Y:S02]  /*76920*/  IMAD.X R143, R143, 0x1, R6, P0 ;  /* 0x000000018f8f7824 */ /* 0x000fe400000e0606 */
[----:B------:R-:W-:Y:S02]  /*76930*/  IMAD.MOV.U32 R191, RZ, RZ, R147 ;  /* 0x000000ffffbf7224 */ /* 0x000fe400078e0093 */
[----:B------:R-:W-:Y:S02]  /*76940*/  IMAD.MOV.U32 R192, RZ, RZ, R162 ;  /* 0x000000ffffc07224 */ /* 0x000fe400078e00a2 */
[----:B------:R-:W-:Y:S01]  /*76950*/  IMAD.MOV.U32 R193, RZ, RZ, R163 ;  /* 0x000000ffffc17224 */ /* 0x000fe200078e00a3 */
[C---:B------:R-:W-:Y:S02]  /*76960*/  LOP3.LUT P1, RZ, R236.reuse, 0x800000, RZ, 0xc0, !PT ;  /* 0x00800000ecff7812 */ /* 0x040fe4000782c0ff */
[C---:B------:R-:W-:Y:S02]  /*76970*/  LOP3.LUT P2, RZ, R236.reuse, 0x2000000, RZ, 0xc0, !PT ;  /* 0x02000000ecff7812 */ /* 0x040fe4000784c0ff */
[----:B------:R-:W-:-:S02]  /*76980*/  LOP3.LUT P3, RZ, R236, 0x8000000, RZ, 0xc0, !PT ;  /* 0x08000000ecff7812 */ /* 0x000fc4000786c0ff */
[----:B------:R-:W-:Y:S01]  /*76990*/  LOP3.LUT P4, RZ, R236, 0x10000000, RZ, 0xc0, !PT ;  /* 0x10000000ecff7812 */ /* 0x000fe2000788c0ff */
[----:B------:R-:W-:Y:S02]  /*769a0*/  IMAD.MOV.U32 R187, RZ, RZ, R181 ;  /* 0x000000ffffbb7224 */ /* 0x000fe400078e00b5 */
[----:B------:R-:W4:Y:S04]  /*769b0*/  LDL.LU R181, [R1+0x50] ;  /* 0x0000500001b57983 */ /* 0x000f280000300800 */
[----:B------:R-:W4:Y:S01]  /*769c0*/  LDL.LU.64 R184, [R1+0x7f0] ;  /* 0x0007f00001b87983 */ /* 0x000f220000300a00 */
[----:B--2---:R-:W-:Y:S02]  /*769d0*/  SHF.R.S32.HI R145, RZ, 0x1f, R144 ;  /* 0x0000001fff917819 */ /* 0x004fe40000011490 */
[----:B------:R-:W-:-:S05]  /*769e0*/  IADD3 R146, P0, R144, R4, RZ ;  /* 0x0000000490927210 */ /* 0x000fca0007f1e0ff */
[----:B------:R-:W-:Y:S01]  /*769f0*/  IMAD.X R147, R145, 0x1, R7, P0 ;  /* 0x0000000191937824 */ /* 0x000fe200000e0607 */
[----:B------:R-:W-:-:S05]  /*76a00*/  IADD3 R144, P0, R144, R5, RZ ;  /* 0x0000000590907210 */ /* 0x000fca0007f1e0ff */
[----:B------:R-:W-:Y:S01]  /*76a10*/  IMAD.X R145, R145, 0x1, R6, P0 ;  /* 0x0000000191917824 */ /* 0x000fe200000e0606 */
[----:B---3--:R-:W-:Y:S02]  /*76a20*/  IADD3 R162, P0, R237, R4, RZ ;  /* 0x00000004eda27210 */ /* 0x008fe40007f1e0ff */
[----:B------:R-:W-:-:S05]  /*76a30*/  SHF.R.S32.HI R178, RZ, 0x1f, R237 ;  /* 0x0000001fffb27819 */ /* 0x000fca00000114ed */
[----:B------:R-:W-:Y:S01]  /*76a40*/  IMAD.X R163, R178, 0x1, R7, P0 ;  /* 0x00000001b2a37824 */ /* 0x000fe200000e0607 */
[----:B------:R-:W-:-:S05]  /*76a50*/  IADD3 R4, P0, R237, R5, RZ ;  /* 0x00000005ed047210 */ /* 0x000fca0007f1e0ff */
[----:B------:R-:W-:Y:S02]  /*76a60*/  IMAD.X R5, R178, 0x1, R6, P0 ;  /* 0x00000001b2057824 */ /* 0x000fe400000e0606 */
[----:B------:R-:W-:Y:S01]  /*76a70*/  VIADD R6, R0, 0x159 ;  /* 0x0000015900067836 */ /* 0x000fe20000000000 */
[C---:B------:R-:W-:Y:S02]  /*76a80*/  PRMT R7, R179.reuse, 0x7770, RZ ;  /* 0x00007770b3077816 */ /* 0x040fe400000000ff */
[C---:B------:R-:W-:Y:S02]  /*76a90*/  PRMT R178, R179.reuse, 0x7771, RZ ;  /* 0x00007771b3b27816 */ /* 0x040fe400000000ff */
[----:B------:R-:W-:Y:S02]  /*76aa0*/  ISETP.GE.AND P0, PT, R6, UR35, PT ;  /* 0x0000002306007c0c */ /* 0x000fe4000bf06270 */
[C---:B------:R-:W-:Y:S01]  /*76ab0*/  PRMT R6, R179.reuse, 0x7772, RZ ;  /* 0x00007772b3067816 */ /* 0x040fe200000000ff */
[----:B------:R0:W-:Y:S01]  /*76ac0*/  @P1 STG.E.U8 desc[UR44][R192.64], R7 ;  /* 0x00000007c0001986 */ /* 0x0001e2000c10112c */
[----:B------:R-:W-:-:S03]  /*76ad0*/  PRMT R179, R179, 0x7773, RZ ;  /* 0x00007773b3b37816 */ /* 0x000fc600000000ff */
[----:B------:R1:W-:Y:S04]  /*76ae0*/  @P2 STG.E.U8 desc[UR44][R188.64], R178 ;  /* 0x000000b2bc002986 */ /* 0x0003e8000c10112c */
[----:B------:R2:W-:Y:S04]  /*76af0*/  @P3 STG.E.U8 desc[UR44][R182.64], R6 ;  /* 0x00000006b6003986 */ /* 0x0005e8000c10112c */
[----:B0-----:R-:W3:Y:S04]  /*76b00*/  LDL.LU.64 R192, [R1+0x7e0] ;  /* 0x0007e00001c07983 */ /* 0x001ee80000300a00 */
[----:B------:R-:W3:Y:S04]  /*76b10*/  LDL.LU R237, [R1+0x54] ;  /* 0x0000540001ed7983 */ /* 0x000ee80000300800 */
[----:B-1----:R-:W3:Y:S04]  /*76b20*/  LDL.LU.64 R188, [R1+0x7d8] ;  /* 0x0007d80001bc7983 */ /* 0x002ee80000300a00 */
[----:B--2---:R-:W2:Y:S04]  /*76b30*/  LDL.LU.64 R182, [R1+0x7d0] ;  /* 0x0007d00001b67983 */ /* 0x004ea80000300a00 */
[----:B------:R0:W-:Y:S04]  /*76b40*/  @P4 STG.E.U8 desc[UR44][R2.64], R179 ;  /* 0x000000b302004986 */ /* 0x0001e8000c10112c */
[----:B0-----:R-:W3:Y:S01]  /*76b50*/  LDL.LU.64 R2, [R1+0x1bc0] ;  /* 0x001bc00001027983 */ /* 0x001ee20000300a00 */
[----:B------:R-:W-:Y:S01]  /*76b60*/  LOP3.LUT P5, RZ, R236, 0x40000000, RZ, 0xc0, !PT ;  /* 0x40000000ecff7812 */ /* 0x000fe200078ac0ff */
[----:B------:R-:W-:Y:S01]  /*76b70*/  VIADD R7, R0, 0x15a ;  /* 0x0000015a00077836 */ /* 0x000fe20000000000 */
[----:B------:R-:W-:-:S04]  /*76b80*/  LOP3.LUT P6, RZ, R250, 0x400, RZ, 0xc0, !PT ;  /* 0x00000400faff7812 */ /* 0x000fc800078cc0ff */
[----:B------:R-:W-:Y:S01]  /*76b90*/  ISETP.GE.AND P1, PT, R7, UR57, PT ;  /* 0x0000003907007c0c */ /* 0x000fe2000bf26270 */
[----:B------:R-:W-:-:S05]  /*76ba0*/  VIADD R7, R0, 0x15b ;  /* 0x0000015b00077836 */ /* 0x000fca0000000000 */
[----:B------:R-:W-:Y:S01]  /*76bb0*/  ISETP.GE.AND P2, PT, R7, UR29, PT ;  /* 0x0000001d07007c0c */ /* 0x000fe2000bf46270 */
[----:B------:R-:W-:Y:S01]  /*76bc0*/  VIADD R7, R0, 0x15c ;  /* 0x0000015c00077836 */ /* 0x000fe20000000000 */
[----:B------:R-:W-:Y:S01]  /*76bd0*/  ULDC.64 UR28, c[0x0][0x228] ;  /* 0x00008a00001c7ab9 */ /* 0x000fe20000000a00 */
[----:B----4-:R-:W-:-:S05]  /*76be0*/  PRMT R6, R181, 0x7770, RZ ;  /* 0x00007770b5067816 */ /* 0x010fca00000000ff */
[----:B------:R0:W-:Y:S01]  /*76bf0*/  @P5 STG.E.U8 desc[UR44][R190.64], R6 ;  /* 0x00000006be005986 */ /* 0x0001e2000c10112c */
[----:B------:R-:W-:Y:S01]  /*76c00*/  IMAD.MOV.U32 R186, RZ, RZ, R180 ;  /* 0x000000ffffba7224 */ /* 0x000fe200078e00b4 */
[----:B------:R-:W-:Y:S01]  /*76c10*/  ISETP.GE.AND P3, PT, R7, UR27, PT ;  /* 0x0000001b07007c0c */ /* 0x000fe2000bf66270 */
[----:B------:R-:W-:Y:S01]  /*76c20*/  VIADD R178, R0, 0x15d ;  /* 0x0000015d00b27836 */ /* 0x000fe20000000000 */
[----:B0-----:R-:W-:Y:S01]  /*76c30*/  PRMT R6, R181, 0x7771, RZ ;  /* 0x00007771b5067816 */ /* 0x001fe200000000ff */
[----:B------:R-:W-:-:S04]  /*76c40*/  ULDC.64 UR26, c[0x0][0x228] ;  /* 0x00008a00001a7ab9 */ /* 0x000fc80000000a00 */
[----:B------:R0:W-:Y:S01]  /*76c50*/  @P6 STG.E.U8 desc[UR44][R184.64], R6 ;  /* 0x00000006b8006986 */ /* 0x0001e2000c10112c */
[----:B------:R-:W-:-:S03]  /*76c60*/  PRMT R7, R181, 0x7772, RZ ;  /* 0x00007772b5077816 */ /* 0x000fc600000000ff */
[----:B0-----:R-:W4:Y:S01]  /*76c70*/  LDL.LU.64 R184, [R1+0x7c8] ;  /* 0x0007c80001b87983 */ /* 0x001f220000300a00 */
[----:B------:R-:W-:-:S03]  /*76c80*/  PRMT R6, R181, 0x7773, RZ ;  /* 0x00007773b5067816 */ /* 0x000fc600000000ff */
[----:B------:R-:W4:Y:S04]  /*76c90*/  LDL.LU R180, [R1+0x58] ;  /* 0x0000580001b47983 */ /* 0x000f280000300800 */
[----:B------:R-:W4:Y:S01]  /*76ca0*/  LDL.LU.64 R190, [R1+0x7c0] ;  /* 0x0007c00001be7983 */ /* 0x000f220000300a00 */
[C---:B---3--:R-:W-:Y:S01]  /*76cb0*/  ISETP.LT.AND P4, PT, R2.reuse, UR8, !P0 ;  /* 0x0000000802007c0c */ /* 0x048fe2000c781270 */
[----:B------:R-:W-:Y:S01]  /*76cc0*/  ULDC UR8, c[0x0][0x228] ;  /* 0x00008a0000087ab9 */ /* 0x000fe20000000800 */
[C---:B------:R-:W-:Y:S01]  /*76cd0*/  ISETP.LT.AND P0, PT, R3.reuse, UR6, !P0 ;  /* 0x0000000603007c0c */ /* 0x040fe2000c701270 */
[----:B------:R-:W-:Y:S01]  /*76ce0*/  ULDC UR6, c[0x0][0x228] ;  /* 0x00008a0000067ab9 */ /* 0x000fe20000000800 */
[----:B------:R-:W-:Y:S02]  /*76cf0*/  ISETP.LT.AND P5, PT, R2, UR12, !P1 ;  /* 0x0000000c02007c0c */ /* 0x000fe4000cfa1270 */
[----:B------:R-:W-:-:S07]  /*76d00*/  ISETP.LT.AND P6, PT, R3, UR10, !P1 ;  /* 0x0000000a03007c0c */ /* 0x000fce000cfc1270 */
[----:B------:R0:W-:Y:S04]  /*76d10*/  @P4 STG.E.U8 desc[UR44][R186.64], R7 ;  /* 0x00000007ba004986 */ /* 0x0001e8000c10112c */
[----:B------:R1:W-:Y:S04]  /*76d20*/  @P0 STG.E.U8 desc[UR44][R192.64], R6 ;  /* 0x00000006c0000986 */ /* 0x0003e8000c10112c */
[----:B0-----:R-:W3:Y:S01]  /*76d30*/  LDL.LU.64 R186, [R1+0x7b8] ;  /* 0x0007b80001ba7983 */ /* 0x001ee20000300a00 */
[C---:B------:R-:W-:Y:S02]  /*76d40*/  PRMT R7, R237.reuse, 0x7770, RZ ;  /* 0x00007770ed077816 */ /* 0x040fe400000000ff */
[----:B-1----:R-:W-:-:S03]  /*76d50*/  PRMT R6, R237, 0x7771, RZ ;  /* 0x00007771ed067816 */ /* 0x002fc600000000ff */
[----:B------:R0:W-:Y:S04]  /*76d60*/  @P5 STG.E.U8 desc[UR44][R188.64], R7 ;  /* 0x00000007bc005986 */ /* 0x0001e8000c10112c */
[----:B--2---:R1:W-:Y:S04]  /*76d70*/  @P6 STG.E.U8 desc[UR44][R182.64], R6 ;  /* 0x00000006b6006986 */ /* 0x0043e8000c10112c */
[----:B0-----:R-:W2:Y:S04]  /*76d80*/  LDL.LU.64 R188, [R1+0x7b0] ;  /* 0x0007b00001bc7983 */ /* 0x001ea80000300a00 */
[----:B-1----:R-:W2:Y:S01]  /*76d90*/  LDL.LU.64 R182, [R1+0x7a8] ;  /* 0x0007a80001b67983 */ /* 0x002ea20000300a00 */
[----:B------:R-:W-:-:S02]  /*76da0*/  ISETP.LT.AND P4, PT, R2, UR20, !P2 ;  /* 0x0000001402007c0c */ /* 0x000fc4000d781270 */
[----:B------:R-:W-:Y:S01]  /*76db0*/  ISETP.LT.AND P2, PT, R3, UR18, !P2 ;  /* 0x0000001203007c0c */ /* 0x000fe2000d741270 */
[----:B------:R-:W-:Y:S01]  /*76dc0*/  VIADD R7, R0, 0x15e ;  /* 0x0000015e00077836 */ /* 0x000fe20000000000 */
[----:B------:R-:W-:Y:S01]  /*76dd0*/  PRMT R6, R237, 0x7772, RZ ;  /* 0x00007772ed067816 */ /* 0x000fe200000000ff */
[----:B------:R-:W2:Y:S01]  /*76de0*/  LDL.LU R181, [R1+0x5c] ;  /* 0x00005c0001b57983 */ /* 0x000ea20000300800 */
[----:B------:R-:W-:Y:S02]  /*76df0*/  ISETP.LT.AND P5, PT, R2, UR14, !P3 ;  /* 0x0000000e02007c0c */ /* 0x000fe4000dfa1270 */
[----:B------:R-:W-:Y:S01]  /*76e00*/  ISETP.GE.AND P0, PT, R7, UR37, PT ;  /* 0x0000002507007c0c */ /* 0x000fe2000bf06270 */
[----:B------:R-:W2:Y:S01]  /*76e10*/  LDL.LU.64 R192, [R1+0x7a0] ;  /* 0x0007a00001c07983 */ /* 0x000ea20000300a00 */
[----:B------:R-:W-:Y:S02]  /*76e20*/  PRMT R7, R237, 0x7773, RZ ;  /* 0x00007773ed077816 */ /* 0x000fe400000000ff */
[----:B------:R-:W-:Y:S01]  /*76e30*/  ISETP.GE.AND P1, PT, R178, UR59, PT ;  /* 0x0000003bb2007c0c */ /* 0x000fe2000bf26270 */
[----:B----4-:R0:W-:Y:S01]  /*76e40*/  @P4 STG.E.U8 desc[UR44][R184.64], R6 ;  /* 0x00000006b8004986 */ /* 0x0101e2000c10112c */
[----:B------:R-:W-:-:S03]  /*76e50*/  ISETP.LT.AND P3, PT, R3, UR26, !P3 ;  /* 0x0000001a03007c0c */ /* 0x000fc6000df61270 */
[----:B------:R1:W-:Y:S01]  /*76e60*/  @P2 STG.E.U8 desc[UR44][R190.64], R7 ;  /* 0x00000007be002986 */ /* 0x0003e2000c10112c */
[----:B------:R-:W-:-:S03]  /*76e70*/  ISETP.LT.AND P2, PT, R2, UR24, !P1 ;  /* 0x0000001802007c0c */ /* 0x000fc6000cf41270 */
[----:B0-----:R-:W4:Y:S01]  /*76e80*/  LDL.LU.64 R184, [R1+0x798] ;  /* 0x0007980001b87983 */ /* 0x001f220000300a00 */
[C---:B------:R-:W-:Y:S02]  /*76e90*/  PRMT R6, R180.reuse, 0x7770, RZ ;  /* 0x00007770b4067816 */ /* 0x040fe400000000ff */
[----:B-1----:R-:W-:-:S03]  /*76ea0*/  PRMT R7, R180, 0x7771, RZ ;  /* 0x00007771b4077816 */ /* 0x002fc600000000ff */
[----:B---3--:R0:W-:Y:S04]  /*76eb0*/  @P5 STG.E.U8 desc[UR44][R186.64], R6 ;  /* 0x00000006ba005986 */ /* 0x0081e8000c10112c */
[----:B0-----:R-:W3:Y:S01]  /*76ec0*/  LDL.LU.64 R186, [R1+0x790] ;  /* 0x0007900001ba7983 */ /* 0x001ee20000300a00 */
[----:B------:R-:W-:-:S03]  /*76ed0*/  PRMT R6, R180, 0x7772, RZ ;  /* 0x00007772b4067816 */ /* 0x000fc600000000ff */
[----:B------:R-:W3:Y:S04]  /*76ee0*/  LDL.LU.64 R190, [R1+0x788] ;  /* 0x0007880001be7983 */ /* 0x000ee80000300a00 */
[----:B--2---:R-:W-:Y:S04]  /*76ef0*/  @P3 STG.E.U8 desc[UR44][R188.64], R7 ;  /* 0x00000007bc003986 */ /* 0x004fe8000c10112c */
[----:B------:R-:W2:Y:S04]  /*76f00*/  LDL.LU R237, [R1+0x40] ;  /* 0x0000400001ed7983 */ /* 0x000ea80000300800 */
[----:B------:R0:W-:Y:S04]  /*76f10*/  @P2 STG.E.U8 desc[UR44][R182.64], R6 ;  /* 0x00000006b6002986 */ /* 0x0001e8000c10112c */
[----:B0-----:R-:W2:Y:S01]  /*76f20*/  LDL.LU.64 R182, [R1+0x780] ;  /* 0x0007800001b67983 */ /* 0x001ea20000300a00 */
[----:B------:R-:W-:Y:S01]  /*76f30*/  VIADD R178, R0, 0x15f ;  /* 0x0000015f00b27836 */ /* 0x000fe20000000000 */
[----:B------:R-:W-:-:S02]  /*76f40*/  ISETP.LT.AND P1, PT, R3, UR22, !P1 ;  /* 0x0000001603007c0c */ /* 0x000fc4000cf21270 */
[----:B------:R-:W-:Y:S01]  /*76f50*/  PRMT R7, R180, 0x7773, RZ ;  /* 0x00007773b4077816 */ /* 0x000fe200000000ff */
[----:B------:R-:W2:Y:S01]  /*76f60*/  LDL.LU.64 R188, [R1+0x778] ;  /* 0x0007780001bc7983 */ /* 0x000ea20000300a00 */
[----:B------:R-:W-:Y:S01]  /*76f70*/  ISETP.GE.AND P4, PT, R178, UR5, PT ;  /* 0x00000005b2007c0c */ /* 0x000fe2000bf86270 */
[----:B------:R-:W-:Y:S02]  /*76f80*/  ULDC.64 UR4, c[0x0][0x228] ;  /* 0x00008a0000047ab9 */ /* 0x000fe40000000a00 */
[C---:B------:R-:W-:Y:S01]  /*76f90*/  ISETP.LT.AND P5, PT, R2.reuse, UR4, !P0 ;  /* 0x0000000402007c0c */ /* 0x040fe2000c7a1270 */
[----:B------:R-:W-:Y:S01]  /*76fa0*/  ULDC UR4, c[0x0][0x228] ;  /* 0x00008a0000047ab9 */ /* 0x000fe20000000800 */
[----:B------:R-:W-:Y:S02]  /*76fb0*/  PRMT R6, R181, 0x7770, RZ ;  /* 0x00007770b5067816 */ /* 0x000fe400000000ff */
[----:B------:R-:W-:Y:S02]  /*76fc0*/  ISETP.LT.AND P2, PT, R3, UR28, !P0 ;  /* 0x0000001c03007c0c */ /* 0x000fe4000c741270 */
[----:B------:R0:W-:Y:S07]  /*76fd0*/  @P1 STG.E.U8 desc[UR44][R192.64], R7 ;  /* 0x00000007c0001986 */ /* 0x0001ee000c10112c */
[----:B----4-:R1:W-:Y:S01]  /*76fe0*/  @P5 STG.E.U8 desc[UR44][R184.64], R6 ;  /* 0x00000006b8005986 */ /* 0x0103e2000c10112c */
[----:B------:R-:W-:Y:S01]  /*76ff0*/  ISETP.LT.AND P5, PT, R2, UR4, !P4 ;  /* 0x0000000402007c0c */ /* 0x000fe2000e7a1270 */
[----:B------:R-:W-:-:S02]  /*77000*/  ULDC UR4, c[0x0][0x228] ;  /* 0x00008a0000047ab9 */ /* 0x000fc40000000800 */
[----:B------:R-:W-:Y:S01]  /*77010*/  ISETP.LT.AND P4, PT, R3, UR4, !P4 ;  /* 0x0000000403007c0c */ /* 0x000fe2000e781270 */
[----:B0-----:R-:W-:Y:S01]  /*77020*/  VIADD R7, R0, 0x162 ;  /* 0x0000016200077836 */ /* 0x001fe20000000000 */
[----:B------:R-:W-:Y:S01]  /*77030*/  ULDC UR4, c[0x0][0x228] ;  /* 0x00008a0000047ab9 */ /* 0x000fe20000000800 */
[----:B-1----:R-:W4:Y:S01]  /*77040*/  LDL.LU.64 R184, [R1+0x770] ;  /* 0x0007700001b87983 */ /* 0x002f220000300a00 */
[----:B------:R-:W-:Y:S02]  /*77050*/  PRMT R6, R181, 0x7771, RZ ;  /* 0x00007771b5067816 */ /* 0x000fe400000000ff */
[----:B------:R-:W-:Y:S02]  /*77060*/  ISETP.GE.AND P1, PT, R7, UR39, PT ;  /* 0x0000002707007c0c */ /* 0x000fe4000bf26270 */
[C---:B------:R-:W-:Y:S01]  /*77070*/  PRMT R7, R181.reuse, 0x7773, RZ ;  /* 0x00007773b5077816 */ /* 0x040fe200000000ff */
[----:B---3--:R0:W-:Y:S04]  /*77080*/  @P2 STG.E.U8 desc[UR44][R186.64], R6 ;  /* 0x00000006ba002986 */ /* 0x0081e8000c10112c */
[----:B0-----:R-:W3:Y:S01]  /*77090*/  LDL.LU R187, [R1+0x44] ;  /* 0x0000440001bb7983 */ /* 0x001ee20000300800 */
[----:B------:R-:W-:-:S03]  /*770a0*/  PRMT R6, R181, 0x7772, RZ ;  /* 0x00007772b5067816 */ /* 0x000fc600000000ff */
[----:B------:R-:W3:Y:S04]  /*770b0*/  LDL.LU.64 R180, [R1+0x768] ;  /* 0x0007680001b47983 */ /* 0x000ee80000300a00 */
[----:B------:R-:W3:Y:S04]  /*770c0*/  LDL.LU.64 R192, [R1+0x760] ;  /* 0x0007600001c07983 */ /* 0x000ee80000300a00 */
[----:B------:R0:W-:Y:S04]  /*770d0*/  @P5 STG.E.U8 desc[UR44][R190.64], R6 ;  /* 0x00000006be005986 */ /* 0x0001e8000c10112c */
[----:B--2---:R1:W-:Y:S04]  /*770e0*/  @P4 STG.E.U8 desc[UR44][R182.64], R7 ;  /* 0x00000007b6004986 */ /* 0x0043e8000c10112c */
[----:B0-----:R-:W2:Y:S04]  /*770f0*/  LDL.LU.64 R190, [R1+0x758] ;  /* 0x0007580001be7983 */ /* 0x001ea80000300a00 */
[----:B-1----:R-:W2:Y:S01]  /*77100*/  LDL.LU.64 R182, [R1+0x750] ;  /* 0x0007500001b67983 */ /* 0x002ea20000300a00 */
[----:B------:R-:W-:-:S05]  /*77110*/  VIADD R178, R0, 0x160 ;  /* 0x0000016000b27836 */ /* 0x000fca0000000000 */
[----:B------:R-:W-:-:S04]  /*77120*/  ISETP.GE.AND P3, PT, R178, UR61, PT ;  /* 0x0000003db2007c0c */ /* 0x000fc8000bf66270 */
[----:B------:R-:W-:Y:S01]  /*77130*/  ISETP.LT.AND P6, PT, R2, UR6, !P3 ;  /* 0x0000000602007c0c */ /* 0x000fe2000dfc1270 */
[C---:B------:R-:W-:Y:S01]  /*77140*/  VIADD R178, R0.reuse, 0x161 ;  /* 0x0000016100b27836 */ /* 0x040fe20000000000 */
[----:B------:R-:W-:Y:S01]  /*77150*/  ISETP.LT.AND P3, PT, R3, UR4, !P3 ;  /* 0x0000000403007c0c */ /* 0x000fe2000df61270 */
[----:B------:R-:W-:Y:S01]  /*77160*/  ULDC UR4, c[0x0][0x228] ;  /* 0x00008a0000047ab9 */ /* 0x000fe20000000800 */
[----:B------:R-:W-:Y:S01]  /*77170*/  PRMT R6, R237, 0x7770, RZ ;  /* 0x00007770ed067816 */ /* 0x000fe200000000ff */
[----:B------:R-:W-:Y:S01]  /*77180*/  VIADD R7, R0, 0x1ff ;  /* 0x000001ff00077836 */ /* 0x000fe20000000000 */
[----:B------:R-:W-:Y:S01]  /*77190*/  ISETP.GE.AND P0, PT, R178, UR31, PT ;  /* 0x0000001fb2007c0c */ /* 0x000fe2000bf06270 */
[----:B------:R-:W-:-:S03]  /*771a0*/  ULDC UR6, c[0x0][0x228] ;  /* 0x00008a0000067ab9 */ /* 0x000fc60000000800 */
[----:B------:R-:W-:Y:S01]  /*771b0*/  ISETP.LT.AND P5, PT, R2, UR4, !P0 ;  /* 0x0000000402007c0c */ /* 0x000fe2000c7a1270 */
[----:B------:R-:W-:Y:S02]  /*771c0*/  ULDC UR4, c[0x0][0x228] ;  /* 0x00008a0000047ab9 */ /* 0x000fe40000000800 */
[----:B------:R0:W-:Y:S01]  /*771d0*/  @P6 STG.E.U8 desc[UR44][R188.64], R6 ;  /* 0x00000006bc006986 */ /* 0x0001e2000c10112c */
[----:B------:R-:W-:Y:S01]  /*771e0*/  ISETP.LT.AND P0, PT, R3, UR4, !P0 ;  /* 0x0000000403007c0c */ /* 0x000fe2000c701270 */
[----:B------:R-:W-:Y:S01]  /*771f0*/  ULDC UR4, c[0x0][0x228] ;  /* 0x00008a0000047ab9 */ /* 0x000fe20000000800 */
[----:B0-----:R-:W-:-:S05]  /*77200*/  PRMT R6, R237, 0x7771, RZ ;  /* 0x00007771ed067816 */ /* 0x001fca00000000ff */
[----:B----4-:R0:W-:Y:S01]  /*77210*/  @P3 STG.E.U8 desc[UR44][R184.64], R6 ;  /* 0x00000006b8003986 */ /* 0x0101e2000c10112c */
[----:B------:R-:W-:Y:S02]  /*77220*/  ISETP.LT.AND P3, PT, R2, UR4, !P1 ;  /* 0x0000000402007c0c */ /* 0x000fe4000cf61270 */
[----:B------:R-:W-:Y:S01]  /*77230*/  ISETP.GE.AND P4, PT, R7, UR29, PT ;  /* 0x0000001d07007c0c */ /* 0x000fe2000bf86270 */
[----:B------:R-:W-:Y:S01]  /*77240*/  VIADD R178, R0, 0x163 ;  /* 0x0000016300b27836 */ /* 0x000fe20000000000 */
[----:B------:R-:W-:Y:S01]  /*77250*/  ISETP.LT.AND P6, PT, R3, UR6, !P1 ;  /* 0x0000000603007c0c */ /* 0x000fe2000cfc1270 */
[----:B------:R-:W-:Y:S01]  /*77260*/  ULDC UR4, c[0x0][0x22c] ;  /* 0x00008b0000047ab9 */ /* 0x000fe20000000800 */
[C---:B------:R-:W-:Y:S01]  /*77270*/  PRMT R7, R237.reuse, 0x7772, RZ ;  /* 0x00007772ed077816 */ /* 0x040fe200000000ff */
[----:B------:R-:W-:Y:S01]  /*77280*/  ULDC UR6, c[0x0][0x228] ;  /* 0x00008a0000067ab9 */ /* 0x000fe20000000800 */
[----:B0-----:R-:W4:Y:S01]  /*77290*/  LDL.LU.64 R184, [R1+0x748] ;  /* 0x0007480001b87983 */ /* 0x001f220000300a00 */
[----:B------:R-:W-:-:S03]  /*772a0*/  PRMT R6, R237, 0x7773, RZ ;  /* 0x00007773ed067816 */ /* 0x000fc600000000ff */
[----:B------:R-:W4:Y:S04]  /*772b0*/  LDL.LU R186, [R1+0x48] ;  /* 0x0000480001ba7983 */ /* 0x000f280000300800 */
[----:B------:R-:W4:Y:S04]  /*772c0*/  LDL.LU.64 R188, [R1+0x740] ;  /* 0x0007400001bc7983 */ /* 0x000f280000300a00 */
[----:B---3--:R0:W-:Y:S04]  /*772d0*/  @P5 STG.E.U8 desc[UR44][R180.64], R7 ;  /* 0x00000007b4005986 */ /* 0x0081e8000c10112c */
[----:B------:R1:W-:Y:S04]  /*772e0*/  @P0 STG.E.U8 desc[UR44][R192.64], R6 ;  /* 0x00000006c0000986 */ /* 0x0003e8000c10112c */
[----:B0-----:R-:W3:Y:S01]  /*772f0*/  LDL.LU.64 R180, [R1+0x738] ;  /* 0x0007380001b47983 */ /* 0x001ee20000300a00 */
[----:B------:R-:W-:-:S02]  /*77300*/  PRMT R7, R187, 0x7770, RZ ;  /* 0x00007770bb077816 */ /* 0x000fc400000000ff */
[----:B-1----:R-:W-:-:S03]  /*77310*/  PRMT R6, R187, 0x7771, RZ ;  /* 0x00007771bb067816 */ /* 0x002fc600000000ff */
[----:B--2---:R-:W-:Y:S04]  /*77320*/  @P3 STG.E.U8 desc[UR44][R190.64], R7 ;  /* 0x00000007be003986 */ /* 0x004fe8000c10112c */
[----:B------:R0:W-:Y:S04]  /*77330*/  @P6 STG.E.U8 desc[UR44][R182.64], R6 ;  /* 0x00000006b6006986 */ /* 0x0001e8000c10112c */
[----:B0-----:R-:W2:Y:S01]  /*77340*/  LDL.LU.64 R182, [R1+0x730] ;  /* 0x0007300001b67983 */ /* 0x001ea20000300a00 */
[----:B------:R-:W-:Y:S01]  /*77350*/  ISETP.GE.AND P2, PT, R178, UR17, PT ;  /* 0x00000011b2007c0c */ /* 0x000fe2000bf46270 */
[----:B------:R-:W-:-:S02]  /*77360*/  VIADD R178, R0, 0x164 ;  /* 0x0000016400b27836 */ /* 0x000fc40000000000 */
[----:B------:R-:W-:Y:S01]  /*77370*/  VIADD R6, R0, 0x165 ;  /* 0x0000016500067836 */ /* 0x000fe20000000000 */
[----:B------:R-:W-:Y:S01]  /*77380*/  PRMT R7, R187, 0x7772, RZ ;  /* 0x00007772bb077816 */ /* 0x000fe200000000ff */
[----:B------:R-:W2:Y:S01]  /*77390*/  LDL.LU R237, [R1+0x4c] ;  /* 0x00004c0001ed7983 */ /* 0x000ea20000300800 */
[----:B------:R-:W-:Y:S01]  /*773a0*/  ISETP.GE.AND P1, PT, R178, UR4, PT ;  /* 0x00000004b2007c0c */ /* 0x000fe2000bf26270 */
[----:B------:R-:W-:Y:S02]  /*773b0*/  ULDC UR4, c[0x0][0x228] ;  /* 0x00008a0000047ab9 */ /* 0x000fe40000000800 */
[----:B------:R-:W-:Y:S01]  /*773c0*/  ISETP.LT.AND P3, PT, R2, UR4, !P2 ;  /* 0x0000000402007c0c */ /* 0x000fe2000d761270 */
[----:B------:R-:W-:Y:S01]  /*773d0*/  ULDC UR4, c[0x0][0x22c] ;  /* 0x00008b0000047ab9 */ /* 0x000fe20000000800 */
[----:B------:R-:W-:Y:S01]  /*773e0*/  ISETP.LT.AND P2, PT, R3, UR6, !P2 ;  /* 0x0000000603007c0c */ /* 0x000fe2000d741270 */
[----:B------:R-:W-:Y:S01]  /*773f0*/  ULDC UR6, c[0x0][0x228] ;  /* 0x00008a0000067ab9 */ /* 0x000fe20000000800 */
[----:B------:R-:W-:Y:S01]  /*77400*/  ISETP.GE.AND P0, PT, R6, UR4, PT ;  /* 0x0000000406007c0c */ /* 0x000fe2000bf06270 */
[----:B------:R-:W-:Y:S01]  /*77410*/  VIADD R6, R0, 0x166 ;  /* 0x0000016600067836 */ /* 0x000fe20000000000 */
[----:B------:R-:W-:Y:S01]  /*77420*/  ISETP.LT.AND P5, PT, R2, UR8, !P1 ;  /* 0x0000000802007c0c */ /* 0x000fe2000cfa1270 */
[----:B------:R-:W-:Y:S01]  /*77430*/  ULDC UR4, c[0x0][0x22c] ;  /* 0x00008b0000047ab9 */ /* 0x000fe20000000800 */
[----:B------:R-:W-:Y:S01]  /*77440*/  VIADD R178, R0, 0x168 ;  /* 0x0000016800b27836 */ /* 0x000fe20000000000 */
[----:B------:R-:W-:-:S04]  /*77450*/  ULDC UR8, c[0x0][0x228] ;  /* 0x00008a0000087ab9 */ /* 0x000fc80000000800 */
[----:B----4-:R0:W-:Y:S01]  /*77460*/  @P3 STG.E.U8 desc[UR44][R184.64], R7 ;  /* 0x00000007b8003986 */ /* 0x0101e2000c10112c */
[----:B------:R-:W-:Y:S01]  /*77470*/  ISETP.GE.AND P3, PT, R6, UR4, PT ;  /* 0x0000000406007c0c */ /* 0x000fe2000bf66270 */
[----:B------:R-:W-:Y:S02]  /*77480*/  ULDC UR4, c[0x0][0x228] ;  /* 0x00008a0000047ab9 */ /* 0x000fe40000000800 */
[----:B------:R-:W-:Y:S01]  /*77490*/  ISETP.LT.AND P1, PT, R3, UR4, !P1 ;  /* 0x0000000403007c0c */ /* 0x000fe2000cf21270 */
[----:B------:R-:W-:Y:S01]  /*774a0*/  ULDC UR4, c[0x0][0x22c] ;  /* 0x00008b0000047ab9 */ /* 0x000fe20000000800 */
[----:B------:R-:W-:Y:S01]  /*774b0*/  PRMT R6, R186, 0x7770, RZ ;  /* 0x00007770ba067816 */ /* 0x000fe200000000ff */
[----:B0-----:R-:W4:Y:S01]  /*774c0*/  LDL.LU.64 R184, [R1+0x728] ;  /* 0x0007280001b87983 */ /* 0x001f220000300a00 */
[----:B------:R-:W-:-:S03]  /*774d0*/  PRMT R7, R187, 0x7773, RZ ;  /* 0x00007773bb077816 */ /* 0x000fc600000000ff */
[----:B------:R-:W4:Y:S04]  /*774e0*/  LDL.LU.64 R192, [R1+0x720] ;  /* 0x0007200001c07983 */ /* 0x000f280000300a00 */
[----:B------:R-:W-:Y:S04]  /*774f0*/  @P2 STG.E.U8 desc[UR44][R188.64], R7 ;  /* 0x00000007bc002986 */ /* 0x000fe8000c10112c */
[----:B------:R-:W4:Y:S04]  /*77500*/  LDL.LU.64 R190, [R1+0x718] ;  /* 0x0007180001be7983 */ /* 0x000f280000300a00 */
[----:B---3--:R0:W-:Y:S04]  /*77510*/  @P5 STG.E.U8 desc[UR44][R180.64], R6 ;  /* 0x00000006b4005986 */ /* 0x0081e8000c10112c */
[----:B0-----:R-:W3:Y:S01]  /*77520*/  LDL.LU.64 R180, [R1+0x710] ;  /* 0x0007100001b47983 */ /* 0x001ee20000300a00 */
[----:B------:R-:W-:-:S05]  /*77530*/  PRMT R6, R186, 0x7771, RZ ;  /* 0x00007771ba067816 */ /* 0x000fca00000000ff */
[----:B--2---:R0:W-:Y:S04]  /*77540*/  @P1 STG.E.U8 desc[UR44][R182.64], R6 ;  /* 0x00000006b6001986 */ /* 0x0041e8000c10112c */
[----:B0-----:R-:W2:Y:S01]  /*77550*/  LDL.LU.64 R182, [R1+0x708] ;  /* 0x0007080001b67983 */ /* 0x001ea20000300a00 */
[----:B------:R-:W-:Y:S01]  /*77560*/  ISETP.LT.AND P5, PT, R2, UR6, !P0 ;  /* 0x0000000602007c0c */ /* 0x000fe2000c7a1270 */
[----:B------:R-:W-:Y:S01]  /*77570*/  VIADD R7, R0, 0x167 ;  /* 0x0000016700077836 */ /* 0x000fe20000000000 */
[----:B------:R-:W-:Y:S01]  /*77580*/  ULDC UR6, c[0x0][0x228] ;  /* 0x00008a0000067ab9 */ /* 0x000fe20000000800 */
[----:B------:R-:W2:Y:S01]  /*77590*/  LDL.LU R187, [R1+0x30] ;  /* 0x0000300001bb7983 */ /* 0x000ea20000300800 */
[----:B------:R-:W-:Y:S01]  /*775a0*/  ISETP.LT.AND P0, PT, R3, UR6, !P0 ;  /* 0x0000000603007c0c */ /* 0x000fe2000c701270 */
[----:B------:R-:W-:Y:S01]  /*775b0*/  ULDC UR6, c[0x0][0x228] ;  /* 0x00008a0000067ab9 */ /* 0x000fe20000000800 */
[----:B------:R-:W-:Y:S01]  /*775c0*/  ISETP.GE.AND P2, PT, R7, UR4, PT ;  /* 0x0000000407007c0c */ /* 0x000fe2000bf46270 */
[----:B------:R-:W-:Y:S01]  /*775d0*/  ULDC UR4, c[0x0][0x228] ;  /* 0x00008a0000047ab9 */ /* 0x000fe20000000800 */
[----:B------:R-:W-:Y:S01]  /*775e0*/  PRMT R7, R186, 0x7772, RZ ;  /* 0x00007772ba077816 */ /* 0x000fe200000000ff */
[----:B------:R-:W2:Y:S01]  /*775f0*/  LDL.LU.64 R188, [R1+0x700] ;  /* 0x0007000001bc7983 */ /* 0x000ea20000300a00 */
[----:B------:R-:W-:Y:S01]  /*77600*/  ISETP.LT.AND P6, PT, R2, UR4, !P3 ;  /* 0x0000000402007c0c */ /* 0x000fe2000dfc1270 */
[----:B------:R-:W-:Y:S01]  /*77610*/  ULDC UR4, c[0x0][0x22c] ;  /* 0x00008b0000047ab9 */ /* 0x000fe20000000800 */
[----:B------:R-:W-:Y:S01]  /*77620*/  ISETP.LT.AND P3, PT, R3, UR6, !P3 ;  /* 0x0000000603007c0c */ /* 0x000fe2000df61270 */
[----:B------:R-:W-:Y:S01]  /*77630*/  ULDC UR6, c[0x0][0x228] ;  /* 0x00008a0000067ab9 */ /* 0x000fe20000000800 */
[----:B------:R-:W-:-:S02]  /*77640*/  PRMT R6, R186, 0x7773, RZ ;  /* 0x00007773ba067816 */ /* 0x000fc400000000ff */
[----:B------:R-:W-:Y:S01]  /*77650*/  ISETP.GE.AND P1, PT, R178, UR4, PT ;  /* 0x00000004b2007c0c */ /* 0x000fe2000bf26270 */
[----:B------:R-:W-:Y:S01]  /*77660*/  ULDC UR4, c[0x0][0x228] ;  /* 0x00008a0000047ab9 */ /* 0x000fe20000000800 */
[----:B----4-:R0:W-:Y:S01]  /*77670*/  @P5 STG.E.U8 desc[UR44][R184.64], R7 ;  /* 0x00000007b8005986 */ /* 0x0101e2000c10112c */
[----:B------:R-:W-:Y:S01]  /*77680*/  ISETP.LT.AND P5, PT, R2, UR4, !P2 ;  /* 0x0000000402007c0c */ /* 0x000fe2000d7a1270 */
[----:B------:R-:W-:Y:S02]  /*77690*/  ULDC UR4, c[0x0][0x22c] ;  /* 0x00008b0000047ab9 */ /* 0x000fe40000000800 */
[----:B------:R1:W-:Y:S04]  /*776a0*/  @P0 STG.E.U8 desc[UR44][R192.64], R6 ;  /* 0x00000006c0000986 */ /* 0x0003e8000c10112c */
[----:B0-----:R-:W4:Y:S01]  /*776b0*/  LDL.LU.64 R184, [R1+0x6f8] ;  /* 0x0006f80001b87983 */ /* 0x001f220000300a00 */
[----:B------:R-:W-:-:S02]  /*776c0*/  PRMT R7, R237, 0x7770, RZ ;  /* 0x00007770ed077816 */ /* 0x000fc400000000ff */
[----:B-1----:R-:W-:-:S03]  /*776d0*/  PRMT R6, R237, 0x7771, RZ ;  /* 0x00007771ed067816 */ /* 0x002fc600000000ff */
[----:B------:R0:W-:Y:S02]  /*776e0*/  @P6 STG.E.U8 desc[UR44][R190.64], R7 ;  /* 0x00000007be006986 */ /* 0x0001e4000c10112c */
[----:B0-----:R-:W-:Y:S02]  /*776f0*/  PRMT R7, R237, 0x7772, RZ ;  /* 0x00007772ed077816 */ /* 0x001fe400000000ff */
[----:B---3--:R0:W-:Y:S04]  /*77700*/  @P3 STG.E.U8 desc[UR44][R180.64], R6 ;  /* 0x00000006b4003986 */ /* 0x0081e8000c10112c */
[----:B0-----:R-:W3:Y:S04]  /*77710*/  LDL.LU.64 R180, [R1+0x6f0] ;  /* 0x0006f00001b47983 */ /* 0x001ee80000300a00 */
[----:B--2---:R0:W-:Y:S04]  /*77720*/  @P5 STG.E.U8 desc[UR44][R182.64], R7 ;  /* 0x00000007b6005986 */ /* 0x0041e8000c10112c */
[----:B0-----:R-:W2:Y:S01]  /*77730*/  LDL.LU.64 R182, [R1+0x6e8] ;  /* 0x0006e80001b67983 */ /* 0x001ea20000300a00 */
[----:B------:R-:W-:Y:S01]  /*77740*/  VIADD R6, R0, 0x169 ;  /* 0x0000016900067836 */ /* 0x000fe20000000000 */
[----:B------:R-:W-:Y:S01]  /*77750*/  ISETP.LT.AND P2, PT, R3, UR6, !P2 ;  /* 0x0000000603007c0c */ /* 0x000fe2000d741270 */
[----:B------:R-:W-:Y:S01]  /*77760*/  ULDC UR6, c[0x0][0x228] ;  /* 0x00008a0000067ab9 */ /* 0x000fe20000000800 */
[----:B------:R-:W-:Y:S01]  /*77770*/  ISETP.LT.AND P6, PT, R2, UR8, !P1 ;  /* 0x0000000802007c0c */ /* 0x000fe2000cfc1270 */
[----:B------:R-:W2:Y:S01]  /*77780*/  LDL.LU R186, [R1+0x34] ;  /* 0x0000340001ba7983 */ /* 0x000ea20000300800 */
[----:B------:R-:W-:Y:S01]  /*77790*/  ISETP.GE.AND P0, PT, R6, UR4, PT ;  /* 0x0000000406007c0c */ /* 0x000fe2000bf06270 */
[C---:B------:R-:W-:Y:S01]  /*777a0*/  VIADD R6, R0.reuse, 0x16a ;  /* 0x0000016a00067836 */ /* 0x040fe20000000000 */
[----:B------:R-:W-:Y:S01]  /*777b0*/  ULDC UR4, c[0x0][0x22c] ;  /* 0x00008b0000047ab9 */ /* 0x000fe20000000800 */
[----:B------:R-:W-:Y:S01]  /*777c0*/  PRMT R7, R237, 0x7773, RZ ;  /* 0x00007773ed077816 */ /* 0x000fe200000000ff */
[----:B------:R-:W2:Y:S01]  /*777d0*/  LDL.LU.64 R192, [R1+0x6e0] ;  /* 0x0006e00001c07983 */ /* 0x000ea20000300a00 */
[----:B------:R-:W-:Y:S01]  /*777e0*/  VIADD R178, R0, 0x16c ;  /* 0x0000016c00b27836 */ /* 0x000fe20000000000 */
[----:B------:R-:W-:Y:S01]  /*777f0*/  ISETP.GE.AND P3, PT, R6, UR4, PT ;  /* 0x0000000406007c0c */ /* 0x000fe2000bf66270 */
[----:B------:R-:W-:Y:S01]  /*77800*/  ULDC UR4, c[0x0][0x228] ;  /* 0x00008a0000047ab9 */ /* 0x000fe20000000800 */
[----:B------:R-:W-:Y:S01]  /*77810*/  PRMT R6, R187, 0x7770, RZ ;  /* 0x00007770bb067816 */ /* 0x000fe200000000ff */
[----:B------:R0:W-:Y:S01]  /*77820*/  @P2 STG.E.U8 desc[UR44][R188.64], R7 ;  /* 0x00000007bc002986 */ /* 0x0001e2000c10112c */
[----:B------:R-:W-:Y:S01]  /*77830*/  ISETP.LT.AND P1, PT, R3, UR4, !P1 ;  /* 0x0000000403007c0c */ /* 0x000fe2000cf21270 */
[----:B------:R-:W-:Y:S01]  /*77840*/  ULDC UR4, c[0x0][0x22c] ;  /* 0x00008b0000047ab9 */ /* 0x000fe20000000800 */
[----:B------:R-:W-:Y:S01]  /*77850*/  ULDC UR8, c[0x0][0x228] ;  /* 0x00008a0000087ab9 */ /* 0x000fe20000000800 */
[----:B------:R-:W2:Y:S01]  /*77860*/  LDL.LU.64 R190, [R1+0x6d8] ;  /* 0x0006d80001be7983 */ /* 0x000ea20000300a00 */
[----:B------:R-:W-:Y:S01]  /*77870*/  ISETP.LT.AND P5, PT, R2, UR6, !P0 ;  /* 0x0000000602007c0c */ /* 0x000fe2000c7a1270 */
[----:B------:R-:W-:Y:S01]  /*77880*/  ULDC UR6, c[0x0][0x228] ;  /* 0x00008a0000067ab9 */ /* 0x000fe20000000800 */
[----:B0-----:R-:W-:Y:S01]  /*77890*/  VIADD R7, R0, 0x16b ;  /* 0x0000016b00077836 */ /* 0x001fe20000000000 */
[----:B----4-:R0:W-:Y:S04]  /*778a0*/  @P6 STG.E.U8 desc[UR44][R184.64], R6 ;  /* 0x00000006b8006986 */ /* 0x0101e8000c10112c */
[----:B------:R-:W-:Y:S01]  /*778b0*/  ISETP.GE.AND P2, PT, R7, UR4, PT ;  /* 0x0000000407007c0c */ /* 0x000fe2000bf46270 */
[----:B------:R-:W-:Y:S01]  /*778c0*/  ULDC UR4, c[0x0][0x228] ;  /* 0x00008a0000047ab9 */ /* 0x000fe20000000800 */
[----:B0-----:R-:W4:Y:S01]  /*778d0*/  LDL.LU.64 R184, [R1+0x6d0] ;  /* 0x0006d00001b87983 */ /* 0x001f220000300a00 */
[----:B------:R-:W-:-:S02]  /*778e0*/  PRMT R6, R187, 0x7771, RZ ;  /* 0x00007771bb067816 */ /* 0x000fc400000000ff */
[----:B------:R-:W-:-:S03]  /*778f0*/  PRMT R7, R187, 0x7772, RZ ;  /* 0x00007772bb077816 */ /* 0x000fc600000000ff */
[----:B---3--:R0:W-:Y:S04]  /*77900*/  @P1 STG.E.U8 desc[UR44][R180.64], R6 ;  /* 0x00000006b4001986 */ /* 0x0081e8000c10112c */
[----:B0-----:R-:W3:Y:S04]  /*77910*/  LDL.LU.64 R180, [R1+0x6c8] ;  /* 0x0006c80001b47983 */ /* 0x001ee80000300a00 */
[----:B------:R-:W3:Y:S04]  /*77920*/  LDL.LU R237, [R1+0x38] ;  /* 0x0000380001ed7983 */ /* 0x000ee80000300800 */
[----:B------:R-:W3:Y:S04]  /*77930*/  LDL.LU.64 R188, [R1+0x6c0] ;  /* 0x0006c00001bc7983 */ /* 0x000ee80000300a00 */
[----:B--2---:R0:W-:Y:S04]  /*77940*/  @P5 STG.E.U8 desc[UR44][R182.64], R7 ;  /* 0x00000007b6005986 */ /* 0x0041e8000c10112c */
[----:B0-----:R-:W2:Y:S01]  /*77950*/  LDL.LU.64 R182, [R1+0x6b8] ;  /* 0x0006b80001b67983 */ /* 0x001ea20000300a00 */
[C---:B------:R-:W-:Y:S01]  /*77960*/  ISETP.LT.AND P0, PT, R3.reuse, UR6, !P0 ;  /* 0x0000000603007c0c */ /* 0x040fe2000c701270 */
[----:B------:R-:W-:Y:S01]  /*77970*/  ULDC UR6, c[0x0][0x228] ;  /* 0x00008a0000067ab9 */ /* 0x000fe20000000800 */
[----:B------:R-:W-:Y:S01]  /*77980*/  ISETP.LT.AND P6, PT, R2, UR4, !P3 ;  /* 0x0000000402007c0c */ /* 0x000fe2000dfc1270 */
[----:B------:R-:W-:Y:S01]  /*77990*/  ULDC UR4, c[0x0][0x22c] ;  /* 0x00008b0000047ab9 */ /* 0x000fe20000000800 */
[----:B------:R-:W-:Y:S01]  /*779a0*/  ISETP.LT.AND P3, PT, R3, UR6, !P3 ;  /* 0x0000000603007c0c */ /* 0x000fe2000df61270 */
[----:B------:R-:W-:Y:S01]  /*779b0*/  ULDC UR6, c[0x0][0x228] ;  /* 0x00008a0000067ab9 */ /* 0x000fe20000000800 */
[----:B------:R-:W-:-:S02]  /*779c0*/  PRMT R6, R187, 0x7773, RZ ;  /* 0x00007773bb067816 */ /* 0x000fc400000000ff */
[----:B------:R-:W-:Y:S02]  /*779d0*/  PRMT R7, R186, 0x7770, RZ ;  /* 0x00007770ba077816 */ /* 0x000fe400000000ff */
[----:B------:R-:W-:Y:S01]  /*779e0*/  ISETP.GE.AND P1, PT, R178, UR4, PT ;  /* 0x00000004b2007c0c */ /* 0x000fe2000bf26270 */
[----:B------:R-:W-:Y:S02]  /*779f0*/  ULDC UR4, c[0x0][0x228] ;  /* 0x00008a0000047ab9 */ /* 0x000fe40000000800 */
[----:B------:R0:W-:Y:S01]  /*77a00*/  @P0 STG.E.U8 desc[UR44][R192.64], R6 ;  /* 0x00000006c0000986 */ /* 0x0001e2000c10112c */
[----:B------:R-:W-:Y:S01]  /*77a10*/  ISETP.LT.AND P5, PT, R2, UR4, !P2 ;  /* 0x0000000402007c0c */ /* 0x000fe2000d7a1270 */
[----:B------:R-:W-:Y:S02]  /*77a20*/  ULDC UR4, c[0x0][0x22c] ;  /* 0x00008b0000047ab9 */ /* 0x000fe40000000800 */
[----:B------:R1:W-:Y:S01]  /*77a30*/  @P6 STG.E.U8 desc[UR44][R190.64], R7 ;  /* 0x00000007be006986 */ /* 0x0003e2000c10112c */
[----:B0-----:R-:W-:-:S02]  /*77a40*/  PRMT R6, R186, 0x7771, RZ ;  /* 0x00007771ba067816 */ /* 0x001fc400000000ff */
[----:B------:R-:W-:Y:S01]  /*77a50*/  ISETP.LT.AND P2, PT, R3, UR6, !P2 ;  /* 0x0000000603007c0c */ /* 0x000fe2000d741270 */
[----:B------:R-:W-:Y:S01]  /*77a60*/  ULDC UR6, c[0x0][0x228] ;  /* 0x00008a0000067ab9 */ /* 0x000fe20000000800 */
[----:B------:R-:W-:Y:S01]  /*77a70*/  ISETP.LT.AND P6, PT, R2, UR8, !P1 ;  /* 0x0000000802007c0c */ /* 0x000fe2000cfc1270 */
[----:B------:R-:W-:Y:S01]  /*77a80*/  VIADD R178, R0, 0x170 ;  /* 0x0000017000b27836 */ /* 0x000fe20000000000 */
[----:B-1----:R-:W-:Y:S01]  /*77a90*/  PRMT R7, R186, 0x7772, RZ ;  /* 0x00007772ba077816 */ /* 0x002fe200000000ff */
[----:B------:R-:W-:Y:S01]  /*77aa0*/  ULDC UR8, c[0x0][0x228] ;  /* 0x00008a0000087ab9 */ /* 0x000fe20000000800 */
[----:B----4-:R0:W-:Y:S04]  /*77ab0*/  @P3 STG.E.U8 desc[UR44][R184.64], R6 ;  /* 0x00000006b8003986 */ /* 0x0101e8000c10112c */
[----:B0-----:R-:W4:Y:S01]  /*77ac0*/  LDL.LU.64 R184, [R1+0x6b0] ;  /* 0x0006b00001b87983 */ /* 0x001f220000300a00 */
[----:B------:R-:W-:-:S03]  /*77ad0*/  VIADD R6, R0, 0x16d ;  /* 0x0000016d00067836 */ /* 0x000fc60000000000 */
[----:B------:R-:W4:Y:S02]  /*77ae0*/  LDL.LU R187, [R1+0x3c] ;  /* 0x00003c0001bb7983 */ /* 0x000f240000300800 */
[----:B------:R-:W-:Y:S01]  /*77af0*/  ISETP.GE.AND P0, PT, R6, UR4, PT ;  /* 0x0000000406007c0c */ /* 0x000fe2000bf06270 */
[----:B------:R-:W-:Y:S01]  /*77b00*/  VIADD R6, R0, 0x16e ;  /* 0x0000016e00067836 */ /* 0x000fe20000000000 */
[----:B------:R-:W-:-:S04]  /*77b10*/  ULDC UR4, c[0x0][0x22c] ;  /* 0x00008b0000047ab9 */ /* 0x000fc80000000800 */
[----:B------:R-:W-:Y:S01]  /*77b20*/  ISETP.GE.AND P3, PT, R6, UR4, PT ;  /* 0x0000000406007c0c */ /* 0x000fe2000bf66270 */
[----:B------:R-:W-:Y:S01]  /*77b30*/  ULDC UR4, c[0x0][0x228] ;  /* 0x00008a0000047ab9 */ /* 0x000fe20000000800 */
[----:B---3--:R0:W-:Y:S01]  /*77b40*/  @P5 STG.E.U8 desc[UR44][R180.64], R7 ;  /* 0x00000007b4005986 */ /* 0x0081e2000c10112c */
[----:B------:R-:W-:-:S03]  /*77b50*/  PRMT R6, R237, 0x7770, RZ ;  /* 0x00007770ed067816 */ /* 0x000fc600000000ff */
[----:B0-----:R-:W3:Y:S01]  /*77b60*/  LDL.LU.64 R180, [R1+0x6a8] ;  /* 0x0006a80001b47983 */ /* 0x001ee20000300a00 */
[----:B------:R-:W-:-:S03]  /*77b70*/  PRMT R7, R186, 0x7773, RZ ;  /* 0x00007773ba077816 */ /* 0x000fc600000000ff */
[----:B------:R-:W3:Y:S04]  /*77b80*/  LDL.LU.64 R192, [R1+0x6a0] ;  /* 0x0006a00001c07983 */ /* 0x000ee80000300a00 */
[----:B------:R-:W-:Y:S04]  /*77b90*/  @P2 STG.E.U8 desc[UR44][R188.64], R7 ;  /* 0x00000007bc002986 */ /* 0x000fe8000c10112c */
[----:B------:R-:W3:Y:S04]  /*77ba0*/  LDL.LU.64 R190, [R1+0x698] ;  /* 0x0006980001be7983 */ /* 0x000ee80000300a00 */
[----:B--2---:R0:W-:Y:S04]  /*77bb0*/  @P6 STG.E.U8 desc[UR44][R182.64], R6 ;  /* 0x00000006b6006986 */ /* 0x0041e8000c10112c */
[----:B0-----:R-:W2:Y:S01]  /*77bc0*/  LDL.LU.64 R182, [R1+0x690] ;  /* 0x0006900001b67983 */ /* 0x001ea20000300a00 */
[----:B------:R-:W-:Y:S01]  /*77bd0*/  ISETP.LT.AND P1, PT, R3, UR4, !P1 ;  /* 0x0000000403007c0c */ /* 0x000fe2000cf21270 */
[----:B------:R-:W-:Y:S01]  /*77be0*/  VIADD R7, R0, 0x16f ;  /* 0x0000016f00077836 */ /* 0x000fe20000000000 */
[----:B------:R-:W-:Y:S01]  /*77bf0*/  PRMT R6, R237, 0x7771, RZ ;  /* 0x00007771ed067816 */ /* 0x000fe200000000ff */
[----:B------:R-:W-:Y:S01]  /*77c00*/  ULDC UR4, c[0x0][0x22c] ;  /* 0x00008b0000047ab9 */ /* 0x000fe20000000800 */
[----:B------:R-:W-:Y:S01]  /*77c10*/  ISETP.LT.AND P5, PT, R2, UR6, !P0 ;  /* 0x0000000602007c0c */ /* 0x000fe2000c7a1270 */
[----:B------:R-:W-:-:S02]  /*77c20*/  ULDC UR6, c[0x0][0x228] ;  /* 0x00008a0000067ab9 */ /* 0x000fc40000000800 */
[----:B------:R-:W-:Y:S01]  /*77c30*/  ISETP.LT.AND P0, PT, R3, UR6, !P0 ;  /* 0x0000000603007c0c */ /* 0x000fe2000c701270 */
[----:B------:R-:W-:Y:S01]  /*77c40*/  ULDC UR6, c[0x0][0x228] ;  /* 0x00008a0000067ab9 */ /* 0x000fe20000000800 */
[----:B------:R-:W-:Y:S01]  /*77c50*/  ISETP.GE.AND P2, PT, R7, UR4, PT ;  /* 0x0000000407007c0c */ /* 0x000fe2000bf46270 */
[----:B------:R-:W-:Y:S02]  /*77c60*/  ULDC UR4, c[0x0][0x228] ;  /* 0x00008a0000047ab9 */ /* 0x000fe40000000800 */
[----:B------:R-:W-:Y:S01]  /*77c70*/  ISETP.LT.AND P6, PT, R2, UR4, !P3 ;  /* 0x0000000402007c0c */ /* 0x000fe2000dfc1270 */
[----:B------:R-:W-:Y:S01]  /*77c80*/  ULDC UR4, c[0x0][0x22c] ;  /* 0x00008b0000047ab9 */ /* 0x000fe20000000800 */
[----:B------:R-:W-:Y:S01]  /*77c90*/  ISETP.LT.AND P3, PT, R3, UR6, !P3 ;  /* 0x0000000603007c0c */ /* 0x000fe2000df61270 */
[----:B------:R-:W-:Y:S01]  /*77ca0*/  ULDC UR6, c[0x0][0x228] ;  /* 0x00008a0000067ab9 */ /* 0x000fe20000000800 */
[C---:B------:R-:W-:Y:S01]  /*77cb0*/  PRMT R7, R237.reuse, 0x7772, RZ ;  /* 0x00007772ed077816 */ /* 0x040fe200000000ff */
[----:B----4-:R0:W-:Y:S04]  /*77cc0*/  @P1 STG.E.U8 desc[UR44][R184.64], R6 ;  /* 0x00000006b8001986 */ /* 0x0101e8000c10112c */
        /* <DEDUP_REMOVED lines=9> */
[----:B------:R-:W-:Y:S04]  /*77d60*/  @P6 STG.E.U8 desc[UR44][R190.64], R7 ;  /* 0x00000007be006986 */ /* 0x000fe8000c10112c */
[----:B--2---:R0:W-:Y:S04]  /*77d70*/  @P3 STG.E.U8 desc[UR44][R182.64], R6 ;  /* 0x00000006b6003986 */ /* 0x0041e8000c10112c */
[----:B0-----:R-:W2:Y:S01]  /*77d80*/  LDL.LU.64 R182, [R1+0x670] ;  /* 0x0006700001b67983 */ /* 0x001ea20000300a00 */
[----:B------:R-:W-:Y:S01]  /*77d90*/  ISETP.GE.AND P1, PT, R178, UR4, PT ;  /* 0x00000004b2007c0c */ /* 0x000fe2000bf26270 */
[----:B------:R-:W-:-:S02]  /*77da0*/  ULDC UR4, c[0x0][0x228] ;  /* 0x00008a0000047ab9 */ /* 0x000fc40000000800 */
[----:B------:R-:W-:Y:S01]  /*77db0*/  ISETP.LT.AND P5, PT, R2, UR4, !P2 ;  /* 0x0000000402007c0c */ /* 0x000fe2000d7a1270 */
[----:B------:R-:W-:Y:S01]  /*77dc0*/  VIADD R6, R0, 0x171 ;  /* 0x0000017100067836 */ /* 0x000fe20000000000 */
[----:B------:R-:W-:Y:S01]  /*77dd0*/  ULDC UR4, c[0x0][0x22c] ;  /* 0x00008b0000047ab9 */ /* 0x000fe20000000800 */
[----:B------:R-:W-:Y:S01]  /*77de0*/  PRMT R7, R187, 0x7772, RZ ;  /* 0x00007772bb077816 */ /* 0x000fe200000000ff */
[----:B------:R-:W2:Y:S01]  /*77df0*/  LDL.LU R237, [R1+0x24] ;  /* 0x0000240001ed7983 */ /* 0x000ea20000300800 */
[----:B------:R-:W-:Y:S01]  /*77e00*/  ISETP.LT.AND P2, PT, R3, UR6, !P2 ;  /* 0x0000000603007c0c */ /* 0x000fe2000d741270 */
[----:B------:R-:W-:Y:S01]  /*77e10*/  ULDC UR6, c[0x0][0x228] ;  /* 0x00008a0000067ab9 */ /* 0x000fe20000000800 */
[----:B------:R-:W-:Y:S01]  /*77e20*/  ISETP.GE.AND P0, PT, R6, UR4, PT ;  /* 0x0000000406007c0c */ /* 0x000fe2000bf06270 */
[----:B------:R-:W-:Y:S01]  /*77e30*/  VIADD R6, R0, 0x172 ;  /* 0x0000017200067836 */ /* 0x000fe20000000000 */
[----:B------:R-:W-:Y:S01]  /*77e40*/  ISETP.LT.AND P6, PT, R2, UR8, !P1 ;  /* 0x0000000802007c0c */ /* 0x000fe2000cfc1270 */
[----:B------:R-:W-:Y:S01]  /*77e50*/  ULDC UR4, c[0x0][0x22c] ;  /* 0x00008b0000047ab9 */ /* 0x000fe20000000800 */
[----:B------:R-:W-:Y:S01]  /*77e60*/  VIADD R178, R0, 0x174 ;  /* 0x0000017400b27836 */ /* 0x000fe20000000000 */
[----:B------:R-:W-:Y:S01]  /*77e70*/  ULDC UR8, c[0x0][0x228] ;  /* 0x00008a0000087ab9 */ /* 0x000fe20000000800 */
[----:B------:R-:W-:Y:S01]  /*77e80*/  ISETP.GE.AND P3, PT, R6, UR4, PT ;  /* 0x0000000406007c0c */ /* 0x000fe2000bf66270 */
[----:B------:R-:W-:-:S02]  /*77e90*/  ULDC UR4, c[0x0][0x228] ;  /* 0x00008a0000047ab9 */ /* 0x000fc40000000800 */
[----:B------:R-:W-:Y:S01]  /*77ea0*/  ISETP.LT.AND P1, PT, R3, UR4, !P1 ;  /* 0x0000000403007c0c */ /* 0x000fe2000cf21270 */
[----:B------:R-:W-:Y:S01]  /*77eb0*/  ULDC UR4, c[0x0][0x22c] ;  /* 0x00008b0000047ab9 */ /* 0x000fe20000000800 */
[----:B----4-:R0:W-:Y:S01]  /*77ec0*/  @P5 STG.E.U8 desc[UR44][R184.64], R7 ;  /* 0x00000007b8005986 */ /* 0x0101e2000c10112c */
[----:B------:R-:W-:-:S03]  /*77ed0*/  PRMT R6, R186, 0x7770, RZ ;  /* 0x00007770ba067816 */ /* 0x000fc600000000ff */
        /* <DEDUP_REMOVED lines=44> */
[----:B------:R-:W2:Y:S01]  /*781a0*/  LDL.LU.64 R192, [R1+0x620] ;  /* 0x0006200001c07983 */ /* 0x000ea20000300a00 */
[----:B------:R-:W-:Y:S01]  /*781b0*/  ISETP.GE.AND P0, PT, R6, UR4, PT ;  /* 0x0000000406007c0c */ /* 0x000fe2000bf06270 */
[C---:B------:R-:W-:Y:S01]  /*781c0*/  VIADD R6, R0.reuse, 0x176 ;  /* 0x0000017600067836 */ /* 0x040fe20000000000 */
[----:B------:R-:W-:Y:S01]  /*781d0*/  ULDC UR4, c[0x0][0x22c] ;  /* 0x00008b0000047ab9 */ /* 0x000fe20000000800 */
[----:B------:R-:W-:Y:S01]  /*781e0*/  PRMT R7, R237, 0x7773, RZ ;  /* 0x00007773ed077816 */ /* 0x000fe200000000ff */
[----:B------:R-:W2:Y:S01]  /*781f0*/  LDL.LU R186, [R1+0x2c] ;  /* 0x00002c0001ba7983 */ /* 0x000ea20000300800 */
        /* <DEDUP_REMOVED lines=45> */
[----:B----4-:R0:W-:Y:S02]  /*784d0*/  @P3 STG.E.U8 desc[UR44][R184.64], R6 ;  /* 0x00000006b8003986 */ /* 0x0101e4000c10112c */
[----:B0-----:R-:W-:Y:S02]  /*784e0*/  VIADD R6, R0, 0x179 ;  /* 0x0000017900067836 */ /* 0x001fe40000000000 */
[----:B------:R-:W4:Y:S03]  /*784f0*/  LDL.LU.64 R184, [R1+0x5f0] ;  /* 0x0005f00001b87983 */ /* 0x000f260000300a00 */
[----:B------:R-:W-:Y:S01]  /*78500*/  ISETP.GE.AND P0, PT, R6, UR4, PT ;  /* 0x0000000406007c0c */ /* 0x000fe2000bf06270 */
[----:B------:R-:W-:Y:S01]  /*78510*/  VIADD R6, R0, 0x17a ;  /* 0x0000017a00067836 */ /* 0x000fe20000000000 */
[----:B------:R-:W-:Y:S01]  /*78520*/  ULDC UR4, c[0x0][0x22c] ;  /* 0x00008b0000047ab9 */ /* 0x000fe20000000800 */
[----:B------:R-:W4:Y:S03]  /*78530*/  LDL.LU R187, [R1+0x14] ;  /* 0x0000140001bb7983 */ /* 0x000f260000300800 */
        /* <DEDUP_REMOVED lines=11> */
[C---:B------:R-:W-:Y:S01]  /*785f0*/  ISETP.LT.AND P1, PT, R3.reuse, UR4, !P1 ;  /* 0x0000000403007c0c */ /* 0x040fe2000cf21270 */
[----:B------:R-:W-:Y:S01]  /*78600*/  VIADD R7, R0, 0x17b ;  /* 0x0000017b00077836 */ /* 0x000fe20000000000 */
[C---:B------:R-:W-:Y:S01]  /*78610*/  ISETP.LT.AND P5, PT, R2.reuse, UR6, !P0 ;  /* 0x0000000602007c0c */ /* 0x040fe2000c7a1270 */
[----:B------:R-:W-:Y:S01]  /*78620*/  ULDC UR6, c[0x0][0x228] ;  /* 0x00008a0000067ab9 */ /* 0x000fe20000000800 */
[----:B------:R-:W-:Y:S01]  /*78630*/  ULDC UR4, c[0x0][0x22c] ;  /* 0x00008b0000047ab9 */ /* 0x000fe20000000800 */
[----:B------:R-:W-:Y:S01]  /*78640*/  ISETP.LT.AND P0, PT, R3, UR6, !P0 ;  /* 0x0000000603007c0c */ /* 0x000fe2000c701270 */
[----:B------:R-:W2:Y:S01]  /*78650*/  LDL.LU.64 R188, [R1+0x5c8] ;  /* 0x0005c80001bc7983 */ /* 0x000ea20000300a00 */
[----:B------:R-:W-:Y:S01]  /*78660*/  PRMT R6, R237, 0x7771, RZ ;  /* 0x00007771ed067816 */ /* 0x000fe200000000ff */
[----:B------:R-:W-:Y:S01]  /*78670*/  ULDC UR6, c[0x0][0x228] ;  /* 0x00008a0000067ab9 */ /* 0x000fe20000000800 */
[----:B------:R-:W-:Y:S01]  /*78680*/  ISETP.GE.AND P2, PT, R7, UR4, PT ;  /* 0x0000000407007c0c */ /* 0x000fe2000bf46270 */
[----:B------:R-:W-:Y:S01]  /*78690*/  ULDC UR4, c[0x0][0x228] ;  /* 0x00008a0000047ab9 */ /* 0x000fe20000000800 */
[----:B------:R-:W2:Y:S01]  /*786a0*/  LDL.LU R186, [R1+0x18] ;  /* 0x0000180001ba7983 */ /* 0x000ea20000300800 */
[----:B------:R-:W-:Y:S01]  /*786b0*/  ISETP.LT.AND P6, PT, R2, UR4, !P3 ;  /* 0x0000000402007c0c */ /* 0x000fe2000dfc1270 */
[----:B------:R-:W-:Y:S01]  /*786c0*/  ULDC UR4, c[0x0][0x22c] ;  /* 0x00008b0000047ab9 */ /* 0x000fe20000000800 */
[----:B------:R-:W-:Y:S01]  /*786d0*/  ISETP.LT.AND P3, PT, R3, UR6, !P3 ;  /* 0x0000000603007c0c */ /* 0x000fe2000df61270 */
[----:B------:R-:W-:Y:S01]  /*786e0*/  ULDC UR6, c[0x0][0x228] ;  /* 0x00008a0000067ab9 */ /* 0x000fe20000000800 */
[C---:B------:R-:W-:Y:S01]  /*786f0*/  PRMT R7, R237.reuse, 0x7772, RZ ;  /* 0x00007772ed077816 */ /* 0x040fe200000000ff */
[----:B----4-:R0:W-:Y:S02]  /*78700*/  @P1 STG.E.U8 desc[UR44][R184.64], R6 ;  /* 0x00000006b8001986 */ /* 0x0101e4000c10112c */
[----:B0-----:R-:W-:-:S02]  /*78710*/  PRMT R6, R237, 0x7773, RZ ;  /* 0x00007773ed067816 */ /* 0x001fc400000000ff */
[----:B------:R-:W4:Y:S04]  /*78720*/  LDL.LU.64 R184, [R1+0x5c0] ;  /* 0x0005c00001b87983 */ /* 0x000f280000300a00 */
[----:B---3--:R0:W-:Y:S04]  /*78730*/  @P5 STG.E.U8 desc[UR44][R180.64], R7 ;  /* 0x00000007b4005986 */ /* 0x0081e8000c10112c */
[----:B------:R1:W-:Y:S01]  /*78740*/  @P0 STG.E.U8 desc[UR44][R192.64], R6 ;  /* 0x00000006c0000986 */ /* 0x0003e2000c10112c */
[----:B0-----:R-:W-:-:S03]  /*78750*/  PRMT R7, R187, 0x7770, RZ ;  /* 0x00007770bb077816 */ /* 0x001fc600000000ff */
[----:B------:R-:W3:Y:S01]  /*78760*/  LDL.LU.64 R180, [R1+0x5b8] ;  /* 0x0005b80001b47983 */ /* 0x000ee20000300a00 */
[----:B-1----:R-:W-:-:S03]  /*78770*/  PRMT R6, R187, 0x7771, RZ ;  /* 0x00007771bb067816 */ /* 0x002fc600000000ff */
[----:B------:R-:W-:Y:S04]  /*78780*/  @P6 STG.E.U8 desc[UR44][R190.64], R7 ;  /* 0x00000007be006986 */ /* 0x000fe8000c10112c */
[----:B--2---:R0:W-:Y:S04]  /*78790*/  @P3 STG.E.U8 desc[UR44][R182.64], R6 ;  /* 0x00000006b6003986 */ /* 0x0041e8000c10112c */
[----:B0-----:R-:W2:Y:S04]  /*787a0*/  LDL.LU.64 R182, [R1+0x5b0] ;  /* 0x0005b00001b67983 */ /* 0x001ea80000300a00 */
[----:B------:R-:W2:Y:S01]  /*787b0*/  LDL.LU.64 R192, [R1+0x5a8] ;  /* 0x0005a80001c07983 */ /* 0x000ea20000300a00 */
[----:B------:R-:W-:Y:S01]  /*787c0*/  ISETP.GE.AND P1, PT, R178, UR4, PT ;  /* 0x00000004b2007c0c */ /* 0x000fe2000bf26270 */
[----:B------:R-:W-:-:S02]  /*787d0*/  ULDC UR4, c[0x0][0x228] ;  /* 0x00008a0000047ab9 */ /* 0x000fc40000000800 */
[----:B------:R-:W-:Y:S01]  /*787e0*/  ISETP.LT.AND P5, PT, R2, UR4, !P2 ;  /* 0x0000000402007c0c */ /* 0x000fe2000d7a1270 */
[----:B------:R-:W-:Y:S01]  /*787f0*/  VIADD R6, R0, 0x17d ;  /* 0x0000017d00067836 */ /* 0x000fe20000000000 */
[----:B------:R-:W-:Y:S01]  /*78800*/  ULDC UR4, c[0x0][0x22c] ;  /* 0x00008b0000047ab9 */ /* 0x000fe20000000800 */
[----:B------:R-:W-:Y:S01]  /*78810*/  ISETP.LT.AND P2, PT, R3, UR6, !P2 ;  /* 0x0000000603007c0c */ /* 0x000fe2000d741270 */
[----:B------:R-:W-:Y:S01]  /*78820*/  ULDC UR6, c[0x0][0x228] ;  /* 0x00008a0000067ab9 */ /* 0x000fe20000000800 */
[----:B------:R-:W-:Y:S01]  /*78830*/  PRMT R7, R187, 0x7772, RZ ;  /* 0x00007772bb077816 */ /* 0x000fe200000000ff */
[----:B------:R-:W2:Y:S01]  /*78840*/  LDL.LU.64 R190, [R1+0x5a0] ;  /* 0x0005a00001be7983 */ /* 0x000ea20000300a00 */
[----:B------:R-:W-:Y:S01]  /*78850*/  ISETP.GE.AND P0, PT, R6, UR4, PT ;  /* 0x0000000406007c0c */ /* 0x000fe2000bf06270 */
[----:B------:R-:W-:Y:S01]  /*78860*/  VIADD R6, R0, 0x17e ;  /* 0x0000017e00067836 */ /* 0x000fe20000000000 */
[----:B------:R-:W-:Y:S01]  /*78870*/  ISETP.LT.AND P6, PT, R2, UR8, !P1 ;  /* 0x0000000802007c0c */ /* 0x000fe2000cfc1270 */
[----:B------:R-:W-:Y:S01]  /*78880*/  ULDC UR4, c[0x0][0x22c] ;  /* 0x00008b0000047ab9 */ /* 0x000fe20000000800 */
[----:B------:R-:W2:Y:S01]  /*78890*/  LDL.LU R237, [R1+0x1c] ;  /* 0x00001c0001ed7983 */ /* 0x000ea20000300800 */
[----:B------:R-:W-:Y:S01]  /*788a0*/  VIADD R178, R0, 0x180 ;  /* 0x0000018000b27836 */ /* 0x000fe20000000000 */
[----:B------:R-:W-:Y:S01]  /*788b0*/  ISETP.GE.AND P3, PT, R6, UR4, PT ;  /* 0x0000000406007c0c */ /* 0x000fe2000bf66270 */
[----:B------:R-:W-:Y:S01]  /*788c0*/  ULDC UR4, c[0x0][0x228] ;  /* 0x00008a0000047ab9 */ /* 0x000fe20000000800 */
[----:B------:R0:W-:Y:S01]  /*788d0*/  @P5 STG.E.U8 desc[UR44][R188.64], R7 ;  /* 0x00000007bc005986 */ /* 0x0001e2000c10112c */
[----:B------:R-:W-:Y:S01]  /*788e0*/  ISETP.LT.AND P1, PT, R3, UR4, !P1 ;  /* 0x0000000403007c0c */ /* 0x000fe2000cf21270 */
[----:B------:R-:W-:Y:S01]  /*788f0*/  ULDC UR4, c[0x0][0x22c] ;  /* 0x00008b0000047ab9 */ /* 0x000fe20000000800 */
[----:B------:R-:W-:Y:S01]  /*78900*/  PRMT R6, R186, 0x7770, RZ ;  /* 0x00007770ba067816 */ /* 0x000fe200000000ff */
[----:B------:R-:W-:Y:S01]  /*78910*/  ULDC UR8, c[0x0][0x228] ;  /* 0x00008a0000087ab9 */ /* 0x000fe20000000800 */
[----:B------:R-:W-:Y:S01]  /*78920*/  ISETP.LT.AND P5, PT, R2, UR6, !P0 ;  /* 0x0000000602007c0c */ /* 0x000fe2000c7a1270 */
[----:B------:R-:W-:Y:S01]  /*78930*/  ULDC UR6, c[0x0][0x228] ;  /* 0x00008a0000067ab9 */ /* 0x000fe20000000800 */
[----:B0-----:R-:W-:-:S05]  /*78940*/  PRMT R7, R187, 0x7773, RZ ;  /* 0x00007773bb077816 */ /* 0x001fca00000000ff */
[----:B----4-:R0:W-:Y:S02]  /*78950*/  @P2 STG.E.U8 desc[UR44][R184.64], R7 ;  /* 0x00000007b8002986 */ /* 0x0101e4000c10112c */
[----:B0-----:R-:W-:-:S05]  /*78960*/  VIADD R7, R0, 0x17f ;  /* 0x0000017f00077836 */ /* 0x001fca0000000000 */
[----:B------:R-:W-:Y:S01]  /*78970*/  ISETP.GE.AND P2, PT, R7, UR4, PT ;  /* 0x0000000407007c0c */ /* 0x000fe2000bf46270 */
[----:B------:R-:W-:Y:S01]  /*78980*/  ULDC UR4, c[0x0][0x228] ;  /* 0x00008a0000047ab9 */ /* 0x000fe20000000800 */
[----:B------:R-:W-:Y:S01]  /*78990*/  PRMT R7, R186, 0x7772, RZ ;  /* 0x00007772ba077816 */ /* 0x000fe200000000ff */
[----:B---3--:R0:W-:Y:S01]  /*789a0*/  @P6 STG.E.U8 desc[UR44][R180.64], R6 ;  /* 0x00000006b4006986 */ /* 0x0081e2000c10112c */
[----:B------:R-:W-:Y:S01]  /*789b0*/  ISETP.LT.AND P6, PT, R2, UR4, !P3 ;  /* 0x0000000402007c0c */ /* 0x000fe2000dfc1270 */
[----:B------:R-:W-:Y:S01]  /*789c0*/  ULDC UR4, c[0x0][0x22c] ;  /* 0x00008b0000047ab9 */ /* 0x000fe20000000800 */
[----:B0-----:R-:W-:Y:S01]  /*789d0*/  PRMT R6, R186, 0x7771, RZ ;  /* 0x00007771ba067816 */ /* 0x001fe200000000ff */
[----:B------:R-:W3:Y:S04]  /*789e0*/  LDL.LU.64 R180, [R1+0x590] ;  /* 0x0005900001b47983 */ /* 0x000ee80000300a00 */
[----:B------:R-:W4:Y:S04]  /*789f0*/  LDL.LU.64 R184, [R1+0x588] ;  /* 0x0005880001b87983 */ /* 0x000f280000300a00 */
[----:B------:R-:W4:Y:S04]  /*78a00*/  LDL.LU.64 R188, [R1+0x580] ;  /* 0x0005800001bc7983 */ /* 0x000f280000300a00 */
[----:B--2---:R0:W-:Y:S01]  /*78a10*/  @P1 STG.E.U8 desc[UR44][R182.64], R6 ;  /* 0x00000006b6001986 */ /* 0x0041e2000c10112c */
[----:B------:R-:W-:Y:S01]  /*78a20*/  ISETP.GE.AND P1, PT, R178, UR4, PT ;  /* 0x00000004b2007c0c */ /* 0x000fe2000bf26270 */
[----:B------:R-:W-:-:S02]  /*78a30*/  ULDC UR4, c[0x0][0x228] ;  /* 0x00008a0000047ab9 */ /* 0x000fc40000000800 */
[----:B------:R1:W-:Y:S04]  /*78a40*/  @P5 STG.E.U8 desc[UR44][R192.64], R7 ;  /* 0x00000007c0005986 */ /* 0x0003e8000c10112c */
[----:B0-----:R-:W2:Y:S04]  /*78a50*/  LDL.LU.64 R182, [R1+0x578] ;  /* 0x0005780001b67983 */ /* 0x001ea80000300a00 */
[----:B------:R-:W2:Y:S04]  /*78a60*/  LDL.LU R187, [R1+0x70] ;  /* 0x0000700001bb7983 */ /* 0x000ea80000300800 */
[----:B-1----:R-:W2:Y:S04]  /*78a70*/  LDL.LU.64 R192, [R1+0x1bb8] ;  /* 0x001bb80001c07983 */ /* 0x002ea80000300a00 */
[----:B------:R-:W3:Y:S01]  /*78a80*/  LDL.LU.64 R178, [R1+0x598] ;  /* 0x0005980001b27983 */ /* 0x000ee20000300a00 */
[----:B------:R-:W-:Y:S01]  /*78a90*/  ISETP.LT.AND P0, PT, R3, UR6, !P0 ;  /* 0x0000000603007c0c */ /* 0x000fe2000c701270 */
[----:B------:R-:W-:-:S02]  /*78aa0*/  ULDC UR6, c[0x0][0x228] ;  /* 0x00008a0000067ab9 */ /* 0x000fc40000000800 */
[----:B------:R-:W-:Y:S01]  /*78ab0*/  ISETP.LT.AND P3, PT, R3, UR6, !P3 ;  /* 0x0000000603007c0c */ /* 0x000fe2000df61270 */
[----:B------:R-:W-:Y:S01]  /*78ac0*/  ULDC UR6, c[0x0][0x228] ;  /* 0x00008a0000067ab9 */ /* 0x000fe20000000800 */
[----:B------:R-:W-:Y:S02]  /*78ad0*/  PRMT R6, R186, 0x7773, RZ ;  /* 0x00007773ba067816 */ /* 0x000fe400000000ff */
[----:B------:R-:W-:Y:S01]  /*78ae0*/  ISETP.LT.AND P5, PT, R2, UR4, !P2 ;  /* 0x0000000402007c0c */ /* 0x000fe2000d7a1270 */
[----:B------:R-:W-:Y:S01]  /*78af0*/  ULDC UR4, c[0x0][0x22c] ;  /* 0x00008b0000047ab9 */ /* 0x000fe20000000800 */
[----:B------:R-:W-:-:S04]  /*78b00*/  PRMT R7, R237, 0x7770, RZ ;  /* 0x00007770ed077816 */ /* 0x000fc800000000ff */
[----:B------:R0:W-:Y:S02]  /*78b10*/  @P0 STG.E.U8 desc[UR44][R190.64], R6 ;  /* 0x00000006be000986 */ /* 0x0001e4000c10112c */
[C---:B0-----:R-:W-:Y:S02]  /*78b20*/  PRMT R6, R237.reuse, 0x7771, RZ ;  /* 0x00007771ed067816 */ /* 0x041fe400000000ff */
[----:B------:R-:W2:Y:S04]  /*78b30*/  LDL.LU.64 R190, [R1+0x1bb0] ;  /* 0x001bb00001be7983 */ /* 0x000ea80000300a00 */
[----:B---3--:R0:W-:Y:S04]  /*78b40*/  @P6 STG.E.U8 desc[UR44][R178.64], R7 ;  /* 0x00000007b2006986 */ /* 0x0081e8000c10112c */
[----:B------:R1:W-:Y:S01]  /*78b50*/  @P3 STG.E.U8 desc[UR44][R180.64], R6 ;  /* 0x00000006b4003986 */ /* 0x0003e2000c10112c */
[----:B0-----:R-:W-:-:S03]  /*78b60*/  PRMT R7, R237, 0x7772, RZ ;  /* 0x00007772ed077816 */ /* 0x001fc600000000ff */
[----:B-1----:R-:W3:Y:S04]  /*78b70*/  LDL.LU.64 R180, [R1+0x570] ;  /* 0x0005700001b47983 */ /* 0x002ee80000300a00 */
[----:B----4-:R0:W-:Y:S04]  /*78b80*/  @P5 STG.E.U8 desc[UR44][R184.64], R7 ;  /* 0x00000007b8005986 */ /* 0x0101e8000c10112c */
[----:B0-----:R-:W4:Y:S01]  /*78b90*/  LDL.LU.64 R184, [R1+0x568] ;  /* 0x0005680001b87983 */ /* 0x001f220000300a00 */
[----:B------:R-:W-:Y:S01]  /*78ba0*/  VIADD R6, R0, 0x181 ;  /* 0x0000018100067836 */ /* 0x000fe20000000000 */
[----:B------:R-:W-:Y:S01]  /*78bb0*/  ISETP.LT.AND P2, PT, R3, UR6, !P2 ;  /* 0x0000000603007c0c */ /* 0x000fe2000d741270 */
[----:B------:R-:W-:-:S03]  /*78bc0*/  ULDC UR6, c[0x0][0x228] ;  /* 0x00008a0000067ab9 */ /* 0x000fc60000000800 */
[----:B------:R-:W-:Y:S01]  /*78bd0*/  ISETP.GE.AND P0, PT, R6, UR4, PT ;  /* 0x0000000406007c0c */ /* 0x000fe2000bf06270 */
[----:B------:R-:W-:Y:S01]  /*78be0*/  VIADD R6, R0, 0x182 ;  /* 0x0000018200067836 */ /* 0x000fe20000000000 */
[----:B------:R-:W-:Y:S01]  /*78bf0*/  ISETP.LT.AND P6, PT, R2, UR8, !P1 ;  /* 0x0000000802007c0c */ /* 0x000fe2000cfc1270 */
[----:B------:R-:W-:Y:S01]  /*78c00*/  ULDC UR4, c[0x0][0x22c] ;  /* 0x00008b0000047ab9 */ /* 0x000fe20000000800 */
[----:B------:R-:W-:Y:S01]  /*78c10*/  PRMT R7, R237, 0x7773, RZ ;  /* 0x00007773ed077816 */ /* 0x000fe200000000ff */
[----:B------:R-:W-:Y:S01]  /*78c20*/  VIADD R178, R0, 0x184 ;  /* 0x0000018400b27836 */ /* 0x000fe20000000000 */
[----:B------:R-:W-:Y:S01]  /*78c30*/  ISETP.GE.AND P3, PT, R6, UR4, PT ;  /* 0x0000000406007c0c */ /* 0x000fe2000bf66270 */
[----:B------:R-:W-:Y:S01]  /*78c40*/  ULDC UR4, c[0x0][0x228] ;  /* 0x00008a0000047ab9 */ /* 0x000fe20000000800 */
[----:B------:R-:W-:Y:S01]  /*78c50*/  ISETP.LT.AND P5, PT, R2, UR6, !P0 ;  /* 0x0000000602007c0c */ /* 0x000fe2000c7a1270 */
[----:B------:R0:W-:Y:S01]  /*78c60*/  @P2 STG.E.U8 desc[UR44][R188.64], R7 ;  /* 0x00000007bc002986 */ /* 0x0001e2000c10112c */
[----:B------:R-:W-:Y:S01]  /*78c70*/  ISETP.LT.AND P1, PT, R3, UR4, !P1 ;  /* 0x0000000403007c0c */ /* 0x000fe2000cf21270 */
[----:B------:R-:W-:Y:S01]  /*78c80*/  ULDC UR4, c[0x0][0x22c] ;  /* 0x00008b0000047ab9 */ /* 0x000fe20000000800 */
[----:B--2---:R-:W-:Y:S01]  /*78c90*/  PRMT R6, R187, 0x7770, RZ ;  /* 0x00007770bb067816 */ /* 0x004fe200000000ff */
[----:B------:R-:W2:Y:S01]  /*78ca0*/  LDL.LU.64 R236, [R1+0x560] ;  /* 0x0005600001ec7983 */ /* 0x000ea20000300a00 */
[----:B------:R-:W-:Y:S01]  /*78cb0*/  ULDC UR6, c[0x0][0x228] ;  /* 0x00008a0000067ab9 */ /* 0x000fe20000000800 */
[----:B------:R-:W-:-:S02]  /*78cc0*/  ULDC UR8, c[0x0][0x228] ;  /* 0x00008a0000087ab9 */ /* 0x000fc40000000800 */
[----:B------:R1:W-:Y:S01]  /*78cd0*/  @P6 STG.E.U8 desc[UR44][R182.64], R6 ;  /* 0x00000006b6006986 */ /* 0x0003e2000c10112c */
[----:B0-----:R-:W-:-:S03]  /*78ce0*/  VIADD R7, R0, 0x183 ;  /* 0x0000018300077836 */ /* 0x001fc60000000000 */
[----:B------:R-:W2:Y:S02]  /*78cf0*/  LDL.LU.64 R188, [R1+0x558] ;  /* 0x0005580001bc7983 */ /* 0x000ea40000300a00 */
[----:B------:R-:W-:Y:S01]  /*78d00*/  ISETP.GE.AND P2, PT, R7, UR4, PT ;  /* 0x0000000407007c0c */ /* 0x000fe2000bf46270 */
[----:B------:R-:W-:Y:S01]  /*78d10*/  ULDC UR4, c[0x0][0x228] ;  /* 0x00008a0000047ab9 */ /* 0x000fe20000000800 */
[C---:B-1----:R-:W-:Y:S01]  /*78d20*/  PRMT R6, R187.reuse, 0x7771, RZ ;  /* 0x00007771bb067816 */ /* 0x042fe200000000ff */
[----:B------:R-:W2:Y:S01]  /*78d30*/  LDL.LU.64 R182, [R1+0x550] ;  /* 0x0005500001b67983 */ /* 0x000ea20000300a00 */
[----:B------:R-:W-:Y:S02]  /*78d40*/  PRMT R7, R187, 0x7772, RZ ;  /* 0x00007772bb077816 */ /* 0x000fe400000000ff */
[----:B------:R-:W-:Y:S01]  /*78d50*/  ISETP.LT.AND P6, PT, R2, UR4, !P3 ;  /* 0x0000000402007c0c */ /* 0x000fe2000dfc1270 */
[----:B------:R-:W-:Y:S01]  /*78d60*/  ULDC UR4, c[0x0][0x22c] ;  /* 0x00008b0000047ab9 */ /* 0x000fe20000000800 */
[----:B---3--:R0:W-:Y:S01]  /*78d70*/  @P1 STG.E.U8 desc[UR44][R180.64], R6 ;  /* 0x00000006b4001986 */ /* 0x0081e2000c10112c */
[----:B------:R-:W-:Y:S01]  /*78d80*/  ISETP.GE.AND P1, PT, R178, UR4, PT ;  /* 0x00000004b2007c0c */ /* 0x000fe2000bf26270 */
[----:B------:R-:W-:-:S02]  /*78d90*/  ULDC UR4, c[0x0][0x228] ;  /* 0x00008a0000047ab9 */ /* 0x000fc40000000800 */
[----:B0-----:R-:W3:Y:S01]  /*78da0*/  LDL.LU.64 R180, [R1+0x548] ;  /* 0x0005480001b47983 */ /* 0x001ee20000300a00 */
[----:B------:R-:W-:-:S03]  /*78db0*/  PRMT R6, R187, 0x7773, RZ ;  /* 0x00007773bb067816 */ /* 0x000fc600000000ff */
[----:B------:R-:W3:Y:S04]  /*78dc0*/  LDL.LU R179, [R1+0x78] ;  /* 0x0000780001b37983 */ /* 0x000ee80000300800 */
[----:B----4-:R0:W-:Y:S04]  /*78dd0*/  @P5 STG.E.U8 desc[UR44][R184.64], R7 ;  /* 0x00000007b8005986 */ /* 0x0101e8000c10112c */
[----:B------:R-:W4:Y:S04]  /*78de0*/  LDL.LU.64 R186, [R1+0x540] ;  /* 0x0005400001ba7983 */ /* 0x000f280000300a00 */
[----:B0-----:R-:W4:Y:S04]  /*78df0*/  LDL.LU.64 R184, [R1+0x538] ;  /* 0x0005380001b87983 */ /* 0x001f280000300a00 */
[----:B------:R-:W3:Y:S01]  /*78e00*/  LDL.LU R178, [R1+0x74] ;  /* 0x0000740001b27983 */ /* 0x000ee20000300800 */
[----:B------:R-:W-:Y:S01]  /*78e10*/  ISETP.LT.AND P0, PT, R3, UR6, !P0 ;  /* 0x0000000603007c0c */ /* 0x000fe2000c701270 */
[----:B------:R-:W-:-:S02]  /*78e20*/  ULDC UR6, c[0x0][0x228] ;  /* 0x00008a0000067ab9 */ /* 0x000fc40000000800 */
[----:B------:R-:W-:Y:S01]  /*78e30*/  ISETP.LT.AND P3, PT, R3, UR6, !P3 ;  /* 0x0000000603007c0c */ /* 0x000fe2000df61270 */
[----:B------:R-:W-:-:S09]  /*78e40*/  ULDC UR6, c[0x0][0x228] ;  /* 0x00008a0000067ab9 */ /* 0x000fd20000000800 */
[----:B--2---:R0:W-:Y:S01]  /*78e50*/  @P0 STG.E.U8 desc[UR44][R236.64], R6 ;  /* 0x00000006ec000986 */ /* 0x0041e2000c10112c */
[----:B------:R-:W-:Y:S01]  /*78e60*/  ISETP.LT.AND P5, PT, R2, UR4, !P2 ;  /* 0x0000000402007c0c */ /* 0x000fe2000d7a1270 */
[----:B------:R-:W-:Y:S01]  /*78e70*/  ULDC UR4, c[0x0][0x22c] ;  /* 0x00008b0000047ab9 */ /* 0x000fe20000000800 */
[----:B------:R-:W-:Y:S01]  /*78e80*/  ISETP.LT.AND P2, PT, R3, UR6, !P2 ;  /* 0x0000000603007c0c */ /* 0x000fe2000d741270 */
[----:B------:R-:W-:Y:S01]  /*78e90*/  ULDC UR6, c[0x0][0x228] ;  /* 0x00008a0000067ab9 */ /* 0x000fe20000000800 */
[C---:B---3--:R-:W-:Y:S02]  /*78ea0*/  PRMT R7, R178.reuse, 0x7770, RZ ;  /* 0x00007770b2077816 */ /* 0x048fe400000000ff */
[----:B0-----:R-:W-:-:S03]  /*78eb0*/  PRMT R6, R178, 0x7771, RZ ;  /* 0x00007771b2067816 */ /* 0x001fc600000000ff */
[----:B------:R-:W-:Y:S04]  /*78ec0*/  @P6 STG.E.U8 desc[UR44][R188.64], R7 ;  /* 0x00000007bc006986 */ /* 0x000fe8000c10112c */
[----:B------:R0:W-:Y:S04]  /*78ed0*/  @P3 STG.E.U8 desc[UR44][R182.64], R6 ;  /* 0x00000006b6003986 */ /* 0x0001e8000c10112c */
[----:B0-----:R-:W2:Y:S01]  /*78ee0*/  LDL.LU.64 R182, [R1+0x530] ;  /* 0x0005300001b67983 */ /* 0x001ea20000300a00 */
[----:B------:R-:W-:Y:S01]  /*78ef0*/  VIADD R6, R0, 0x185 ;  /* 0x0000018500067836 */ /* 0x000fe20000000000 */
[----:B------:R-:W-:Y:S01]  /*78f00*/  ISETP.LT.AND P6, PT, R2, UR8, !P1 ;  /* 0x0000000802007c0c */ /* 0x000fe2000cfc1270 */
[----:B------:R-:W-:Y:S01]  /*78f10*/  ULDC UR8, c[0x0][0x228] ;  /* 0x00008a0000087ab9 */ /* 0x000fe20000000800 */
[----:B------:R-:W3:Y:S01]  /*78f20*/  LDL.LU.64 R236, [R1+0x528] ;  /* 0x0005280001ec7983 */ /* 0x000ee20000300a00 */
[----:B------:R-:W-:-:S02]  /*78f30*/  PRMT R7, R178, 0x7772, RZ ;  /* 0x00007772b2077816 */ /* 0x000fc400000000ff */
[----:B------:R-:W-:Y:S01]  /*78f40*/  ISETP.GE.AND P0, PT, R6, UR4, PT ;  /* 0x0000000406007c0c */ /* 0x000fe2000bf06270 */
[----:B------:R-:W3:Y:S01]  /*78f50*/  LDL.LU.64 R188, [R1+0x520] ;  /* 0x0005200001bc7983 */ /* 0x000ee20000300a00 */
[----:B------:R-:W-:Y:S01]  /*78f60*/  VIADD R6, R0, 0x186 ;  /* 0x0000018600067836 */ /* 0x000fe20000000000 */
[----:B------:R-:W-:Y:S02]  /*78f70*/  ULDC UR4, c[0x0][0x22c] ;  /* 0x00008b0000047ab9 */ /* 0x000fe40000000800 */
[----:B------:R0:W-:Y:S02]  /*78f80*/  @P5 STG.E.U8 desc[UR44][R180.64], R7 ;  /* 0x00000007b4005986 */ /* 0x0001e4000c10112c */
[----:B------:R-:W-:Y:S01]  /*78f90*/  ISETP.GE.AND P3, PT, R6, UR4, PT ;  /* 0x0000000406007c0c */ /* 0x000fe2000bf66270 */
[----:B------:R-:W-:Y:S01]  /*78fa0*/  ULDC UR4, c[0x0][0x228] ;  /* 0x00008a0000047ab9 */ /* 0x000fe20000000800 */
[----:B------:R-:W-:Y:S01]  /*78fb0*/  PRMT R6, R179, 0x7770, RZ ;  /* 0x00007770b3067816 */ /* 0x000fe200000000ff */
[----:B0-----:R-:W3:Y:S01]  /*78fc0*/  LDL.LU.64 R180, [R1+0x1ba8] ;  /* 0x001ba80001b47983 */ /* 0x001ee20000300a00 */
[----:B------:R-:W-:-:S03]  /*78fd0*/  PRMT R7, R178, 0x7773, RZ ;  /* 0x00007773b2077816 */ /* 0x000fc600000000ff */
[----:B------:R-:W3:Y:S04]  /*78fe0*/  LDL.LU R250, [R1+0x7c] ;  /* 0x00007c0001fa7983 */ /* 0x000ee80000300800 */
[----:B----4-:R0:W-:Y:S04]  /*78ff0*/  @P2 STG.E.U8 desc[UR44][R186.64], R7 ;  /* 0x00000007ba002986 */ /* 0x0101e8000c10112c */
[----:B------:R1:W-:Y:S04]  /*79000*/  @P6 STG.E.U8 desc[UR44][R184.64], R6 ;  /* 0x00000006b8006986 */ /* 0x0003e8000c10112c */
[----:B0-----:R-:W4:Y:S04]  /*79010*/  LDL.LU.64 R186, [R1+0x518] ;  /* 0x0005180001ba7983 */ /* 0x001f280000300a00 */
[----:B-1----:R-:W4:Y:S01]  /*79020*/  LDL.LU.64 R184, [R1+0x510] ;  /* 0x0005100001b87983 */ /* 0x002f220000300a00 */
[----:B------:R-:W-:Y:S01]  /*79030*/  ISETP.LT.AND P1, PT, R3, UR4, !P1 ;  /* 0x0000000403007c0c */ /* 0x000fe2000cf21270 */
[----:B------:R-:W-:Y:S01]  /*79040*/  ULDC UR4, c[0x0][0x228] ;  /* 0x00008a0000047ab9 */ /* 0x000fe20000000800 */
[----:B------:R-:W-:-:S02]  /*79050*/  PRMT R6, R179, 0x7771, RZ ;  /* 0x00007771b3067816 */ /* 0x000fc400000000ff */
[----:B------:R-:W-:Y:S01]  /*79060*/  ISETP.LT.AND P5, PT, R2, UR4, !P0 ;  /* 0x0000000402007c0c */ /* 0x000fe2000c7a1270 */
[C---:B------:R-:W-:Y:S01]  /*79070*/  VIADD R7, R0.reuse, 0x187 ;  /* 0x0000018700077836 */ /* 0x040fe20000000000 */
[----:B------:R-:W-:Y:S01]  /*79080*/  ISETP.LT.AND P2, PT, R3, UR6, !P0 ;  /* 0x0000000603007c0c */ /* 0x000fe2000c741270 */
[----:B------:R-:W-:Y:S01]  /*79090*/  ULDC UR4, c[0x0][0x22c] ;  /* 0x00008b0000047ab9 */ /* 0x000fe20000000800 */
[----:B------:R-:W-:Y:S01]  /*790a0*/  VIADD R178, R0, 0x188 ;  /* 0x0000018800b27836 */ /* 0x000fe20000000000 */
[----:B------:R-:W-:-:S04]  /*790b0*/  ULDC UR6, c[0x0][0x228] ;  /* 0x00008a0000067ab9 */ /* 0x000fc80000000800 */
[----:B--2---:R0:W-:Y:S04]  /*790c0*/  @P1 STG.E.U8 desc[UR44][R182.64], R6 ;  /* 0x00000006b6001986 */ /* 0x0041e8000c10112c */
[----:B0-----:R-:W2:Y:S01]  /*790d0*/  LDL.LU.64 R182, [R1+0x500] ;  /* 0x0005000001b67983 */ /* 0x001ea20000300a00 */
[----:B------:R-:W-:Y:S01]  /*790e0*/  ISETP.GE.AND P0, PT, R7, UR4, PT ;  /* 0x0000000407007c0c */ /* 0x000fe2000bf06270 */
[----:B------:R-:W-:Y:S01]  /*790f0*/  ULDC UR4, c[0x0][0x22c] ;  /* 0x00008b0000047ab9 */ /* 0x000fe20000000800 */
[C---:B------:R-:W-:Y:S02]  /*79100*/  PRMT R7, R179.reuse, 0x7772, RZ ;  /* 0x00007772b3077816 */ /* 0x040fe400000000ff */
[----:B------:R-:W-:Y:S02]  /*79110*/  PRMT R6, R179, 0x7773, RZ ;  /* 0x00007773b3067816 */ /* 0x000fe400000000ff */
[----:B------:R-:W-:Y:S01]  /*79120*/  ISETP.GE.AND P1, PT, R178, UR4, PT ;  /* 0x00000004b2007c0c */ /* 0x000fe2000bf26270 */
[----:B------:R-:W-:Y:S01]  /*79130*/  ULDC UR4, c[0x0][0x228] ;  /* 0x00008a0000047ab9 */ /* 0x000fe20000000800 */
[C---:B------:R-:W-:Y:S01]  /*79140*/  ISETP.LT.AND P6, PT, R2.reuse, UR6, !P3 ;  /* 0x0000000602007c0c */ /* 0x040fe2000dfc1270 */
[----:B---3--:R0:W-:Y:S01]  /*79150*/  @P5 STG.E.U8 desc[UR44][R236.64], R7 ;  /* 0x00000007ec005986 */ /* 0x0081e2000c10112c */
[----:B------:R-:W-:Y:S01]  /*79160*/  ULDC UR6, c[0x0][0x228] ;  /* 0x00008a0000067ab9 */ /* 0x000fe20000000800 */
[C---:B------:R-:W-:Y:S01]  /*79170*/  ISETP.LT.AND P3, PT, R3.reuse, UR4, !P3 ;  /* 0x0000000403007c0c */ /* 0x040fe2000df61270 */
[----:B------:R-:W-:Y:S01]  /*79180*/  ULDC UR4, c[0x0][0x228] ;  /* 0x00008a0000047ab9 */ /* 0x000fe20000000800 */
[----:B------:R1:W-:Y:S01]  /*79190*/  @P2 STG.E.U8 desc[UR44][R188.64], R6 ;  /* 0x00000006bc002986 */ /* 0x0003e2000c10112c */
[----:B------:R-:W-:Y:S01]  /*791a0*/  ISETP.LT.AND P2, PT, R2, UR6, !P0 ;  /* 0x0000000602007c0c */ /* 0x000fe2000c741270 */
[----:B------:R-:W-:Y:S01]  /*791b0*/  ULDC UR6, c[0x0][0x228] ;  /* 0x00008a0000067ab9 */ /* 0x000fe20000000800 */
[----:B------:R-:W-:Y:S01]  /*791c0*/  ISETP.LT.AND P5, PT, R3, UR4, !P0 ;  /* 0x0000000403007c0c */ /* 0x000fe2000c7a1270 */
[----:B------:R-:W-:Y:S01]  /*791d0*/  ULDC UR4, c[0x0][0x22c] ;  /* 0x00008b0000047ab9 */ /* 0x000fe20000000800 */
[----:B0-----:R-:W-:Y:S01]  /*791e0*/  VIADD R7, R0, 0x189 ;  /* 0x0000018900077836 */ /* 0x001fe20000000000 */
[C---:B------:R-:W-:Y:S01]  /*791f0*/  PRMT R178, R250.reuse, 0x7771, RZ ;  /* 0x00007771fab27816 */ /* 0x040fe200000000ff */
[----:B------:R-:W3:Y:S01]  /*79200*/  LDL.LU.64 R236, [R1+0x4f8] ;  /* 0x0004f80001ec7983 */ /* 0x000ee20000300a00 */
[----:B-1----:R-:W-:-:S02]  /*79210*/  PRMT R6, R250, 0x7770, RZ ;  /* 0x00007770fa067816 */ /* 0x002fc400000000ff */
[----:B------:R-:W-:Y:S01]  /*79220*/  ISETP.GE.AND P0, PT, R7, UR4, PT ;  /* 0x0000000407007c0c */ /* 0x000fe2000bf06270 */
[----:B------:R-:W-:Y:S01]  /*79230*/  ULDC UR4, c[0x0][0x228] ;  /* 0x00008a0000047ab9 */ /* 0x000fe20000000800 */
[C---:B------:R-:W-:Y:S01]  /*79240*/  PRMT R7, R250.reuse, 0x7772, RZ ;  /* 0x00007772fa077816 */ /* 0x040fe200000000ff */
[----:B----4-:R0:W-:Y:S04]  /*79250*/  @P6 STG.E.U8 desc[UR44][R186.64], R6 ;  /* 0x00000006ba006986 */ /* 0x0101e8000c10112c */
[----:B------:R-:W-:Y:S04]  /*79260*/  @P3 STG.E.U8 desc[UR44][R184.64], R178 ;  /* 0x000000b2b8003986 */ /* 0x000fe8000c10112c */
[----:B------:R1:W-:Y:S04]  /*79270*/  @P2 STG.E.U8 desc[UR44][R180.64], R7 ;  /* 0x00000007b4002986 */ /* 0x0003e8000c10112c */
[----:B0-----:R-:W4:Y:S04]  /*79280*/  LDL.LU.64 R186, [R1+0x4f0] ;  /* 0x0004f00001ba7983 */ /* 0x001f280000300a00 */
[----:B------:R-:W4:Y:S04]  /*79290*/  LDL.LU.64 R188, [R1+0x4e8] ;  /* 0x0004e80001bc7983 */ /* 0x000f280000300a00 */
[----:B-1----:R-:W3:Y:S01]  /*792a0*/  LDL.LU.64 R180, [R1+0x1ba0] ;  /* 0x001ba00001b47983 */ /* 0x002ee20000300a00 */
[----:B------:R-:W-:-:S03]  /*792b0*/  PRMT R6, R250, 0x7773, RZ ;  /* 0x00007773fa067816 */ /* 0x000fc600000000ff */
[----:B------:R-:W4:Y:S04]  /*792c0*/  LDL.LU.64 R184, [R1+0x4e0] ;  /* 0x0004e00001b87983 */ /* 0x000f280000300a00 */
[----:B--2---:R0:W-:Y:S04]  /*792d0*/  @P5 STG.E.U8 desc[UR44][R182.64], R6 ;  /* 0x00000006b6005986 */ /* 0x0041e8000c10112c */
[----:B0-----:R-:W2:Y:S01]  /*792e0*/  LDL.LU.64 R182, [R1+0x4d8] ;  /* 0x0004d80001b67983 */ /* 0x001ea20000300a00 */
[----:B------:R-:W-:Y:S01]  /*792f0*/  ISETP.LT.AND P3, PT, R2, UR4, !P1 ;  /* 0x0000000402007c0c */ /* 0x000fe2000cf61270 */
[----:B------:R-:W-:Y:S01]  /*79300*/  VIADD R6, R0, 0x18a ;  /* 0x0000018a00067836 */ /* 0x000fe20000000000 */
[----:B------:R-:W-:Y:S01]  /*79310*/  ULDC UR4, c[0x0][0x22c] ;  /* 0x00008b0000047ab9 */ /* 0x000fe20000000800 */
[----:B------:R-:W-:Y:S01]  /*79320*/  ISETP.LT.AND P2, PT, R3, UR6, !P1 ;  /* 0x0000000603007c0c */ /* 0x000fe2000cf41270 */
[----:B------:R-:W-:Y:S01]  /*79330*/  ULDC UR6, c[0x0][0x228] ;  /* 0x00008a0000067ab9 */ /* 0x000fe20000000800 */
[----:B------:R-:W-:Y:S01]  /*79340*/  ISETP.LT.AND P5, PT, R2, UR8, !P0 ;  /* 0x0000000802007c0c */ /* 0x000fe2000c7a1270 */
[----:B------:R-:W-:Y:S01]  /*79350*/  VIADD R178, R0, 0x18d ;  /* 0x0000018d00b27836 */ /* 0x000fe20000000000 */
[----:B------:R-:W-:Y:S01]  /*79360*/  ISETP.GE.AND P1, PT, R6, UR4, PT ;  /* 0x0000000406007c0c */ /* 0x000fe2000bf26270 */
[----:B------:R-:W-:Y:S01]  /*79370*/  VIADD R6, R0, 0x18b ;  /* 0x0000018b00067836 */ /* 0x000fe20000000000 */
[----:B------:R-:W-:Y:S01]  /*79380*/  ULDC UR4, c[0x0][0x22c] ;  /* 0x00008b0000047ab9 */ /* 0x000fe20000000800 */
[----:B------:R-:W-:Y:S01]  /*79390*/  ULDC UR8, c[0x0][0x228] ;  /* 0x00008a0000087ab9 */ /* 0x000fe20000000800 */
[----:B---3--:R-:W-:-:S05]  /*793a0*/  PRMT R7, R180, 0x7770, RZ ;  /* 0x00007770b4077816 */ /* 0x008fca00000000ff */
[----:B------:R0:W-:Y:S01]  /*793b0*/  @P3 STG.E.U8 desc[UR44][R236.64], R7 ;  /* 0x00000007ec003986 */ /* 0x0001e2000c10112c */
[----:B------:R-:W-:Y:S01]  /*793c0*/  ISETP.GE.AND P3, PT, R6, UR4, PT ;  /* 0x0000000406007c0c */ /* 0x000fe2000bf66270 */
[----:B------:R-:W-:Y:S01]  /*793d0*/  ULDC UR4, c[0x0][0x228] ;  /* 0x00008a0000047ab9 */ /* 0x000fe20000000800 */
[C---:B------:R-:W-:Y:S02]  /*793e0*/  PRMT R6, R180.reuse, 0x7772, RZ ;  /* 0x00007772b4067816 */ /* 0x040fe400000000ff */
[----:B------:R-:W-:Y:S01]  /*793f0*/  ISETP.LT.AND P0, PT, R3, UR4, !P0 ;  /* 0x0000000403007c0c */ /* 0x000fe2000c701270 */
[----:B------:R-:W-:Y:S01]  /*79400*/  ULDC UR4, c[0x0][0x22c] ;  /* 0x00008b0000047ab9 */ /* 0x000fe20000000800 */
[----:B0-----:R-:W-:-:S05]  /*79410*/  PRMT R7, R180, 0x7771, RZ ;  /* 0x00007771b4077816 */ /* 0x001fca00000000ff */
[----:B----4-:R0:W-:Y:S04]  /*79420*/  @P2 STG.E.U8 desc[UR44][R186.64], R7 ;  /* 0x00000007ba002986 */ /* 0x0101e8000c10112c */
[----:B------:R1:W-:Y:S01]  /*79430*/  @P5 STG.E.U8 desc[UR44][R188.64], R6 ;  /* 0x00000006bc005986 */ /* 0x0003e2000c10112c */
[----:B------:R-:W-:Y:S01]  /*79440*/  ISETP.LT.AND P5, PT, R2, UR6, !P1 ;  /* 0x0000000602007c0c */ /* 0x000fe2000cfa1270 */
[----:B------:R-:W-:Y:S01]  /*79450*/  IMAD.MOV.U32 R237, RZ, RZ, R251 ;  /* 0x000000ffffed7224 */ /* 0x000fe200078e00fb */
[----:B------:R-:W-:Y:S01]  /*79460*/  PRMT R180, R180, 0x7773, RZ ;  /* 0x00007773b4b47816 */ /* 0x000fe200000000ff */
[----:B------:R-:W-:Y:S01]  /*79470*/  ULDC UR6, c[0x0][0x228] ;  /* 0x00008a0000067ab9 */ /* 0x000fe20000000800 */
[----:B0-----:R-:W-:Y:S01]  /*79480*/  PRMT R7, R181, 0x7770, RZ ;  /* 0x00007770b5077816 */ /* 0x001fe200000000ff */
[----:B------:R-:W3:Y:S01]  /*79490*/  LDL.LU.64 R186, [R1+0x4c0] ;  /* 0x0004c00001ba7983 */ /* 0x000ee20000300a00 */
[----:B-1----:R-:W-:-:S03]  /*794a0*/  VIADD R6, R0, 0x18c ;  /* 0x0000018c00067836 */ /* 0x002fc60000000000 */
[----:B------:R-:W4:Y:S02]  /*794b0*/  LDL.LU.64 R250, [R1+0x4b8] ;  /* 0x0004b80001fa7983 */ /* 0x000f240000300a00 */
[----:B------:R-:W-:Y:S01]  /*794c0*/  ISETP.GE.AND P2, PT, R6, UR4, PT ;  /* 0x0000000406007c0c */ /* 0x000fe2000bf46270 */
[----:B------:R-:W-:Y:S01]  /*794d0*/  ULDC UR4, c[0x0][0x228] ;  /* 0x00008a0000047ab9 */ /* 0x000fe20000000800 */
[----:B------:R0:W-:Y:S01]  /*794e0*/  @P0 STG.E.U8 desc[UR44][R184.64], R180 ;  /* 0x000000b4b8000986 */ /* 0x0001e2000c10112c */
[----:B------:R-:W-:Y:S01]  /*794f0*/  ISETP.LT.AND P6, PT, R2, UR4, !P3 ;  /* 0x0000000402007c0c */ /* 0x000fe2000dfc1270 */
[----:B------:R-:W-:Y:S02]  /*79500*/  ULDC UR4, c[0x0][0x22c] ;  /* 0x00008b0000047ab9 */ /* 0x000fe40000000800 */
[----:B------:R-:W4:Y:S01]  /*79510*/  LDL.LU.64 R188, [R1+0x4b0] ;  /* 0x0004b00001bc7983 */ /* 0x000f220000300a00 */
[----:B------:R-:W-:Y:S01]  /*79520*/  ISETP.GE.AND P0, PT, R178, UR4, PT ;  /* 0x00000004b2007c0c */ /* 0x000fe2000bf06270 */
[----:B------:R-:W-:-:S02]  /*79530*/  ULDC UR4, c[0x0][0x228] ;  /* 0x00008a0000047ab9 */ /* 0x000fc40000000800 */
[----:B0-----:R-:W4:Y:S04]  /*79540*/  LDL.LU.64 R184, [R1+0x4a8] ;  /* 0x0004a80001b87983 */ /* 0x001f280000300a00 */
[----:B--2---:R0:W-:Y:S04]  /*79550*/  @P5 STG.E.U8 desc[UR44][R182.64], R7 ;  /* 0x00000007b6005986 */ /* 0x0041e8000c10112c */
[----:B0-----:R-:W2:Y:S04]  /*79560*/  LDL.LU.64 R182, [R1+0x1b98] ;  /* 0x001b980001b67983 */ /* 0x001ea80000300a00 */
[----:B------:R-:W3:Y:S01]  /*79570*/  LDL.LU.64 R178, [R1+0x4d0] ;  /* 0x0004d00001b27983 */ /* 0x000ee20000300a00 */
[----:B------:R-:W-:Y:S01]  /*79580*/  ISETP.LT.AND P1, PT, R3, UR8, !P1 ;  /* 0x0000000803007c0c */ /* 0x000fe2000cf21270 */
[----:B------:R-:W-:Y:S01]  /*79590*/  ULDC UR8, c[0x0][0x228] ;  /* 0x00008a0000087ab9 */ /* 0x000fe20000000800 */
[----:B------:R-:W-:-:S02]  /*795a0*/  PRMT R6, R181, 0x7771, RZ ;  /* 0x00007771b5067816 */ /* 0x000fc400000000ff */
[----:B------:R-:W-:Y:S01]  /*795b0*/  ISETP.LT.AND P3, PT, R3, UR6, !P3 ;  /* 0x0000000603007c0c */ /* 0x000fe2000df61270 */
[----:B------:R-:W-:-:S08]  /*795c0*/  ULDC UR6, c[0x0][0x228] ;  /* 0x00008a0000067ab9 */ /* 0x000fd00000000800 */
[----:B---3--:R0:W-:Y:S02]  /*795d0*/  @P1 STG.E.U8 desc[UR44][R178.64], R6 ;  /* 0x00000006b2001986 */ /* 0x0081e4000c10112c */
[----:B0-----:R-:W-:-:S05]  /*795e0*/  PRMT R6, R181, 0x7772, RZ ;  /* 0x00007772b5067816 */ /* 0x001fca00000000ff */
[----:B--2---:R0:W-:Y:S04]  /*795f0*/  @P6 STG.E.U8 desc[UR44][R182.64], R6 ;  /* 0x00000006b6006986 */ /* 0x0041e8000c10112c */
[----:B0-----:R-:W2:Y:S01]  /*79600*/  LDL.LU.64 R182, [R1+0x1b90] ;  /* 0x001b900001b67983 */ /* 0x001ea20000300a00 */
[----:B------:R-:W-:Y:S02]  /*79610*/  PRMT R181, R181, 0x7773, RZ ;  /* 0x00007773b5b57816 */ /* 0x000fe400000000ff */
[----:B------:R-:W-:Y:S01]  /*79620*/  ISETP.LT.AND P5, PT, R2, UR4, !P2 ;  /* 0x0000000402007c0c */ /* 0x000fe2000d7a1270 */
[----:B------:R-:W3:Y:S01]  /*79630*/  LDL.LU.64 R178, [R1+0x4a0] ;  /* 0x0004a00001b27983 */ /* 0x000ee20000300a00 */
[----:B------:R-:W-:Y:S01]  /*79640*/  VIADD R6, R0, 0x1f4 ;  /* 0x000001f400067836 */ /* 0x000fe20000000000 */
[----:B------:R-:W-:-:S02]  /*79650*/  ULDC UR4, c[0x0][0x228] ;  /* 0x00008a0000047ab9 */ /* 0x000fc40000000800 */
[----:B------:R0:W-:Y:S01]  /*79660*/  @P3 STG.E.U8 desc[UR44][R186.64], R181 ;  /* 0x000000b5ba003986 */ /* 0x0001e2000c10112c */
[----:B------:R-:W-:Y:S01]  /*79670*/  ISETP.LT.AND P2, PT, R3, UR4, !P2 ;  /* 0x0000000403007c0c */ /* 0x000fe2000d741270 */
[----:B------:R-:W-:Y:S01]  /*79680*/  ULDC UR4, c[0x0][0x22c] ;  /* 0x00008b0000047ab9 */ /* 0x000fe20000000800 */
[----:B------:R-:W-:Y:S01]  /*79690*/  ISETP.LT.AND P3, PT, R2, UR6, !P0 ;  /* 0x0000000602007c0c */ /* 0x000fe2000c761270 */
[----:B------:R-:W-:Y:S01]  /*796a0*/  ULDC UR6, c[0x0][0x228] ;  /* 0x00008a0000067ab9 */ /* 0x000fe20000000800 */
[----:B------:R-:W-:Y:S01]  /*796b0*/  ISETP.GE.AND P1, PT, R6, UR9, PT ;  /* 0x0000000906007c0c */ /* 0x000fe2000bf26270 */
[----:B------:R-:W-:Y:S01]  /*796c0*/  VIADD R6, R0, 0x18e ;  /* 0x0000018e00067836 */ /* 0x000fe20000000000 */
[----:B0-----:R-:W3:Y:S04]  /*796d0*/  LDL.LU.64 R180, [R1+0x498] ;  /* 0x0004980001b47983 */ /* 0x001ee80000300a00 */
[----:B------:R-:W3:Y:S01]  /*796e0*/  LDL.LU.64 R186, [R1+0x490] ;  /* 0x0004900001ba7983 */ /* 0x000ee20000300a00 */
[----:B--2---:R-:W-:-:S05]  /*796f0*/  PRMT R7, R182, 0x7770, RZ ;  /* 0x00007770b6077816 */ /* 0x004fca00000000ff */
[----:B----4-:R0:W-:Y:S01]  /*79700*/  @P5 STG.E.U8 desc[UR44][R250.64], R7 ;  /* 0x00000007fa005986 */ /* 0x0101e2000c10112c */
[----:B------:R-:W-:Y:S01]  /*79710*/  ISETP.GE.AND P5, PT, R6, UR4, PT ;  /* 0x0000000406007c0c */ /* 0x000fe2000bfa6270 */
[----:B------:R-:W-:Y:S01]  /*79720*/  ULDC UR4, c[0x0][0x228] ;  /* 0x00008a0000047ab9 */ /* 0x000fe20000000800 */
[C---:B------:R-:W-:Y:S02]  /*79730*/  PRMT R6, R182.reuse, 0x7772, RZ ;  /* 0x00007772b6067816 */ /* 0x040fe400000000ff */
[----:B0-----:R-:W-:-:S05]  /*79740*/  PRMT R7, R182, 0x7771, RZ ;  /* 0x00007771b6077816 */ /* 0x001fca00000000ff */
[----:B------:R0:W-:Y:S04]  /*79750*/  @P2 STG.E.U8 desc[UR44][R188.64], R7 ;  /* 0x00000007bc002986 */ /* 0x0001e8000c10112c */
[----:B------:R1:W-:Y:S04]  /*79760*/  @P3 STG.E.U8 desc[UR44][R184.64], R6 ;  /* 0x00000006b8003986 */ /* 0x0003e8000c10112c */
[----:B0-----:R-:W2:Y:S04]  /*79770*/  LDL.LU.64 R188, [R1+0x488] ;  /* 0x0004880001bc7983 */ /* 0x001ea80000300a00 */
[----:B-1----:R-:W4:Y:S01]  /*79780*/  LDL.LU.64 R184, [R1+0x480] ;  /* 0x0004800001b87983 */ /* 0x002f220000300a00 */
[C---:B------:R-:W-:Y:S01]  /*79790*/  ISETP.LT.AND P0, PT, R3.reuse, UR4, !P0 ;  /* 0x0000000403007c0c */ /* 0x040fe2000c701270 */
[----:B------:R-:W-:Y:S01]  /*797a0*/  ULDC UR4, c[0x0][0x228] ;  /* 0x00008a0000047ab9 */ /* 0x000fe20000000800 */
[----:B------:R-:W-:Y:S01]  /*797b0*/  VIADD R6, R0, 0x18f ;  /* 0x0000018f00067836 */ /* 0x000fe20000000000 */
[----:B------:R-:W-:Y:S01]  /*797c0*/  ISETP.LT.AND P3, PT, R2, UR4, !P5 ;  /* 0x0000000402007c0c */ /* 0x000fe2000ef61270 */
[----:B------:R-:W-:Y:S01]  /*797d0*/  ULDC UR4, c[0x0][0x22c] ;  /* 0x00008b0000047ab9 */ /* 0x000fe20000000800 */
[----:B------:R-:W-:Y:S01]  /*797e0*/  PRMT R182, R182, 0x7773, RZ ;  /* 0x00007773b6b67816 */ /* 0x000fe200000000ff */
[----:B------:R-:W4:Y:S01]  /*797f0*/  LDL.LU R251, [R1] ;  /* 0x0000000001fb7983 */ /* 0x000f220000300800 */
[----:B------:R-:W-:Y:S01]  /*79800*/  ISETP.GE.AND P2, PT, R6, UR4, PT ;  /* 0x0000000406007c0c */ /* 0x000fe2000bf46270 */
[----:B------:R-:W-:Y:S01]  /*79810*/  VIADD R6, R0, 0x190 ;  /* 0x0000019000067836 */ /* 0x000fe20000000000 */
[----:B------:R-:W-:Y:S01]  /*79820*/  ISETP.LT.AND P5, PT, R3, UR6, !P5 ;  /* 0x0000000603007c0c */ /* 0x000fe2000efa1270 */
[----:B------:R-:W-:Y:S01]  /*79830*/  ULDC UR4, c[0x0][0x22c] ;  /* 0x00008b0000047ab9 */ /* 0x000fe20000000800 */
[C---:B------:R-:W-:Y:S01]  /*79840*/  PRMT R7, R183.reuse, 0x7770, RZ ;  /* 0x00007770b7077816 */ /* 0x040fe200000000ff */
[----:B------:R-:W-:Y:S01]  /*79850*/  ULDC UR6, c[0x0][0x228] ;  /* 0x00008a0000067ab9 */ /* 0x000fe20000000800 */
[----:B---3--:R0:W-:Y:S01]  /*79860*/  @P0 STG.E.U8 desc[UR44][R178.64], R182 ;  /* 0x000000b6b2000986 */ /* 0x0081e2000c10112c */
[----:B------:R-:W-:Y:S01]  /*79870*/  ISETP.GE.AND P0, PT, R6, UR4, PT ;  /* 0x0000000406007c0c */ /* 0x000fe2000bf06270 */
[----:B------:R-:W-:Y:S01]  /*79880*/  ULDC UR4, c[0x0][0x228] ;  /* 0x00008a0000047ab9 */ /* 0x000fe20000000800 */
[----:B------:R-:W-:Y:S01]  /*79890*/  PRMT R6, R183, 0x7771, RZ ;  /* 0x00007771b7067816 */ /* 0x000fe200000000ff */
[----:B------:R1:W-:Y:S01]  /*798a0*/  @P3 STG.E.U8 desc[UR44][R180.64], R7 ;  /* 0x00000007b4003986 */ /* 0x0003e2000c10112c */
[----:B------:R-:W-:Y:S01]  /*798b0*/  ISETP.LT.AND P3, PT, R2, UR4, !P2 ;  /* 0x0000000402007c0c */ /* 0x000fe2000d761270 */
[----:B------:R-:W-:Y:S01]  /*798c0*/  ULDC UR4, c[0x0][0x22c] ;  /* 0x00008b0000047ab9 */ /* 0x000fe20000000800 */
[----:B------:R-:W-:Y:S01]  /*798d0*/  ISETP.LT.AND P2, PT, R3, UR6, !P2 ;  /* 0x0000000603007c0c */ /* 0x000fe2000d741270 */
[----:B------:R-:W-:Y:S01]  /*798e0*/  ULDC UR6, c[0x0][0x228] ;  /* 0x00008a0000067ab9 */ /* 0x000fe20000000800 */
[----:B0-----:R-:W3:Y:S04]  /*798f0*/  LDL.LU.64 R178, [R1+0x478] ;  /* 0x0004780001b27983 */ /* 0x001ee80000300a00 */
[----:B------:R0:W-:Y:S01]  /*79900*/  @P5 STG.E.U8 desc[UR44][R186.64], R6 ;  /* 0x00000006ba005986 */ /* 0x0001e2000c10112c */
[----:B-1----:R-:W-:-:S02]  /*79910*/  PRMT R7, R183, 0x7772, RZ ;  /* 0x00007772b7077816 */ /* 0x002fc400000000ff */
[----:B------:R-:W-:Y:S01]  /*79920*/  PRMT R183, R183, 0x7773, RZ ;  /* 0x00007773b7b77816 */ /* 0x000fe200000000ff */
[----:B0-----:R-:W3:Y:S04]  /*79930*/  LDL.LU.64 R186, [R1+0x470] ;  /* 0x0004700001ba7983 */ /* 0x001ee80000300a00 */
[----:B--2---:R0:W-:Y:S04]  /*79940*/  @P3 STG.E.U8 desc[UR44][R188.64], R7 ;  /* 0x00000007bc003986 */ /* 0x0041e8000c10112c */
[----:B----4-:R1:W-:Y:S04]  /*79950*/  @P2 STG.E.U8 desc[UR44][R184.64], R183 ;  /* 0x000000b7b8002986 */ /* 0x0103e8000c10112c */
[----:B0-----:R-:W2:Y:S04]  /*79960*/  LDL.LU.64 R188, [R1+0x460] ;  /* 0x0004600001bc7983 */ /* 0x001ea80000300a00 */
[----:B------:R-:W4:Y:S04]  /*79970*/  LDL.LU.64 R180, [R1+0x458] ;  /* 0x0004580001b47983 */ /* 0x000f280000300a00 */
[----:B-1----:R-:W2:Y:S04]  /*79980*/  LDL.LU.64 R182, [R1+0x468] ;  /* 0x0004680001b67983 */ /* 0x002ea80000300a00 */
[----:B------:R-:W4:Y:S01]  /*79990*/  LDL.LU.64 R184, [R1+0x450] ;  /* 0x0004500001b87983 */ /* 0x000f220000300a00 */
[----:B------:R-:W-:Y:S01]  /*799a0*/  VIADD R6, R0, 0x191 ;  /* 0x0000019100067836 */ /* 0x000fe20000000000 */
[----:B------:R-:W-:Y:S01]  /*799b0*/  ISETP.LT.AND P6, PT, R2, UR8, !P0 ;  /* 0x0000000802007c0c */ /* 0x000fe2000c7c1270 */
[----:B------:R-:W-:Y:S01]  /*799c0*/  VIADD R7, R0, 0x193 ;  /* 0x0000019300077836 */ /* 0x000fe20000000000 */
[----:B------:R-:W-:-:S02]  /*799d0*/  ULDC UR8, c[0x0][0x228] ;  /* 0x00008a0000087ab9 */ /* 0x000fc40000000800 */
[----:B------:R-:W-:Y:S01]  /*799e0*/  ISETP.GE.AND P5, PT, R6, UR4, PT ;  /* 0x0000000406007c0c */ /* 0x000fe2000bfa6270 */
[----:B------:R-:W-:Y:S01]  /*799f0*/  VIADD R6, R0, 0x192 ;  /* 0x0000019200067836 */ /* 0x000fe20000000000 */
[----:B------:R-:W-:-:S04]  /*79a00*/  ULDC UR4, c[0x0][0x22c] ;  /* 0x00008b0000047ab9 */ /* 0x000fc80000000800 */
[----:B------:R-:W-:Y:S01]  /*79a10*/  ISETP.GE.AND P3, PT, R6, UR4, PT ;  /* 0x0000000406007c0c */ /* 0x000fe2000bf66270 */
[----:B------:R-:W-:Y:S02]  /*79a20*/  ULDC UR4, c[0x0][0x228] ;  /* 0x00008a0000047ab9 */ /* 0x000fe40000000800 */
[----:B------:R-:W-:Y:S01]  /*79a30*/  ISETP.LT.AND P0, PT, R3, UR4, !P0 ;  /* 0x0000000403007c0c */ /* 0x000fe2000c701270 */
[----:B------:R-:W-:Y:S01]  /*79a40*/  ULDC UR4, c[0x0][0x22c] ;  /* 0x00008b0000047ab9 */ /* 0x000fe20000000800 */
[----:B------:R-:W-:-:S05]  /*79a50*/  PRMT R6, R251, 0x7770, RZ ;  /* 0x00007770fb067816 */ /* 0x000fca00000000ff */
[----:B---3--:R0:W-:Y:S01]  /*79a60*/  @P6 STG.E.U8 desc[UR44][R178.64], R6 ;  /* 0x00000006b2006986 */ /* 0x0081e2000c10112c */
[----:B------:R-:W-:Y:S01]  /*79a70*/  ISETP.LT.AND P6, PT, R2, UR6, !P5 ;  /* 0x0000000602007c0c */ /* 0x000fe2000efc1270 */
[----:B------:R-:W-:Y:S01]  /*79a80*/  ULDC UR6, c[0x0][0x228] ;  /* 0x00008a0000067ab9 */ /* 0x000fe20000000800 */
[----:B------:R-:W-:Y:S01]  /*79a90*/  ISETP.GE.AND P2, PT, R7, UR4, PT ;  /* 0x0000000407007c0c */ /* 0x000fe2000bf46270 */
[----:B------:R-:W-:Y:S01]  /*79aa0*/  ULDC UR4, c[0x0][0x228] ;  /* 0x00008a0000047ab9 */ /* 0x000fe20000000800 */
[----:B0-----:R-:W-:-:S05]  /*79ab0*/  PRMT R6, R251, 0x7771, RZ ;  /* 0x00007771fb067816 */ /* 0x001fca00000000ff */
[----:B------:R0:W-:Y:S01]  /*79ac0*/  @P0 STG.E.U8 desc[UR44][R186.64], R6 ;  /* 0x00000006ba000986 */ /* 0x0001e2000c10112c */
[----:B------:R-:W-:Y:S01]  /*79ad0*/  PRMT R7, R251, 0x7772, RZ ;  /* 0x00007772fb077816 */ /* 0x000fe200000000ff */
[----:B------:R-:W-:Y:S01]  /*79ae0*/  VIADD R178, R0, 0x194 ;  /* 0x0000019400b27836 */ /* 0x000fe20000000000 */
[C---:B------:R-:W-:Y:S01]  /*79af0*/  ISETP.LT.AND P5, PT, R3.reuse, UR6, !P5 ;  /* 0x0000000603007c0c */ /* 0x040fe2000efa1270 */
[----:B------:R-:W-:Y:S01]  /*79b00*/  ULDC UR6, c[0x0][0x228] ;  /* 0x00008a0000067ab9 */ /* 0x000fe20000000800 */
[----:B------:R-:W-:Y:S01]  /*79b10*/  ISETP.LT.AND P0, PT, R2, UR4, !P3 ;  /* 0x0000000402007c0c */ /* 0x000fe2000df01270 */
[----:B------:R-:W-:Y:S01]  /*79b20*/  ULDC UR4, c[0x0][0x22c] ;  /* 0x00008b0000047ab9 */ /* 0x000fe20000000800 */
[----:B0-----:R-:W3:Y:S04]  /*79b30*/  LDL.LU.64 R186, [R1+0x448] ;  /* 0x0004480001ba7983 */ /* 0x001ee80000300a00 */
[----:B------:R-:W3:Y:S01]  /*79b40*/  LDL.LU R250, [R1+0x8] ;  /* 0x0000080001fa7983 */ /* 0x000ee20000300800 */
[----:B------:R-:W-:Y:S01]  /*79b50*/  ISETP.LT.AND P3, PT, R3, UR6, !P3 ;  /* 0x0000000603007c0c */ /* 0x000fe2000df61270 */
[----:B------:R-:W-:Y:S01]  /*79b60*/  ULDC UR6, c[0x0][0x228] ;  /* 0x00008a0000067ab9 */ /* 0x000fe20000000800 */
[----:B------:R-:W-:Y:S01]  /*79b70*/  PRMT R6, R251, 0x7773, RZ ;  /* 0x00007773fb067816 */ /* 0x000fe200000000ff */
[----:B--2---:R0:W-:Y:S01]  /*79b80*/  @P6 STG.E.U8 desc[UR44][R182.64], R7 ;  /* 0x00000007b6006986 */ /* 0x0041e2000c10112c */
[----:B------:R-:W-:Y:S01]  /*79b90*/  ISETP.GE.AND P6, PT, R178, UR4, PT ;  /* 0x00000004b2007c0c */ /* 0x000fe2000bfc6270 */
[----:B------:R-:W-:-:S02]  /*79ba0*/  ULDC UR4, c[0x0][0x228] ;  /* 0x00008a0000047ab9 */ /* 0x000fc40000000800 */
[----:B0-----:R-:W2:Y:S04]  /*79bb0*/  LDL.LU.64 R182, [R1+0x438] ;  /* 0x0004380001b67983 */ /* 0x001ea80000300a00 */
[----:B------:R-:W2:Y:S01]  /*79bc0*/  LDL.LU.64 R178, [R1+0x440] ;  /* 0x0004400001b27983 */ /* 0x000ea20000300a00 */
[----:B------:R-:W-:-:S03]  /*79bd0*/  PRMT R7, R237, 0x7770, RZ ;  /* 0x00007770ed077816 */ /* 0x000fc600000000ff */
[----:B------:R0:W-:Y:S04]  /*79be0*/  @P5 STG.E.U8 desc[UR44][R188.64], R6 ;  /* 0x00000006bc005986 */ /* 0x0001e8000c10112c */
[----:B----4-:R1:W-:Y:S01]  /*79bf0*/  @P0 STG.E.U8 desc[UR44][R180.64], R7 ;  /* 0x00000007b4000986 */ /* 0x0103e2000c10112c */
[----:B0-----:R-:W-:-:S03]  /*79c00*/  PRMT R6, R237, 0x7771, RZ ;  /* 0x00007771ed067816 */ /* 0x001fc600000000ff */
[----:B------:R-:W4:Y:S04]  /*79c10*/  LDL.LU.64 R188, [R1+0x1b88] ;  /* 0x001b880001bc7983 */ /* 0x000f280000300a00 */
[----:B------:R0:W-:Y:S04]  /*79c20*/  @P3 STG.E.U8 desc[UR44][R184.64], R6 ;  /* 0x00000006b8003986 */ /* 0x0001e8000c10112c */
[----:B-1----:R-:W4:Y:S04]  /*79c30*/  LDL.LU.64 R180, [R1+0x430] ;  /* 0x0004300001b47983 */ /* 0x002f280000300a00 */
[----:B0-----:R-:W4:Y:S01]  /*79c40*/  LDL.LU.64 R184, [R1+0x428] ;  /* 0x0004280001b87983 */ /* 0x001f220000300a00 */
[----:B------:R-:W-:Y:S01]  /*79c50*/  ISETP.LT.AND P0, PT, R2, UR4, !P2 ;  /* 0x0000000402007c0c */ /* 0x000fe2000d701270 */
[----:B------:R-:W-:Y:S01]  /*79c60*/  VIADD R6, R0, 0x195 ;  /* 0x0000019500067836 */ /* 0x000fe20000000000 */
[----:B------:R-:W-:Y:S01]  /*79c70*/  PRMT R7, R237, 0x7772, RZ ;  /* 0x00007772ed077816 */ /* 0x000fe200000000ff */
[----:B------:R-:W-:Y:S01]  /*79c80*/  ULDC UR4, c[0x0][0x22c] ;  /* 0x00008b0000047ab9 */ /* 0x000fe20000000800 */
[----:B------:R-:W-:Y:S01]  /*79c90*/  ISETP.LT.AND P2, PT, R3, UR6, !P2 ;  /* 0x0000000603007c0c */ /* 0x000fe2000d741270 */
[----:B------:R-:W-:Y:S01]  /*79ca0*/  ULDC UR6, c[0x0][0x228] ;  /* 0x00008a0000067ab9 */ /* 0x000fe20000000800 */
[----:B------:R-:W-:Y:S01]  /*79cb0*/  ISETP.LT.AND P5, PT, R2, UR8, !P6 ;  /* 0x0000000802007c0c */ /* 0x000fe2000f7a1270 */
[----:B------:R-:W4:Y:S01]  /*79cc0*/  LDL.LU R251, [R1+0xc] ;  /* 0x00000c0001fb7983 */ /* 0x000f220000300800 */
[----:B------:R-:W-:Y:S01]  /*79cd0*/  ISETP.GE.AND P3, PT, R6, UR4, PT ;  /* 0x0000000406007c0c */ /* 0x000fe2000bf66270 */
[----:B------:R-:W-:Y:S01]  /*79ce0*/  VIADD R6, R0, 0x196 ;  /* 0x0000019600067836 */ /* 0x000fe20000000000 */
[----:B------:R-:W-:Y:S01]  /*79cf0*/  ULDC UR4, c[0x0][0x22c] ;  /* 0x00008b0000047ab9 */ /* 0x000fe20000000800 */
[----:B------:R-:W-:-:S02]  /*79d00*/  ULDC UR8, c[0x0][0x228] ;  /* 0x00008a0000087ab9 */ /* 0x000fc40000000800 */
[----:B---3--:R0:W-:Y:S01]  /*79d10*/  @P0 STG.E.U8 desc[UR44][R186.64], R7 ;  /* 0x00000007ba000986 */ /* 0x0081e2000c10112c */
[----:B------:R-:W-:Y:S01]  /*79d20*/  ISETP.GE.AND P0, PT, R6, UR4, PT ;  /* 0x0000000406007c0c */ /* 0x000fe2000bf06270 */
[----:B------:R-:W-:Y:S01]  /*79d30*/  ULDC UR4, c[0x0][0x228] ;  /* 0x00008a0000047ab9 */ /* 0x000fe20000000800 */
[----:B------:R-:W-:Y:S01]  /*79d40*/  PRMT R6, R250, 0x7770, RZ ;  /* 0x00007770fa067816 */ /* 0x000fe200000000ff */
[----:B0-----:R-:W-:Y:S01]  /*79d50*/  IMAD.MOV.U32 R7, RZ, RZ, R237 ;  /* 0x000000ffff077224 */ /* 0x001fe200078e00ed */
[----:B------:R-:W-:Y:S01]  /*79d60*/  ISETP.LT.AND P6, PT, R3, UR4, !P6 ;  /* 0x0000000403007c0c */ /* 0x000fe2000f7c1270 */
[----:B------:R-:W-:Y:S01]  /*79d70*/  ULDC UR4, c[0x0][0x22c] ;  /* 0x00008b0000047ab9 */ /* 0x000fe20000000800 */
[----:B------:R-:W3:Y:S02]  /*79d80*/  LDL.LU.64 R236, [R1+0x420] ;  /* 0x0004200001ec7983 */ /* 0x000ee40000300a00 */
[----:B------:R-:W-:Y:S02]  /*79d90*/  PRMT R7, R7, 0x7773, RZ ;  /* 0x0000777307077816 */ /* 0x000fe400000000ff */
[----:B------:R-:W3:Y:S04]  /*79da0*/  LDL.LU.64 R186, [R1+0x418] ;  /* 0x0004180001ba7983 */ /* 0x000ee80000300a00 */
[----:B--2---:R0:W-:Y:S04]  /*79db0*/  @P2 STG.E.U8 desc[UR44][R178.64], R7 ;  /* 0x00000007b2002986 */ /* 0x0041e8000c10112c */
[----:B------:R1:W-:Y:S01]  /*79dc0*/  @P5 STG.E.U8 desc[UR44][R182.64], R6 ;  /* 0x00000006b6005986 */ /* 0x0003e2000c10112c */
[----:B------:R-:W-:Y:S01]  /*79dd0*/  ISETP.LT.AND P5, PT, R2, UR6, !P3 ;  /* 0x0000000602007c0c */ /* 0x000fe2000dfa1270 */
[----:B------:R-:W-:Y:S01]  /*79de0*/  ULDC UR6, c[0x0][0x228] ;  /* 0x00008a0000067ab9 */ /* 0x000fe20000000800 */
[----:B0-----:R-:W-:Y:S01]  /*79df0*/  VIADD R7, R0, 0x197 ;  /* 0x0000019700077836 */ /* 0x001fe20000000000 */
[C---:B-1----:R-:W-:Y:S01]  /*79e00*/  PRMT R6, R250.reuse, 0x7771, RZ ;  /* 0x00007771fa067816 */ /* 0x042fe200000000ff */
[----:B------:R-:W2:Y:S03]  /*79e10*/  LDL.LU.64 R182, [R1+0x408] ;  /* 0x0004080001b67983 */ /* 0x000ea60000300a00 */
[----:B------:R-:W-:Y:S01]  /*79e20*/  ISETP.GE.AND P2, PT, R7, UR4, PT ;  /* 0x0000000407007c0c */ /* 0x000fe2000bf46270 */
[----:B------:R-:W-:Y:S01]  /*79e30*/  ULDC UR4, c[0x0][0x228] ;  /* 0x00008a0000047ab9 */ /* 0x000fe20000000800 */
[----:B------:R-:W-:Y:S01]  /*79e40*/  PRMT R7, R250, 0x7772, RZ ;  /* 0x00007772fa077816 */ /* 0x000fe200000000ff */
[----:B----4-:R0:W-:Y:S04]  /*79e50*/  @P6 STG.E.U8 desc[UR44][R180.64], R6 ;  /* 0x00000006b4006986 */ /* 0x0101e8000c10112c */
[----:B------:R1:W-:Y:S04]  /*79e60*/  @P5 STG.E.U8 desc[UR44][R184.64], R7 ;  /* 0x00000007b8005986 */ /* 0x0003e8000c10112c */
[----:B0-----:R-:W4:Y:S04]  /*79e70*/  LDL.LU.64 R180, [R1+0x3f8] ;  /* 0x0003f80001b47983 */ /* 0x001f280000300a00 */
[----:B-1----:R-:W2:Y:S01]  /*79e80*/  LDL.LU.64 R184, [R1+0x1b80] ;  /* 0x001b800001b87983 */ /* 0x002ea20000300a00 */
[C---:B------:R-:W-:Y:S01]  /*79e90*/  ISETP.LT.AND P3, PT, R3.reuse, UR6, !P3 ;  /* 0x0000000603007c0c */ /* 0x040fe2000df61270 */
[----:B------:R-:W-:Y:S01]  /*79ea0*/  ULDC UR6, c[0x0][0x228] ;  /* 0x00008a0000067ab9 */ /* 0x000fe20000000800 */
[----:B------:R-:W-:Y:S01]  /*79eb0*/  ISETP.LT.AND P6, PT, R2, UR4, !P0 ;  /* 0x0000000402007c0c */ /* 0x000fe2000c7c1270 */
[----:B------:R-:W-:Y:S01]  /*79ec0*/  VIADD R178, R0, 0x198 ;  /* 0x0000019800b27836 */ /* 0x000fe20000000000 */
[----:B------:R-:W-:Y:S01]  /*79ed0*/  ISETP.LT.AND P0, PT, R3, UR6, !P0 ;  /* 0x0000000603007c0c */ /* 0x000fe2000c701270 */
[----:B------:R-:W-:Y:S01]  /*79ee0*/  ULDC UR4, c[0x0][0x22c] ;  /* 0x00008b0000047ab9 */ /* 0x000fe20000000800 */
[----:B------:R-:W-:Y:S01]  /*79ef0*/  PRMT R6, R250, 0x7773, RZ ;  /* 0x00007773fa067816 */ /* 0x000fe200000000ff */
[----:B------:R-:W-:Y:S01]  /*79f00*/  ULDC UR6, c[0x0][0x228] ;  /* 0x00008a0000067ab9 */ /* 0x000fe20000000800 */
[----:B------:R-:W-:-:S02]  /*79f10*/  PRMT R7, R251, 0x7770, RZ ;  /* 0x00007770fb077816 */ /* 0x000fc400000000ff */
[----:B------:R-:W-:Y:S01]  /*79f20*/  ISETP.GE.AND P5, PT, R178, UR4, PT ;  /* 0x00000004b2007c0c */ /* 0x000fe2000bfa6270 */
[----:B------:R-:W-:Y:S01]  /*79f30*/  ULDC UR4, c[0x0][0x228] ;  /* 0x00008a0000047ab9 */ /* 0x000fe20000000800 */
[----:B------:R-:W4:Y:S04]  /*79f40*/  LDL.LU.64 R178, [R1+0x400] ;  /* 0x0004000001b27983 */ /* 0x000f280000300a00 */
[----:B---3--:R0:W-:Y:S04]  /*79f50*/  @P3 STG.E.U8 desc[UR44][R236.64], R6 ;  /* 0x00000006ec003986 */ /* 0x0081e8000c10112c */
[----:B------:R-:W-:Y:S01]  /*79f60*/  @P6 STG.E.U8 desc[UR44][R186.64], R7 ;  /* 0x00000007ba006986 */ /* 0x000fe2000c10112c */
[----:B0-----:R-:W-:-:S03]  /*79f70*/  PRMT R6, R251, 0x7771, RZ ;  /* 0x00007771fb067816 */ /* 0x001fc600000000ff */
[----:B------:R-:W3:Y:S04]  /*79f80*/  LDL.LU.64 R236, [R1+0x3f0] ;  /* 0x0003f00001ec7983 */ /* 0x000ee80000300a00 */
[----:B--2---:R0:W-:Y:S04]  /*79f90*/  @P0 STG.E.U8 desc[UR44][R184.64], R6 ;  /* 0x00000006b8000986 */ /* 0x0041e8000c10112c */
[----:B0-----:R-:W2:Y:S04]  /*79fa0*/  LDL.LU.64 R184, [R1+0x1b78] ;  /* 0x001b780001b87983 */ /* 0x001ea80000300a00 */
[----:B------:R-:W3:Y:S01]  /*79fb0*/  LDL.LU.64 R186, [R1+0x3e8] ;  /* 0x0003e80001ba7983 */ /* 0x000ee20000300a00 */
[----:B------:R-:W-:Y:S01]  /*79fc0*/  ISETP.LT.AND P3, PT, R2, UR4, !P2 ;  /* 0x0000000402007c0c */ /* 0x000fe2000d761270 */
[----:B------:R-:W-:Y:S01]  /*79fd0*/  VIADD R6, R0, 0x199 ;  /* 0x0000019900067836 */ /* 0x000fe20000000000 */
[----:B------:R-:W-:Y:S01]  /*79fe0*/  ULDC UR4, c[0x0][0x22c] ;  /* 0x00008b0000047ab9 */ /* 0x000fe20000000800 */
[----:B------:R-:W-:Y:S01]  /*79ff0*/  ISETP.LT.AND P2, PT, R3, UR6, !P2 ;  /* 0x0000000603007c0c */ /* 0x000fe2000d741270 */
[----:B------:R-:W-:Y:S01]  /*7a000*/  ULDC UR6, c[0x0][0x228] ;  /* 0x00008a0000067ab9 */ /* 0x000fe20000000800 */
[----:B------:R-:W-:-:S02]  /*7a010*/  PRMT R7, R251, 0x7772, RZ ;  /* 0x00007772fb077816 */ /* 0x000fc400000000ff */
[----:B------:R-:W-:Y:S01]  /*7a020*/  ISETP.GE.AND P0, PT, R6, UR4, PT ;  /* 0x0000000406007c0c */ /* 0x000fe2000bf06270 */
[----:B------:R-:W-:Y:S01]  /*7a030*/  VIADD R6, R0, 0x19a ;  /* 0x0000019a00067836 */ /* 0x000fe20000000000 */
[----:B------:R-:W-:Y:S01]  /*7a040*/  ISETP.LT.AND P6, PT, R2, UR8, !P5 ;  /* 0x0000000802007c0c */ /* 0x000fe2000efc1270 */
[----:B------:R-:W-:Y:S01]  /*7a050*/  ULDC UR4, c[0x0][0x22c] ;  /* 0x00008b0000047ab9 */ /* 0x000fe20000000800 */
[----:B------:R-:W-:Y:S02]  /*7a060*/  ULDC UR8, c[0x0][0x228] ;  /* 0x00008a0000087ab9 */ /* 0x000fe40000000800 */
[----:B------:R0:W-:Y:S01]  /*7a070*/  @P3 STG.E.U8 desc[UR44][R182.64], R7 ;  /* 0x00000007b6003986 */ /* 0x0001e2000c10112c */
[----:B------:R-:W-:Y:S01]  /*7a080*/  ISETP.GE.AND P3, PT, R6, UR4, PT ;  /* 0x0000000406007c0c */ /* 0x000fe2000bf66270 */
[----:B------:R-:W-:Y:S02]  /*7a090*/  ULDC UR4, c[0x0][0x228] ;  /* 0x00008a0000047ab9 */ /* 0x000fe40000000800 */
[----:B------:R-:W-:Y:S01]  /*7a0a0*/  ISETP.LT.AND P5, PT, R3, UR4, !P5 ;  /* 0x0000000403007c0c */ /* 0x000fe2000efa1270 */
[----:B------:R-:W-:Y:S01]  /*7a0b0*/  ULDC UR4, c[0x0][0x22c] ;  /* 0x00008b0000047ab9 */ /* 0x000fe20000000800 */
[----:B0-----:R-:W-:Y:S01]  /*7a0c0*/  PRMT R7, R251, 0x7773, RZ ;  /* 0x00007773fb077816 */ /* 0x001fe200000000ff */
[----:B------:R-:W3:Y:S04]  /*7a0d0*/  LDL.LU.64 R182, [R1+0x3e0] ;  /* 0x0003e00001b67983 */ /* 0x000ee80000300a00 */
[----:B----4-:R0:W-:Y:S04]  /*7a0e0*/  @P2 STG.E.U8 desc[UR44][R178.64], R7 ;  /* 0x00000007b2002986 */ /* 0x0101e8000c10112c */
[----:B------:R-:W4:Y:S01]  /*7a0f0*/  LDL.LU.64 R250, [R1+0x3d8] ;  /* 0x0003d80001fa7983 */ /* 0x000f220000300a00 */
[----:B--2---:R-:W-:-:S05]  /*7a100*/  PRMT R6, R184, 0x7770, RZ ;  /* 0x00007770b8067816 */ /* 0x004fca00000000ff */
[----:B------:R1:W-:Y:S01]  /*7a110*/  @P6 STG.E.U8 desc[UR44][R180.64], R6 ;  /* 0x00000006b4006986 */ /* 0x0003e2000c10112c */
[----:B------:R-:W-:Y:S01]  /*7a120*/  ISETP.LT.AND P6, PT, R2, UR6, !P0 ;  /* 0x0000000602007c0c */ /* 0x000fe2000c7c1270 */
[----:B0-----:R-:W-:Y:S01]  /*7a130*/  VIADD R7, R0, 0x19b ;  /* 0x0000019b00077836 */ /* 0x001fe20000000000 */
[----:B------:R-:W-:Y:S01]  /*7a140*/  ULDC UR6, c[0x0][0x228] ;  /* 0x00008a0000067ab9 */ /* 0x000fe20000000800 */
[----:B-1----:R-:W-:-:S05]  /*7a150*/  PRMT R6, R184, 0x7771, RZ ;  /* 0x00007771b8067816 */ /* 0x002fca00000000ff */
[----:B---3--:R0:W-:Y:S02]  /*7a160*/  @P5 STG.E.U8 desc[UR44][R236.64], R6 ;  /* 0x00000006ec005986 */ /* 0x0081e4000c10112c */
[----:B0-----:R-:W-:Y:S02]  /*7a170*/  PRMT R6, R184, 0x7772, RZ ;  /* 0x00007772b8067816 */ /* 0x001fe400000000ff */
[----:B------:R-:W2:Y:S04]  /*7a180*/  LDL.LU.64 R236, [R1+0x3c8] ;  /* 0x0003c80001ec7983 */ /* 0x000ea80000300a00 */
[----:B------:R-:W3:Y:S04]  /*7a190*/  LDL.LU.64 R178, [R1+0x3c0] ;  /* 0x0003c00001b27983 */ /* 0x000ee80000300a00 */
[----:B------:R-:W3:Y:S04]  /*7a1a0*/  LDL.LU.64 R180, [R1+0x3b8] ;  /* 0x0003b80001b47983 */ /* 0x000ee80000300a00 */
[----:B------:R0:W-:Y:S04]  /*7a1b0*/  @P6 STG.E.U8 desc[UR44][R186.64], R6 ;  /* 0x00000006ba006986 */ /* 0x0001e8000c10112c */
[----:B0-----:R-:W2:Y:S01]  /*7a1c0*/  LDL.LU.64 R186, [R1+0x1b70] ;  /* 0x001b700001ba7983 */ /* 0x001ea20000300a00 */
[----:B------:R-:W-:Y:S01]  /*7a1d0*/  ISETP.GE.AND P2, PT, R7, UR4, PT ;  /* 0x0000000407007c0c */ /* 0x000fe2000bf46270 */
[----:B------:R-:W-:Y:S01]  /*7a1e0*/  ULDC UR4, c[0x0][0x228] ;  /* 0x00008a0000047ab9 */ /* 0x000fe20000000800 */
        /* <DEDUP_REMOVED lines=8> */
[----:B------:R-:W-:Y:S01]  /*7a270*/  ISETP.GE.AND P6, PT, R7, UR4, PT ;  /* 0x0000000407007c0c */ /* 0x000fe2000bfc6270 */
[----:B------:R-:W-:Y:S01]  /*7a280*/  ULDC UR4, c[0x0][0x228] ;  /* 0x00008a0000047ab9 */ /* 0x000fe20000000800 */
[----:B------:R-:W-:-:S02]  /*7a290*/  PRMT R7, R185, 0x7770, RZ ;  /* 0x00007770b9077816 */ /* 0x000fc400000000ff */
[----:B------:R-:W-:Y:S01]  /*7a2a0*/  PRMT R6, R185, 0x7771, RZ ;  /* 0x00007771b9067816 */ /* 0x000fe200000000ff */
[----:B------:R-:W-:Y:S04]  /*7a2b0*/  @P0 STG.E.U8 desc[UR44][R182.64], R184 ;  /* 0x000000b8b6000986 */ /* 0x000fe8000c10112c */
[----:B----4-:R0:W-:Y:S04]  /*7a2c0*/  @P5 STG.E.U8 desc[UR44][R250.64], R7 ;  /* 0x00000007fa005986 */ /* 0x0101e8000c10112c */
[----:B0-----:R-:W4:Y:S01]  /*7a2d0*/  LDL.LU.64 R250, [R1+0x3b0] ;  /* 0x0003b00001fa7983 */ /* 0x001f220000300a00 */
[----:B------:R-:W-:Y:S01]  /*7a2e0*/  ISETP.LT.AND P0, PT, R2, UR4, !P2 ;  /* 0x0000000402007c0c */ /* 0x000fe2000d701270 */
[----:B------:R-:W-:Y:S01]  /*7a2f0*/  ULDC UR4, c[0x0][0x22c] ;  /* 0x00008b0000047ab9 */ /* 0x000fe20000000800 */
[----:B------:R-:W-:Y:S01]  /*7a300*/  ISETP.LT.AND P2, PT, R3, UR6, !P2 ;  /* 0x0000000603007c0c */ /* 0x000fe2000d741270 */
[----:B------:R-:W-:Y:S01]  /*7a310*/  ULDC UR6, c[0x0][0x228] ;  /* 0x00008a0000067ab9 */ /* 0x000fe20000000800 */
[----:B--2---:R0:W-:Y:S04]  /*7a320*/  @P3 STG.E.U8 desc[UR44][R186.64], R6 ;  /* 0x00000006ba003986 */ /* 0x0041e8000c10112c */
[----:B0-----:R-:W2:Y:S01]  /*7a330*/  LDL.LU.64 R186, [R1+0x1b68] ;  /* 0x001b680001ba7983 */ /* 0x001ea20000300a00 */
[----:B------:R-:W-:-:S02]  /*7a340*/  PRMT R7, R185, 0x7772, RZ ;  /* 0x00007772b9077816 */ /* 0x000fc400000000ff */
[----:B------:R-:W-:Y:S01]  /*7a350*/  PRMT R185, R185, 0x7773, RZ ;  /* 0x00007773b9b97816 */ /* 0x000fe200000000ff */
[----:B------:R-:W4:Y:S04]  /*7a360*/  LDL.LU.64 R182, [R1+0x3a0] ;  /* 0x0003a00001b67983 */ /* 0x000f280000300a00 */
[----:B------:R0:W-:Y:S04]  /*7a370*/  @P0 STG.E.U8 desc[UR44][R236.64], R7 ;  /* 0x00000007ec000986 */ /* 0x0001e8000c10112c */
[----:B---3--:R1:W-:Y:S04]  /*7a380*/  @P2 STG.E.U8 desc[UR44][R178.64], R185 ;  /* 0x000000b9b2002986 */ /* 0x0083e8000c10112c */
[----:B0-----:R-:W3:Y:S04]  /*7a390*/  LDL.LU.64 R236, [R1+0x398] ;  /* 0x0003980001ec7983 */ /* 0x001ee80000300a00 */
[----:B-1----:R-:W3:Y:S01]  /*7a3a0*/  LDL.LU.64 R184, [R1+0x3a8] ;  /* 0x0003a80001b87983 */ /* 0x002ee20000300a00 */
        /* <DEDUP_REMOVED lines=11> */
[----:B--2---:R-:W-:-:S05]  /*7a460*/  PRMT R6, R186, 0x7770, RZ ;  /* 0x00007770ba067816 */ /* 0x004fca00000000ff */
[----:B------:R0:W-:Y:S02]  /*7a470*/  @P5 STG.E.U8 desc[UR44][R180.64], R6 ;  /* 0x00000006b4005986 */ /* 0x0001e4000c10112c */
[----:B0-----:R-:W-:-:S05]  /*7a480*/  PRMT R6, R186, 0x7771, RZ ;  /* 0x00007771ba067816 */ /* 0x001fca00000000ff */
[----:B----4-:R0:W-:Y:S04]  /*7a490*/  @P6 STG.E.U8 desc[UR44][R250.64], R6 ;  /* 0x00000006fa006986 */ /* 0x0101e8000c10112c */
[----:B0-----:R-:W2:Y:S01]  /*7a4a0*/  LDL.LU.64 R250, [R1+0x388] ;  /* 0x0003880001fa7983 */ /* 0x001ea20000300a00 */
[C---:B------:R-:W-:Y:S01]  /*7a4b0*/  ISETP.LT.AND P5, PT, R2.reuse, UR6, !P3 ;  /* 0x0000000602007c0c */ /* 0x040fe2000dfa1270 */
[----:B------:R-:W-:Y:S01]  /*7a4c0*/  ULDC UR6, c[0x0][0x228] ;  /* 0x00008a0000067ab9 */ /* 0x000fe20000000800 */
[----:B------:R-:W-:Y:S01]  /*7a4d0*/  ISETP.GE.AND P2, PT, R7, UR4, PT ;  /* 0x0000000407007c0c */ /* 0x000fe2000bf46270 */
[----:B------:R-:W-:Y:S01]  /*7a4e0*/  ULDC UR4, c[0x0][0x228] ;  /* 0x00008a0000047ab9 */ /* 0x000fe20000000800 */
[C---:B------:R-:W-:Y:S01]  /*7a4f0*/  ISETP.LT.AND P3, PT, R3.reuse, UR6, !P3 ;  /* 0x0000000603007c0c */ /* 0x040fe2000df61270 */
[----:B------:R-:W-:Y:S01]  /*7a500*/  ULDC UR6, c[0x0][0x228] ;  /* 0x00008a0000067ab9 */ /* 0x000fe20000000800 */
[----:B------:R-:W-:Y:S01]  /*7a510*/  ISETP.LT.AND P6, PT, R2, UR4, !P0 ;  /* 0x0000000402007c0c */ /* 0x000fe2000c7c1270 */
[----:B------:R-:W-:Y:S01]  /*7a520*/  VIADD R7, R0, 0x1a0 ;  /* 0x000001a000077836 */ /* 0x000fe20000000000 */
[C---:B------:R-:W-:Y:S01]  /*7a530*/  PRMT R6, R186.reuse, 0x7772, RZ ;  /* 0x00007772ba067816 */ /* 0x040fe200000000ff */
[----:B------:R-:W-:Y:S01]  /*7a540*/  ULDC UR4, c[0x0][0x22c] ;  /* 0x00008b0000047ab9 */ /* 0x000fe20000000800 */
[----:B------:R-:W-:Y:S01]  /*7a550*/  ISETP.LT.AND P0, PT, R3, UR6, !P0 ;  /* 0x0000000603007c0c */ /* 0x000fe2000c701270 */
[----:B------:R-:W4:Y:S01]  /*7a560*/  LDL.LU.64 R178, [R1+0x380] ;  /* 0x0003800001b27983 */ /* 0x000f220000300a00 */
[----:B------:R-:W-:Y:S01]  /*7a570*/  PRMT R186, R186, 0x7773, RZ ;  /* 0x00007773baba7816 */ /* 0x000fe200000000ff */
[----:B------:R-:W-:-:S02]  /*7a580*/  ULDC UR6, c[0x0][0x228] ;  /* 0x00008a0000067ab9 */ /* 0x000fc40000000800 */
[----:B---3--:R0:W-:Y:S01]  /*7a590*/  @P5 STG.E.U8 desc[UR44][R184.64], R6 ;  /* 0x00000006b8005986 */ /* 0x0081e2000c10112c */
[----:B------:R-:W-:Y:S01]  /*7a5a0*/  ISETP.GE.AND P5, PT, R7, UR4, PT ;  /* 0x0000000407007c0c */ /* 0x000fe2000bfa6270 */
[----:B------:R-:W-:Y:S01]  /*7a5b0*/  ULDC UR4, c[0x0][0x228] ;  /* 0x00008a0000047ab9 */ /* 0x000fe20000000800 */
[C---:B------:R-:W-:Y:S01]  /*7a5c0*/  PRMT R7, R187.reuse, 0x7770, RZ ;  /* 0x00007770bb077816 */ /* 0x040fe200000000ff */
[----:B------:R-:W-:Y:S04]  /*7a5d0*/  @P3 STG.E.U8 desc[UR44][R182.64], R186 ;  /* 0x000000bab6003986 */ /* 0x000fe8000c10112c */
[----:B------:R-:W3:Y:S01]  /*7a5e0*/  LDL.LU.64 R180, [R1+0x378] ;  /* 0x0003780001b47983 */ /* 0x000ee20000300a00 */
[----:B0-----:R-:W-:-:S03]  /*7a5f0*/  PRMT R6, R187, 0x7771, RZ ;  /* 0x00007771bb067816 */ /* 0x001fc600000000ff */
[----:B------:R0:W-:Y:S04]  /*7a600*/  @P6 STG.E.U8 desc[UR44][R236.64], R7 ;  /* 0x00000007ec006986 */ /* 0x0001e8000c10112c */
[----:B------:R1:W-:Y:S04]  /*7a610*/  @P0 STG.E.U8 desc[UR44][R188.64], R6 ;  /* 0x00000006bc000986 */ /* 0x0003e8000c10112c */
[----:B0-----:R-:W3:Y:S04]  /*7a620*/  LDL.LU.64 R236, [R1+0x370] ;  /* 0x0003700001ec7983 */ /* 0x001ee80000300a00 */
[----:B-1----:R-:W3:Y:S01]  /*7a630*/  LDL.LU.64 R188, [R1+0x1b60] ;  /* 0x001b600001bc7983 */ /* 0x002ee20000300a00 */
[----:B------:R-:W-:-:S02]  /*7a640*/  ISETP.LT.AND P3, PT, R2, UR4, !P2 ;  /* 0x0000000402007c0c */ /* 0x000fc4000d761270 */
[----:B------:R-:W-:Y:S01]  /*7a650*/  PRMT R7, R187, 0x7772, RZ ;  /* 0x00007772bb077816 */ /* 0x000fe200000000ff */
[----:B------:R-:W3:Y:S01]  /*7a660*/  LDL.LU.64 R184, [R1+0x368] ;  /* 0x0003680001b87983 */ /* 0x000ee20000300a00 */
[----:B------:R-:W-:Y:S01]  /*7a670*/  VIADD R6, R0, 0x1a1 ;  /* 0x000001a100067836 */ /* 0x000fe20000000000 */
[----:B------:R-:W-:Y:S02]  /*7a680*/  ULDC UR4, c[0x0][0x22c] ;  /* 0x00008b0000047ab9 */ /* 0x000fe40000000800 */
[----:B------:R-:W3:Y:S06]  /*7a690*/  LDL.LU.64 R182, [R1+0x360] ;  /* 0x0003600001b67983 */ /* 0x000eec0000300a00 */
[----:B--2---:R0:W-:Y:S04]  /*7a6a0*/  @P3 STG.E.U8 desc[UR44][R250.64], R7 ;  /* 0x00000007fa003986 */ /* 0x0041e8000c10112c */
[----:B0-----:R-:W2:Y:S01]  /*7a6b0*/  LDL.LU.64 R250, [R1+0x358] ;  /* 0x0003580001fa7983 */ /* 0x001ea20000300a00 */
[----:B------:R-:W-:Y:S01]  /*7a6c0*/  ISETP.GE.AND P0, PT, R6, UR4, PT ;  /* 0x0000000406007c0c */ /* 0x000fe2000bf06270 */
[----:B------:R-:W-:Y:S01]  /*7a6d0*/  VIADD R6, R0, 0x1a2 ;  /* 0x000001a200067836 */ /* 0x000fe20000000000 */
[----:B------:R-:W-:Y:S01]  /*7a6e0*/  ISETP.LT.AND P2, PT, R3, UR6, !P2 ;  /* 0x0000000603007c0c */ /* 0x000fe2000d741270 */
[----:B------:R-:W-:Y:S01]  /*7a6f0*/  ULDC UR4, c[0x0][0x22c] ;  /* 0x00008b0000047ab9 */ /* 0x000fe20000000800 */
[----:B------:R-:W-:Y:S01]  /*7a700*/  ISETP.LT.AND P6, PT, R2, UR8, !P5 ;  /* 0x0000000802007c0c */ /* 0x000fe2000efc1270 */
[----:B------:R-:W-:Y:S01]  /*7a710*/  ULDC UR6, c[0x0][0x228] ;  /* 0x00008a0000067ab9 */ /* 0x000fe20000000800 */
[----:B------:R-:W-:Y:S01]  /*7a720*/  ISETP.GE.AND P3, PT, R6, UR4, PT ;  /* 0x0000000406007c0c */ /* 0x000fe2000bf66270 */
[----:B------:R-:W-:Y:S01]  /*7a730*/  ULDC UR4, c[0x0][0x228] ;  /* 0x00008a0000047ab9 */ /* 0x000fe20000000800 */
[----:B------:R-:W-:Y:S01]  /*7a740*/  PRMT R187, R187, 0x7773, RZ ;  /* 0x00007773bbbb7816 */ /* 0x000fe200000000ff */
[----:B------:R-:W-:Y:S01]  /*7a750*/  VIADD R7, R0, 0x1a3 ;  /* 0x000001a300077836 */ /* 0x000fe20000000000 */
[----:B------:R-:W-:Y:S01]  /*7a760*/  ISETP.LT.AND P5, PT, R3, UR4, !P5 ;  /* 0x0000000403007c0c */ /* 0x000fe2000efa1270 */
[----:B------:R-:W-:Y:S01]  /*7a770*/  ULDC UR4, c[0x0][0x22c] ;  /* 0x00008b0000047ab9 */ /* 0x000fe20000000800 */
[----:B------:R-:W-:-:S03]  /*7a780*/  ULDC UR8, c[0x0][0x228] ;  /* 0x00008a0000087ab9 */ /* 0x000fc60000000800 */
[----:B----4-:R-:W-:Y:S01]  /*7a790*/  @P2 STG.E.U8 desc[UR44][R178.64], R187 ;  /* 0x000000bbb2002986 */ /* 0x010fe2000c10112c */
[----:B------:R-:W-:Y:S01]  /*7a7a0*/  ISETP.GE.AND P2, PT, R7, UR4, PT ;  /* 0x0000000407007c0c */ /* 0x000fe2000bf46270 */
[----:B------:R-:W-:Y:S01]  /*7a7b0*/  ULDC UR4, c[0x0][0x228] ;  /* 0x00008a0000047ab9 */ /* 0x000fe20000000800 */
[----:B---3--:R-:W-:-:S05]  /*7a7c0*/  PRMT R6, R188, 0x7770, RZ ;  /* 0x00007770bc067816 */ /* 0x008fca00000000ff */
[----:B------:R0:W-:Y:S01]  /*7a7d0*/  @P6 STG.E.U8 desc[UR44][R180.64], R6 ;  /* 0x00000006b4006986 */ /* 0x0001e2000c10112c */
[----:B------:R-:W-:Y:S01]  /*7a7e0*/  ISETP.LT.AND P6, PT, R2, UR6, !P0 ;  /* 0x0000000602007c0c */ /* 0x000fe2000c7c1270 */
[----:B------:R-:W-:Y:S01]  /*7a7f0*/  ULDC UR6, c[0x0][0x228] ;  /* 0x00008a0000067ab9 */ /* 0x000fe20000000800 */
[----:B0-----:R-:W-:-:S05]  /*7a800*/  PRMT R6, R188, 0x7771, RZ ;  /* 0x00007771bc067816 */ /* 0x001fca00000000ff */
[----:B------:R0:W-:Y:S01]  /*7a810*/  @P5 STG.E.U8 desc[UR44][R236.64], R6 ;  /* 0x00000006ec005986 */ /* 0x0001e2000c10112c */
[C---:B------:R-:W-:Y:S01]  /*7a820*/  ISETP.LT.AND P0, PT, R3.reuse, UR6, !P0 ;  /* 0x0000000603007c0c */ /* 0x040fe2000c701270 */
[----:B------:R-:W-:Y:S01]  /*7a830*/  ULDC UR6, c[0x0][0x228] ;  /* 0x00008a0000067ab9 */ /* 0x000fe20000000800 */
[----:B------:R-:W-:Y:S01]  /*7a840*/  ISETP.LT.AND P5, PT, R2, UR4, !P3 ;  /* 0x0000000402007c0c */ /* 0x000fe2000dfa1270 */
[----:B------:R-:W-:Y:S01]  /*7a850*/  VIADD R7, R0, 0x1a4 ;  /* 0x000001a400077836 */ /* 0x000fe20000000000 */
[----:B0-----:R-:W3:Y:S01]  /*7a860*/  LDL.LU.64 R236, [R1+0x348] ;  /* 0x0003480001ec7983 */ /* 0x001ee20000300a00 */
[C---:B------:R-:W-:Y:S01]  /*7a870*/  PRMT R6, R188.reuse, 0x7772, RZ ;  /* 0x00007772bc067816 */ /* 0x040fe200000000ff */
[----:B------:R-:W-:Y:S01]  /*7a880*/  ULDC UR4, c[0x0][0x22c] ;  /* 0x00008b0000047ab9 */ /* 0x000fe20000000800 */
[----:B------:R-:W-:Y:S01]  /*7a890*/  ISETP.LT.AND P3, PT, R3, UR6, !P3 ;  /* 0x0000000603007c0c */ /* 0x000fe2000df61270 */
[----:B------:R-:W4:Y:S01]  /*7a8a0*/  LDL.LU.64 R178, [R1+0x340] ;  /* 0x0003400001b27983 */ /* 0x000f220000300a00 */
[----:B------:R-:W-:Y:S01]  /*7a8b0*/  PRMT R188, R188, 0x7773, RZ ;  /* 0x00007773bcbc7816 */ /* 0x000fe200000000ff */
[----:B------:R-:W-:-:S02]  /*7a8c0*/  ULDC UR6, c[0x0][0x228] ;  /* 0x00008a0000067ab9 */ /* 0x000fc40000000800 */
[----:B------:R0:W-:Y:S01]  /*7a8d0*/  @P6 STG.E.U8 desc[UR44][R184.64], R6 ;  /* 0x00000006b8006986 */ /* 0x0001e2000c10112c */
[----:B------:R-:W-:Y:S01]  /*7a8e0*/  ISETP.GE.AND P6, PT, R7, UR4, PT ;  /* 0x0000000407007c0c */ /* 0x000fe2000bfc6270 */
[----:B------:R-:W-:Y:S01]  /*7a8f0*/  ULDC UR4, c[0x0][0x228] ;  /* 0x00008a0000047ab9 */ /* 0x000fe20000000800 */
[C---:B------:R-:W-:Y:S01]  /*7a900*/  PRMT R7, R189.reuse, 0x7770, RZ ;  /* 0x00007770bd077816 */ /* 0x040fe200000000ff */
[----:B------:R-:W-:Y:S04]  /*7a910*/  @P0 STG.E.U8 desc[UR44][R182.64], R188 ;  /* 0x000000bcb6000986 */ /* 0x000fe8000c10112c */
[----:B------:R-:W4:Y:S01]  /*7a920*/  LDL.LU.64 R180, [R1+0x338] ;  /* 0x0003380001b47983 */ /* 0x000f220000300a00 */
[----:B0-----:R-:W-:-:S03]  /*7a930*/  PRMT R6, R189, 0x7771, RZ ;  /* 0x00007771bd067816 */ /* 0x001fc600000000ff */
[----:B--2---:R0:W-:Y:S04]  /*7a940*/  @P5 STG.E.U8 desc[UR44][R250.64], R7 ;  /* 0x00000007fa005986 */ /* 0x0041e8000c10112c */
[----:B------:R1:W-:Y:S04]  /*7a950*/  @P3 STG.E.U8 desc[UR44][R190.64], R6 ;  /* 0x00000006be003986 */ /* 0x0003e8000c10112c */
[----:B0-----:R-:W2:Y:S04]  /*7a960*/  LDL.LU.64 R250, [R1+0x330] ;  /* 0x0003300001fa7983 */ /* 0x001ea80000300a00 */
[----:B-1----:R-:W2:Y:S01]  /*7a970*/  LDL.LU.64 R190, [R1+0x1b58] ;  /* 0x001b580001be7983 */ /* 0x002ea20000300a00 */
[----:B------:R-:W-:-:S02]  /*7a980*/  ISETP.LT.AND P0, PT, R2, UR4, !P2 ;  /* 0x0000000402007c0c */ /* 0x000fc4000d701270 */
[----:B------:R-:W-:Y:S01]  /*7a990*/  PRMT R7, R189, 0x7772, RZ ;  /* 0x00007772bd077816 */ /* 0x000fe200000000ff */
[----:B------:R-:W2:Y:S01]  /*7a9a0*/  LDL.LU.64 R184, [R1+0x328] ;  /* 0x0003280001b87983 */ /* 0x000ea20000300a00 */
[----:B------:R-:W-:Y:S01]  /*7a9b0*/  VIADD R6, R0, 0x1a5 ;  /* 0x000001a500067836 */ /* 0x000fe20000000000 */
[----:B------:R-:W-:Y:S02]  /*7a9c0*/  ULDC UR4, c[0x0][0x22c] ;  /* 0x00008b0000047ab9 */ /* 0x000fe40000000800 */
[----:B------:R-:W2:Y:S02]  /*7a9d0*/  LDL.LU.64 R182, [R1+0x320] ;  /* 0x0003200001b67983 */ /* 0x000ea40000300a00 */
[----:B------:R-:W-:Y:S01]  /*7a9e0*/  ISETP.GE.AND P3, PT, R6, UR4, PT ;  /* 0x0000000406007c0c */ /* 0x000fe2000bf66270 */
[----:B------:R-:W-:Y:S01]  /*7a9f0*/  VIADD R6, R0, 0x1a6 ;  /* 0x000001a600067836 */ /* 0x000fe20000000000 */
[----:B------:R-:W-:Y:S01]  /*7aa00*/  ISETP.LT.AND P2, PT, R3, UR6, !P2 ;  /* 0x0000000603007c0c */ /* 0x000fe2000d741270 */
[----:B------:R-:W-:Y:S01]  /*7aa10*/  ULDC UR4, c[0x0][0x22c] ;  /* 0x00008b0000047ab9 */ /* 0x000fe20000000800 */
[----:B------:R-:W-:Y:S01]  /*7aa20*/  ISETP.LT.AND P5, PT, R2, UR8, !P6 ;  /* 0x0000000802007c0c */ /* 0x000fe2000f7a1270 */
[----:B------:R-:W-:Y:S01]  /*7aa30*/  ULDC UR6, c[0x0][0x228] ;  /* 0x00008a0000067ab9 */ /* 0x000fe20000000800 */
[----:B------:R-:W-:Y:S01]  /*7aa40*/  PRMT R189, R189, 0x7773, RZ ;  /* 0x00007773bdbd7816 */ /* 0x000fe200000000ff */
[----:B------:R-:W-:Y:S01]  /*7aa50*/  ULDC UR8, c[0x0][0x228] ;  /* 0x00008a0000087ab9 */ /* 0x000fe20000000800 */
[----:B---3--:R0:W-:Y:S04]  /*7aa60*/  @P0 STG.E.U8 desc[UR44][R236.64], R7 ;  /* 0x00000007ec000986 */ /* 0x0081e8000c10112c */
[----:B0-----:R-:W3:Y:S01]  /*7aa70*/  LDL.LU.64 R236, [R1+0x318] ;  /* 0x0003180001ec7983 */ /* 0x001ee20000300a00 */
[----:B------:R-:W-:Y:S01]  /*7aa80*/  ISETP.GE.AND P0, PT, R6, UR4, PT ;  /* 0x0000000406007c0c */ /* 0x000fe2000bf06270 */
[----:B------:R-:W-:-:S02]  /*7aa90*/  ULDC UR4, c[0x0][0x228] ;  /* 0x00008a0000047ab9 */ /* 0x000fc40000000800 */
[----:B------:R-:W-:Y:S01]  /*7aaa0*/  ISETP.LT.AND P6, PT, R3, UR4, !P6 ;  /* 0x0000000403007c0c */ /* 0x000fe2000f7c1270 */
[----:B----4-:R-:W-:Y:S01]  /*7aab0*/  @P2 STG.E.U8 desc[UR44][R178.64], R189 ;  /* 0x000000bdb2002986 */ /* 0x010fe2000c10112c */
[----:B------:R-:W-:Y:S01]  /*7aac0*/  VIADD R7, R0, 0x1a7 ;  /* 0x000001a700077836 */ /* 0x000fe20000000000 */
[----:B------:R-:W-:Y:S01]  /*7aad0*/  ULDC UR4, c[0x0][0x22c] ;  /* 0x00008b0000047ab9 */ /* 0x000fe20000000800 */
[----:B--2---:R-:W-:-:S05]  /*7aae0*/  PRMT R6, R190, 0x7770, RZ ;  /* 0x00007770be067816 */ /* 0x004fca00000000ff */
[----:B------:R0:W-:Y:S02]  /*7aaf0*/  @P5 STG.E.U8 desc[UR44][R180.64], R6 ;  /* 0x00000006b4005986 */ /* 0x0001e4000c10112c */
[----:B0-----:R-:W-:-:S05]  /*7ab00*/  PRMT R6, R190, 0x7771, RZ ;  /* 0x00007771be067816 */ /* 0x001fca00000000ff */
[----:B------:R0:W-:Y:S04]  /*7ab10*/  @P6 STG.E.U8 desc[UR44][R250.64], R6 ;  /* 0x00000006fa006986 */ /* 0x0001e8000c10112c */
        /* <DEDUP_REMOVED lines=22> */
[----:B---3--:R0:W-:Y:S04]  /*7ac80*/  @P6 STG.E.U8 desc[UR44][R236.64], R7 ;  /* 0x00000007ec006986 */ /* 0x0081e8000c10112c */
        /* <DEDUP_REMOVED lines=372> */
[----:B------:R-:W2:Y:S01]  /*7c3d0*/  LDL.LU.64 R182, [R1+0x120] ;  /* 0x0001200001b67983 */ /* 0x000ea20000300a00 */
[----:B------:R-:W-:Y:S01]  /*7c3e0*/  ISETP.LT.AND P2, PT, R3, UR6, !P2 ;  /* 0x0000000603007c0c */ /* 0x000fe2000d741270 */
[----:B------:R-:W-:Y:S01]  /*7c3f0*/  ULDC UR6, c[0x0][0x228] ;  /* 0x00008a0000067ab9 */ /* 0x000fe20000000800 */
[----:B------:R-:W-:Y:S01]  /*7c400*/  ISETP.LT.AND P5, PT, R2, UR8, !P6 ;  /* 0x0000000802007c0c */ /* 0x000fe2000f7a1270 */
[----:B------:R-:W-:Y:S01]  /*7c410*/  ULDC UR8, c[0x0][0x228] ;  /* 0x00008a0000087ab9 */ /* 0x000fe20000000800 */
[----:B------:R-:W-:Y:S01]  /*7c420*/  ISETP.GE.AND P3, PT, R6, UR4, PT ;  /* 0x0000000406007c0c */ /* 0x000fe2000bf66270 */
[----:B------:R-:W-:Y:S01]  /*7c430*/  VIADD R6, R0, 0x1c6 ;  /* 0x000001c600067836 */ /* 0x000fe20000000000 */
[----:B------:R-:W-:Y:S01]  /*7c440*/  ULDC UR4, c[0x0][0x22c] ;  /* 0x00008b0000047ab9 */ /* 0x000fe20000000800 */
[----:B------:R-:W-:Y:S01]  /*7c450*/  PRMT R205, R205, 0x7773, RZ ;  /* 0x00007773cdcd7816 */ /* 0x000fe200000000ff */
[----:B---3--:R0:W-:Y:S04]  /*7c460*/  @P0 STG.E.U8 desc[UR44][R236.64], R7 ;  /* 0x00000007ec000986 */ /* 0x0081e8000c10112c */
[----:B0-----:R-:W3:Y:S01]  /*7c470*/  LDL.LU.64 R236, [R1+0x118] ;  /* 0x0001180001ec7983 */ /* 0x001ee20000300a00 */
[----:B------:R-:W-:Y:S01]  /*7c480*/  ISETP.GE.AND P0, PT, R6, UR4, PT ;  /* 0x0000000406007c0c */ /* 0x000fe2000bf06270 */
[----:B------:R-:W-:-:S02]  /*7c490*/  ULDC UR4, c[0x0][0x228] ;  /* 0x00008a0000047ab9 */ /* 0x000fc40000000800 */
[----:B----4-:R-:W-:Y:S01]  /*7c4a0*/  @P2 STG.E.U8 desc[UR44][R178.64], R205 ;  /* 0x000000cdb2002986 */ /* 0x010fe2000c10112c */
[----:B--2---:R-:W-:-:S05]  /*7c4b0*/  PRMT R6, R206, 0x7770, RZ ;  /* 0x00007770ce067816 */ /* 0x004fca00000000ff */
[----:B------:R0:W-:Y:S04]  /*7c4c0*/  @P5 STG.E.U8 desc[UR44][R180.64], R6 ;  /* 0x00000006b4005986 */ /* 0x0001e8000c10112c */
[----:B0-----:R-:W2:Y:S01]  /*7c4d0*/  LDL.LU.64 R180, [R1+0x108] ;  /* 0x0001080001b47983 */ /* 0x001ea20000300a00 */
        /* <DEDUP_REMOVED lines=8> */
[C---:B------:R-:W-:Y:S01]  /*7c560*/  ISETP.LT.AND P3, PT, R3.reuse, UR6, !P3 ;  /* 0x0000000603007c0c */ /* 0x040fe2000df61270 */
[----:B------:R-:W-:Y:S01]  /*7c570*/  ULDC UR6, c[0x0][0x228] ;  /* 0x00008a0000067ab9 */ /* 0x000fe20000000800 */
[----:B------:R-:W-:Y:S01]  /*7c580*/  VIADD R7, R0, 0x1c8 ;  /* 0x000001c800077836 */ /* 0x000fe20000000000 */
[----:B------:R-:W4:Y:S04]  /*7c590*/  LDL.LU.64 R178, [R1+0x100] ;  /* 0x0001000001b27983 */ /* 0x000f280000300a00 */
[----:B------:R0:W-:Y:S01]  /*7c5a0*/  @P6 STG.E.U8 desc[UR44][R250.64], R6 ;  /* 0x00000006fa006986 */ /* 0x0001e2000c10112c */
[----:B------:R-:W-:Y:S01]  /*7c5b0*/  ISETP.LT.AND P6, PT, R2, UR4, !P0 ;  /* 0x0000000402007c0c */ /* 0x000fe2000c7c1270 */
[----:B------:R-:W-:Y:S01]  /*7c5c0*/  ULDC UR4, c[0x0][0x22c] ;  /* 0x00008b0000047ab9 */ /* 0x000fe20000000800 */
[----:B------:R-:W-:Y:S01]  /*7c5d0*/  ISETP.LT.AND P0, PT, R3, UR6, !P0 ;  /* 0x0000000603007c0c */ /* 0x000fe2000c701270 */
[----:B------:R-:W-:Y:S01]  /*7c5e0*/  ULDC UR6, c[0x0][0x228] ;  /* 0x00008a0000067ab9 */ /* 0x000fe20000000800 */
[C---:B0-----:R-:W-:Y:S01]  /*7c5f0*/  PRMT R6, R206.reuse, 0x7772, RZ ;  /* 0x00007772ce067816 */ /* 0x041fe200000000ff */
[----:B------:R-:W4:Y:S01]  /*7c600*/  LDL.LU.64 R250, [R1+0xf8] ;  /* 0x0000f80001fa7983 */ /* 0x000f220000300a00 */
[----:B------:R-:W-:-:S03]  /*7c610*/  PRMT R206, R206, 0x7773, RZ ;  /* 0x00007773cece7816 */ /* 0x000fc600000000ff */
[----:B------:R0:W-:Y:S01]  /*7c620*/  @P5 STG.E.U8 desc[UR44][R184.64], R6 ;  /* 0x00000006b8005986 */ /* 0x0001e2000c10112c */
[----:B------:R-:W-:Y:S01]  /*7c630*/  ISETP.GE.AND P5, PT, R7, UR4, PT ;  /* 0x0000000407007c0c */ /* 0x000fe2000bfa6270 */
[----:B------:R-:W-:Y:S01]  /*7c640*/  ULDC UR4, c[0x0][0x228] ;  /* 0x00008a0000047ab9 */ /* 0x000fe20000000800 */
[C---:B------:R-:W-:Y:S01]  /*7c650*/  PRMT R7, R207.reuse, 0x7770, RZ ;  /* 0x00007770cf077816 */ /* 0x040fe200000000ff */
[----:B------:R-:W-:Y:S01]  /*7c660*/  @P3 STG.E.U8 desc[UR44][R182.64], R206 ;  /* 0x000000ceb6003986 */ /* 0x000fe2000c10112c */
[----:B0-----:R-:W-:-:S03]  /*7c670*/  PRMT R6, R207, 0x7771, RZ ;  /* 0x00007771cf067816 */ /* 0x001fc600000000ff */
[----:B---3--:R-:W-:Y:S04]  /*7c680*/  @P6 STG.E.U8 desc[UR44][R236.64], R7 ;  /* 0x00000007ec006986 */ /* 0x008fe8000c10112c */
[----:B------:R0:W-:Y:S04]  /*7c690*/  @P0 STG.E.U8 desc[UR44][R208.64], R6 ;  /* 0x00000006d0000986 */ /* 0x0001e8000c10112c */
[----:B0-----:R-:W3:Y:S01]  /*7c6a0*/  LDL.LU.64 R208, [R1+0x1b10] ;  /* 0x001b100001d07983 */ /* 0x001ee20000300a00 */
[----:B------:R-:W-:Y:S02]  /*7c6b0*/  ISETP.LT.AND P3, PT, R2, UR4, !P2 ;  /* 0x0000000402007c0c */ /* 0x000fe4000d761270 */
[----:B------:R-:W-:Y:S01]  /*7c6c0*/  PRMT R7, R207, 0x7772, RZ ;  /* 0x00007772cf077816 */ /* 0x000fe200000000ff */
[----:B------:R-:W3:Y:S01]  /*7c6d0*/  LDL.LU.64 R236, [R1+0xf0] ;  /* 0x0000f00001ec7983 */ /* 0x000ee20000300a00 */
[----:B------:R-:W-:Y:S01]  /*7c6e0*/  VIADD R6, R0, 0x1c9 ;  /* 0x000001c900067836 */ /* 0x000fe20000000000 */
[----:B------:R-:W-:-:S02]  /*7c6f0*/  ULDC UR4, c[0x0][0x22c] ;  /* 0x00008b0000047ab9 */ /* 0x000fc40000000800 */
[----:B------:R-:W3:Y:S04]  /*7c700*/  LDL.LU.64 R184, [R1+0xe8] ;  /* 0x0000e80001b87983 */ /* 0x000ee80000300a00 */
[----:B------:R-:W3:Y:S04]  /*7c710*/  LDL.LU.64 R182, [R1+0xe0] ;  /* 0x0000e00001b67983 */ /* 0x000ee80000300a00 */
        /* <DEDUP_REMOVED lines=15> */
[----:B----4-:R0:W-:Y:S02]  /*7c810*/  @P2 STG.E.U8 desc[UR44][R178.64], R207 ;  /* 0x000000cfb2002986 */ /* 0x0101e4000c10112c */
[----:B0-----:R-:W-:-:S05]  /*7c820*/  VIADD R178, R0, 0x1cb ;  /* 0x000001cb00b27836 */ /* 0x001fca0000000000 */
[----:B------:R-:W-:Y:S01]  /*7c830*/  ISETP.GE.AND P2, PT, R178, UR4, PT ;  /* 0x00000004b2007c0c */ /* 0x000fe2000bf46270 */
[----:B------:R-:W-:Y:S01]  /*7c840*/  ULDC UR4, c[0x0][0x228] ;  /* 0x00008a0000047ab9 */ /* 0x000fe20000000800 */
[C---:B---3--:R-:W-:Y:S02]  /*7c850*/  PRMT R6, R208.reuse, 0x7770, RZ ;  /* 0x00007770d0067816 */ /* 0x048fe400000000ff */
[----:B------:R-:W-:-:S03]  /*7c860*/  PRMT R179, R208, 0x7771, RZ ;  /* 0x00007771d0b37816 */ /* 0x000fc600000000ff */
[----:B------:R0:W-:Y:S01]  /*7c870*/  @P6 STG.E.U8 desc[UR44][R250.64], R6 ;  /* 0x00000006fa006986 */ /* 0x0001e2000c10112c */
[C---:B------:R-:W-:Y:S01]  /*7c880*/  ISETP.LT.AND P6, PT, R2.reuse, UR6, !P0 ;  /* 0x0000000602007c0c */ /* 0x040fe2000c7c1270 */
[----:B------:R-:W-:Y:S02]  /*7c890*/  ULDC UR6, c[0x0][0x228] ;  /* 0x00008a0000067ab9 */ /* 0x000fe40000000800 */
[C---:B------:R-:W-:Y:S01]  /*7c8a0*/  ISETP.LT.AND P0, PT, R3.reuse, UR6, !P0 ;  /* 0x0000000603007c0c */ /* 0x040fe2000c701270 */
[----:B------:R1:W-:Y:S01]  /*7c8b0*/  @P5 STG.E.U8 desc[UR44][R236.64], R179 ;  /* 0x000000b3ec005986 */ /* 0x0003e2000c10112c */
[----:B------:R-:W-:Y:S01]  /*7c8c0*/  ULDC UR6, c[0x0][0x228] ;  /* 0x00008a0000067ab9 */ /* 0x000fe20000000800 */
[----:B------:R-:W-:Y:S01]  /*7c8d0*/  ISETP.LT.AND P5, PT, R2, UR4, !P3 ;  /* 0x0000000402007c0c */ /* 0x000fe2000dfa1270 */
[----:B------:R-:W-:Y:S01]  /*7c8e0*/  ULDC UR4, c[0x0][0x22c] ;  /* 0x00008b0000047ab9 */ /* 0x000fe20000000800 */
[C---:B------:R-:W-:Y:S02]  /*7c8f0*/  PRMT R178, R208.reuse, 0x7772, RZ ;  /* 0x00007772d0b27816 */ /* 0x040fe400000000ff */
[----:B------:R-:W-:Y:S01]  /*7c900*/  ISETP.LT.AND P3, PT, R3, UR6, !P3 ;  /* 0x0000000603007c0c */ /* 0x000fe2000df61270 */
[----:B0-----:R-:W3:Y:S01]  /*7c910*/  LDL.LU.64 R250, [R1+0xc8] ;  /* 0x0000c80001fa7983 */ /* 0x001ee20000300a00 */
[----:B------:R-:W-:Y:S01]  /*7c920*/  PRMT R208, R208, 0x7773, RZ ;  /* 0x00007773d0d07816 */ /* 0x000fe200000000ff */
[----:B------:R-:W-:Y:S01]  /*7c930*/  VIADD R6, R0, 0x1cd ;  /* 0x000001cd00067836 */ /* 0x000fe20000000000 */
[----:B------:R-:W-:Y:S01]  /*7c940*/  ULDC UR6, c[0x0][0x228] ;  /* 0x00008a0000067ab9 */ /* 0x000fe20000000800 */
[----:B------:R-:W-:Y:S01]  /*7c950*/  @P6 STG.E.U8 desc[UR44][R184.64], R178 ;  /* 0x000000b2b8006986 */ /* 0x000fe2000c10112c */
[----:B------:R-:W-:Y:S01]  /*7c960*/  ISETP.GE.AND P6, PT, R7, UR4, PT ;  /* 0x0000000407007c0c */ /* 0x000fe2000bfc6270 */
[----:B------:R-:W-:Y:S01]  /*7c970*/  ULDC UR4, c[0x0][0x228] ;  /* 0x00008a0000047ab9 */ /* 0x000fe20000000800 */
[----:B------:R-:W-:-:S02]  /*7c980*/  PRMT R7, R209, 0x7770, RZ ;  /* 0x00007770d1077816 */ /* 0x000fc400000000ff */
[C---:B-1----:R-:W-:Y:S01]  /*7c990*/  PRMT R179, R209.reuse, 0x7771, RZ ;  /* 0x00007771d1b37816 */ /* 0x042fe200000000ff */
[----:B------:R-:W-:Y:S04]  /*7c9a0*/  @P0 STG.E.U8 desc[UR44][R182.64], R208 ;  /* 0x000000d0b6000986 */ /* 0x000fe8000c10112c */
[----:B------:R-:W4:Y:S04]  /*7c9b0*/  LDL.LU.64 R236, [R1+0xc0] ;  /* 0x0000c00001ec7983 */ /* 0x000f280000300a00 */
[----:B--2---:R-:W-:Y:S04]  /*7c9c0*/  @P5 STG.E.U8 desc[UR44][R180.64], R7 ;  /* 0x00000007b4005986 */ /* 0x004fe8000c10112c */
[----:B------:R0:W-:Y:S04]  /*7c9d0*/  @P3 STG.E.U8 desc[UR44][R210.64], R179 ;  /* 0x000000b3d2003986 */ /* 0x0001e8000c10112c */
[----:B0-----:R-:W2:Y:S01]  /*7c9e0*/  LDL.LU.64 R210, [R1+0x1b08] ;  /* 0x001b080001d27983 */ /* 0x001ea20000300a00 */
[----:B------:R-:W-:Y:S01]  /*7c9f0*/  ISETP.LT.AND P0, PT, R2, UR4, !P2 ;  /* 0x0000000402007c0c */ /* 0x000fe2000d701270 */
[----:B------:R-:W-:Y:S01]  /*7ca00*/  ULDC UR4, c[0x0][0x22c] ;  /* 0x00008b0000047ab9 */ /* 0x000fe20000000800 */
[----:B------:R-:W-:-:S02]  /*7ca10*/  PRMT R178, R209, 0x7772, RZ ;  /* 0x00007772d1b27816 */ /* 0x000fc400000000ff */
[----:B------:R-:W-:Y:S01]  /*7ca20*/  ISETP.GE.AND P3, PT, R6, UR4, PT ;  /* 0x0000000406007c0c */ /* 0x000fe2000bf66270 */
[----:B------:R-:W-:Y:S01]  /*7ca30*/  VIADD R6, R0, 0x1ce ;  /* 0x000001ce00067836 */ /* 0x000fe20000000000 */
[----:B------:R-:W-:Y:S01]  /*7ca40*/  ISETP.LT.AND P2, PT, R3, UR6, !P2 ;  /* 0x0000000603007c0c */ /* 0x000fe2000d741270 */
[----:B------:R-:W-:Y:S01]  /*7ca50*/  ULDC UR4, c[0x0][0x22c] ;  /* 0x00008b0000047ab9 */ /* 0x000fe20000000800 */
[----:B------:R-:W-:Y:S01]  /*7ca60*/  ISETP.LT.AND P5, PT, R2, UR8, !P6 ;  /* 0x0000000802007c0c */ /* 0x000fe2000f7a1270 */
[----:B------:R-:W-:Y:S01]  /*7ca70*/  ULDC UR6, c[0x0][0x228] ;  /* 0x00008a0000067ab9 */ /* 0x000fe20000000800 */
[----:B------:R-:W-:Y:S01]  /*7ca80*/  PRMT R209, R209, 0x7773, RZ ;  /* 0x00007773d1d17816 */ /* 0x000fe200000000ff */
[----:B------:R-:W-:Y:S02]  /*7ca90*/  ULDC UR8, c[0x0][0x228] ;  /* 0x00008a0000087ab9 */ /* 0x000fe40000000800 */
[----:B---3--:R0:W-:Y:S01]  /*7caa0*/  @P0 STG.E.U8 desc[UR44][R250.64], R178 ;  /* 0x000000b2fa000986 */ /* 0x0081e2000c10112c */
[----:B------:R-:W-:Y:S01]  /*7cab0*/  ISETP.GE.AND P0, PT, R6, UR4, PT ;  /* 0x0000000406007c0c */ /* 0x000fe2000bf06270 */
[----:B------:R-:W-:-:S02]  /*7cac0*/  ULDC UR4, c[0x0][0x228] ;  /* 0x00008a0000047ab9 */ /* 0x000fc40000000800 */
[----:B------:R-:W-:Y:S01]  /*7cad0*/  ISETP.LT.AND P6, PT, R3, UR4, !P6 ;  /* 0x0000000403007c0c */ /* 0x000fe2000f7c1270 */
[----:B------:R-:W-:Y:S01]  /*7cae0*/  VIADD R6, R0, 0x1cf ;  /* 0x000001cf00067836 */ /* 0x000fe20000000000 */
[----:B------:R-:W-:Y:S01]  /*7caf0*/  ULDC UR4, c[0x0][0x22c] ;  /* 0x00008b0000047ab9 */ /* 0x000fe20000000800 */
[----:B----4-:R-:W-:Y:S03]  /*7cb00*/  @P2 STG.E.U8 desc[UR44][R236.64], R209 ;  /* 0x000000d1ec002986 */ /* 0x010fe6000c10112c */
[----:B------:R-:W-:Y:S01]  /*7cb10*/  ISETP.GE.AND P2, PT, R6, UR4, PT ;  /* 0x0000000406007c0c */ /* 0x000fe2000bf46270 */
[----:B------:R-:W-:Y:S01]  /*7cb20*/  ULDC UR4, c[0x0][0x228] ;  /* 0x00008a0000047ab9 */ /* 0x000fe20000000800 */
[----:B------:R-:W-:Y:S01]  /*7cb30*/  VIADD R6, R0, 0x1d0 ;  /* 0x000001d000067836 */ /* 0x000fe20000000000 */
[C---:B--2---:R-:W-:Y:S02]  /*7cb40*/  PRMT R7, R210.reuse, 0x7770, RZ ;  /* 0x00007770d2077816 */ /* 0x044fe400000000ff */
[----:B0-----:R-:W-:-:S03]  /*7cb50*/  PRMT R178, R210, 0x7771, RZ ;  /* 0x00007771d2b27816 */ /* 0x001fc600000000ff */
        /* <DEDUP_REMOVED lines=8> */
[----:B------:R-:W-:Y:S01]  /*7cbe0*/  ISETP.LT.AND P0, PT, R3, UR6, !P0 ;  /* 0x0000000603007c0c */ /* 0x000fe2000c701270 */
[----:B------:R-:W-:Y:S01]  /*7cbf0*/  ULDC UR6, c[0x0][0x228] ;  /* 0x00008a0000067ab9 */ /* 0x000fe20000000800 */
[C---:B0-----:R-:W-:Y:S01]  /*7cc00*/  PRMT R7, R210.reuse, 0x7772, RZ ;  /* 0x00007772d2077816 */ /* 0x041fe200000000ff */
[----:B------:R-:W2:Y:S01]  /*7cc10*/  LDL.LU.64 R224, [R1+0x1b00] ;  /* 0x001b000001e07983 */ /* 0x000ea20000300a00 */
[----:B------:R-:W-:-:S02]  /*7cc20*/  PRMT R210, R210, 0x7773, RZ ;  /* 0x00007773d2d27816 */ /* 0x000fc400000000ff */
[C---:B------:R-:W-:Y:S01]  /*7cc30*/  PRMT R179, R211.reuse, 0x7771, RZ ;  /* 0x00007771d3b37816 */ /* 0x040fe200000000ff */
[----:B-1----:R-:W3:Y:S01]  /*7cc40*/  LDL.LU.64 R226, [R1+0x1af8] ;  /* 0x001af80001e27983 */ /* 0x002ee20000300a00 */
[----:B------:R-:W-:-:S03]  /*7cc50*/  PRMT R178, R211, 0x7770, RZ ;  /* 0x00007770d3b27816 */ /* 0x000fc600000000ff */
[----:B------:R0:W-:Y:S04]  /*7cc60*/  @P5 STG.E.U8 desc[UR44][R220.64], R7 ;  /* 0x00000007dc005986 */ /* 0x0001e8000c10112c */
[----:B------:R1:W-:Y:S04]  /*7cc70*/  @P3 STG.E.U8 desc[UR44][R222.64], R210 ;  /* 0x000000d2de003986 */ /* 0x0003e8000c10112c */
[----:B------:R4:W-:Y:S04]  /*7cc80*/  @P6 STG.E.U8 desc[UR44][R216.64], R178 ;  /* 0x000000b2d8006986 */ /* 0x0009e8000c10112c */
[----:B0-----:R-:W2:Y:S04]  /*7cc90*/  LDL.LU.64 R220, [R1+0x1af0] ;  /* 0x001af00001dc7983 */ /* 0x001ea80000300a00 */
[----:B-1----:R-:W3:Y:S04]  /*7cca0*/  LDL.LU.64 R222, [R1+0x1ae8] ;  /* 0x001ae80001de7983 */ /* 0x002ee80000300a00 */
[----:B----4-:R-:W4:Y:S04]  /*7ccb0*/  LDL.LU.64 R216, [R1+0x1ae0] ;  /* 0x001ae00001d87983 */ /* 0x010f280000300a00 */
[----:B------:R0:W-:Y:S04]  /*7ccc0*/  @P0 STG.E.U8 desc[UR44][R212.64], R179 ;  /* 0x000000b3d4000986 */ /* 0x0001e8000c10112c */
[----:B0-----:R-:W2:Y:S01]  /*7ccd0*/  LDL.LU.64 R212, [R1+0x1ad8] ;  /* 0x001ad80001d47983 */ /* 0x001ea20000300a00 */
[----:B------:R-:W-:Y:S01]  /*7cce0*/  ISETP.GE.AND P5, PT, R6, UR4, PT ;  /* 0x0000000406007c0c */ /* 0x000fe2000bfa6270 */
[----:B------:R-:W-:-:S02]  /*7ccf0*/  ULDC UR4, c[0x0][0x228] ;  /* 0x00008a0000047ab9 */ /* 0x000fc40000000800 */
[----:B------:R-:W-:Y:S02]  /*7cd00*/  ISETP.LT.AND P3, PT, R2, UR4, !P2 ;  /* 0x0000000402007c0c */ /* 0x000fe4000d761270 */
[----:B------:R-:W-:Y:S01]  /*7cd10*/  PRMT R7, R211, 0x7772, RZ ;  /* 0x00007772d3077816 */ /* 0x000fe200000000ff */
[----:B------:R-:W-:Y:S01]  /*7cd20*/  VIADD R6, R0, 0x1d1 ;  /* 0x000001d100067836 */ /* 0x000fe20000000000 */
[----:B------:R-:W-:Y:S01]  /*7cd30*/  ISETP.LT.AND P2, PT, R3, UR6, !P2 ;  /* 0x0000000603007c0c */ /* 0x000fe2000d741270 */
[----:B------:R-:W-:Y:S01]  /*7cd40*/  ULDC UR4, c[0x0][0x22c] ;  /* 0x00008b0000047ab9 */ /* 0x000fe20000000800 */
[----:B------:R-:W-:Y:S01]  /*7cd50*/  PRMT R211, R211, 0x7773, RZ ;  /* 0x00007773d3d37816 */ /* 0x000fe200000000ff */
[----:B------:R-:W-:-:S06]  /*7cd60*/  ULDC UR6, c[0x0][0x228] ;  /* 0x00008a0000067ab9 */ /* 0x000fcc0000000800 */
[----:B------:R0:W-:Y:S04]  /*7cd70*/  @P3 STG.E.U8 desc[UR44][R218.64], R7 ;  /* 0x00000007da003986 */ /* 0x0001e8000c10112c */
[----:B------:R1:W-:Y:S04]  /*7cd80*/  @P2 STG.E.U8 desc[UR44][R214.64], R211 ;  /* 0x000000d3d6002986 */ /* 0x0003e8000c10112c */
[----:B0-----:R-:W3:Y:S04]  /*7cd90*/  LDL.LU.64 R218, [R1+0x1ad0] ;  /* 0x001ad00001da7983 */ /* 0x001ee80000300a00 */
[----:B-1----:R-:W4:Y:S04]  /*7cda0*/  LDL.LU.64 R214, [R1+0x1ac8] ;  /* 0x001ac80001d67983 */ /* 0x002f280000300a00 */
[----:B------:R-:W3:Y:S04]  /*7cdb0*/  LDL.LU R250, [R1+0x60] ;  /* 0x0000600001fa7983 */ /* 0x000ee80000300800 */
[----:B------:R-:W3:Y:S04]  /*7cdc0*/  LDL.LU R236, [R1+0x64] ;  /* 0x0000640001ec7983 */ /* 0x000ee80000300800 */
[----:B------:R-:W3:Y:S01]  /*7cdd0*/  LDL.LU R237, [R1+0x68] ;  /* 0x0000680001ed7983 */ /* 0x000ee20000300800 */
[----:B------:R-:W-:Y:S01]  /*7cde0*/  ISETP.LT.AND P6, PT, R2, UR8, !P5 ;  /* 0x0000000802007c0c */ /* 0x000fe2000efc1270 */
[----:B------:R-:W-:-:S02]  /*7cdf0*/  ULDC UR8, c[0x0][0x228] ;  /* 0x00008a0000087ab9 */ /* 0x000fc40000000800 */
[----:B------:R-:W3:Y:S01]  /*7ce00*/  LDL.LU R251, [R1+0x6c] ;  /* 0x00006c0001fb7983 */ /* 0x000ee20000300800 */
[----:B------:R-:W-:Y:S01]  /*7ce10*/  ISETP.GE.AND P0, PT, R6, UR4, PT ;  /* 0x0000000406007c0c */ /* 0x000fe2000bf06270 */
[----:B------:R-:W-:Y:S01]  /*7ce20*/  VIADD R6, R0, 0x1d2 ;  /* 0x000001d200067836 */ /* 0x000fe20000000000 */
[----:B------:R-:W-:-:S04]  /*7ce30*/  ULDC UR4, c[0x0][0x22c] ;  /* 0x00008b0000047ab9 */ /* 0x000fc80000000800 */
[----:B------:R-:W-:Y:S01]  /*7ce40*/  ISETP.GE.AND P3, PT, R6, UR4, PT ;  /* 0x0000000406007c0c */ /* 0x000fe2000bf66270 */
[----:B------:R-:W-:Y:S02]  /*7ce50*/  ULDC UR4, c[0x0][0x228] ;  /* 0x00008a0000047ab9 */ /* 0x000fe40000000800 */
[----:B------:R-:W-:Y:S01]  /*7ce60*/  ISETP.LT.AND P5, PT, R3, UR4, !P5 ;  /* 0x0000000403007c0c */ /* 0x000fe2000efa1270 */
[----:B------:R-:W-:Y:S01]  /*7ce70*/  VIADD R6, R0, 0x1d3 ;  /* 0x000001d300067836 */ /* 0x000fe20000000000 */
[----:B------:R-:W-:-:S04]  /*7ce80*/  ULDC UR4, c[0x0][0x22c] ;  /* 0x00008b0000047ab9 */ /* 0x000fc80000000800 */
[----:B------:R-:W-:Y:S01]  /*7ce90*/  ISETP.GE.AND P2, PT, R6, UR4, PT ;  /* 0x0000000406007c0c */ /* 0x000fe2000bf46270 */
[----:B------:R-:W-:Y:S01]  /*7cea0*/  ULDC UR4, c[0x0][0x228] ;  /* 0x00008a0000047ab9 */ /* 0x000fe20000000800 */
[----:B------:R-:W-:Y:S01]  /*7ceb0*/  VIADD R6, R0, 0x1d4 ;  /* 0x000001d400067836 */ /* 0x000fe20000000000 */
[----:B--2---:R-:W-:-:S05]  /*7cec0*/  PRMT R179, R212, 0x7770, RZ ;  /* 0x00007770d4b37816 */ /* 0x004fca00000000ff */
[----:B------:R0:W-:Y:S01]  /*7ced0*/  @P6 STG.E.U8 desc[UR44][R248.64], R179 ;  /* 0x000000b3f8006986 */ /* 0x0001e2000c10112c */
[----:B------:R-:W-:Y:S01]  /*7cee0*/  ISETP.LT.AND P6, PT, R2, UR6, !P0 ;  /* 0x0000000602007c0c */ /* 0x000fe2000c7c1270 */
[----:B------:R-:W-:Y:S01]  /*7cef0*/  ULDC UR6, c[0x0][0x228] ;  /* 0x00008a0000067ab9 */ /* 0x000fe20000000800 */
[----:B------:R-:W-:Y:S02]  /*7cf00*/  PRMT R7, R212, 0x7771, RZ ;  /* 0x00007771d4077816 */ /* 0x000fe400000000ff */
[----:B------:R-:W-:Y:S01]  /*7cf10*/  ISETP.LT.AND P0, PT, R3, UR6, !P0 ;  /* 0x0000000603007c0c */ /* 0x000fe2000c701270 */
[----:B------:R-:W-:Y:S02]  /*7cf20*/  ULDC UR6, c[0x0][0x228] ;  /* 0x00008a0000067ab9 */ /* 0x000fe40000000800 */
[----:B------:R1:W-:Y:S01]  /*7cf30*/  @P5 STG.E.U8 desc[UR44][R246.64], R7 ;  /* 0x00000007f6005986 */ /* 0x0003e2000c10112c */
[----:B------:R-:W-:Y:S01]  /*7cf40*/  ISETP.LT.AND P5, PT, R2, UR4, !P3 ;  /* 0x0000000402007c0c */ /* 0x000fe2000dfa1270 */
[----:B------:R-:W-:Y:S01]  /*7cf50*/  ULDC UR4, c[0x0][0x22c] ;  /* 0x00008b0000047ab9 */ /* 0x000fe20000000800 */
[----:B0-----:R-:W-:-:S02]  /*7cf60*/  PRMT R179, R212, 0x7772, RZ ;  /* 0x00007772d4b37816 */ /* 0x001fc400000000ff */
[----:B------:R-:W-:Y:S01]  /*7cf70*/  ISETP.LT.AND P3, PT, R3, UR6, !P3 ;  /* 0x0000000603007c0c */ /* 0x000fe2000df61270 */
[----:B------:R-:W-:Y:S01]  /*7cf80*/  ULDC UR6, c[0x0][0x228] ;  /* 0x00008a0000067ab9 */ /* 0x000fe20000000800 */
[----:B------:R-:W-:Y:S01]  /*7cf90*/  PRMT R181, R212, 0x7773, RZ ;  /* 0x00007773d4b57816 */ /* 0x000fe200000000ff */
[----:B------:R0:W-:Y:S01]  /*7cfa0*/  @P6 STG.E.U8 desc[UR44][R244.64], R179 ;  /* 0x000000b3f4006986 */ /* 0x0001e2000c10112c */
[----:B------:R-:W-:Y:S01]  /*7cfb0*/  ISETP.GE.AND P6, PT, R6, UR4, PT ;  /* 0x0000000406007c0c */ /* 0x000fe2000bfc6270 */
[----:B------:R-:W-:Y:S02]  /*7cfc0*/  ULDC UR4, c[0x0][0x228] ;  /* 0x00008a0000047ab9 */ /* 0x000fe40000000800 */
[----:B------:R-:W-:Y:S01]  /*7cfd0*/  @P0 STG.E.U8 desc[UR44][R242.64], R181 ;  /* 0x000000b5f2000986 */ /* 0x000fe2000c10112c */
[----:B------:R-:W-:Y:S02]  /*7cfe0*/  ISETP.LT.AND P0, PT, R2, UR4, !P2 ;  /* 0x0000000402007c0c */ /* 0x000fe4000d701270 */
[C---:B-1----:R-:W-:Y:S01]  /*7cff0*/  PRMT R7, R213.reuse, 0x7770, RZ ;  /* 0x00007770d5077816 */ /* 0x042fe200000000ff */
[----:B------:R-:W-:Y:S01]  /*7d000*/  VIADD R6, R0, 0x1d5 ;  /* 0x000001d500067836 */ /* 0x000fe20000000000 */
[----:B------:R-:W-:Y:S01]  /*7d010*/  PRMT R183, R213, 0x7771, RZ ;  /* 0x00007771d5b77816 */ /* 0x000fe200000000ff */
[----:B------:R-:W-:Y:S01]  /*7d020*/  ULDC UR4, c[0x0][0x22c] ;  /* 0x00008b0000047ab9 */ /* 0x000fe20000000800 */
[----:B------:R-:W-:Y:S01]  /*7d030*/  ISETP.LT.AND P2, PT, R3, UR6, !P2 ;  /* 0x0000000603007c0c */ /* 0x000fe2000d741270 */
[----:B------:R4:W-:Y:S01]  /*7d040*/  @P5 STG.E.U8 desc[UR44][R240.64], R7 ;  /* 0x00000007f0005986 */ /* 0x0009e2000c10112c */
[----:B------:R-:W-:Y:S01]  /*7d050*/  ISETP.LT.AND P5, PT, R2, UR8, !P6 ;  /* 0x0000000802007c0c */ /* 0x000fe2000f7a1270 */
[----:B------:R-:W-:Y:S01]  /*7d060*/  ULDC UR6, c[0x0][0x228] ;  /* 0x00008a0000067ab9 */ /* 0x000fe20000000800 */
[C---:B0-----:R-:W-:Y:S01]  /*7d070*/  PRMT R179, R213.reuse, 0x7772, RZ ;  /* 0x00007772d5b37816 */ /* 0x041fe200000000ff */
[----:B------:R-:W-:Y:S01]  /*7d080*/  @P3 STG.E.U8 desc[UR44][R238.64], R183 ;  /* 0x000000b7ee003986 */ /* 0x000fe2000c10112c */
[----:B------:R-:W-:Y:S01]  /*7d090*/  ISETP.GE.AND P3, PT, R6, UR4, PT ;  /* 0x0000000406007c0c */ /* 0x000fe2000bf66270 */
[----:B------:R-:W-:Y:S01]  /*7d0a0*/  VIADD R6, R0, 0x1d6 ;  /* 0x000001d600067836 */ /* 0x000fe20000000000 */
[----:B------:R-:W-:Y:S01]  /*7d0b0*/  ULDC UR4, c[0x0][0x22c] ;  /* 0x00008b0000047ab9 */ /* 0x000fe20000000800 */
[----:B------:R0:W-:Y:S01]  /*7d0c0*/  @P0 STG.E.U8 desc[UR44][R234.64], R179 ;  /* 0x000000b3ea000986 */ /* 0x0001e2000c10112c */
[----:B------:R-:W-:Y:S01]  /*7d0d0*/  PRMT R213, R213, 0x7773, RZ ;  /* 0x00007773d5d57816 */ /* 0x000fe200000000ff */
[----:B------:R-:W-:Y:S01]  /*7d0e0*/  ULDC UR8, c[0x0][0x228] ;  /* 0x00008a0000087ab9 */ /* 0x000fe20000000800 */
[----:B------:R-:W-:Y:S01]  /*7d0f0*/  ISETP.GE.AND P0, PT, R6, UR4, PT ;  /* 0x0000000406007c0c */ /* 0x000fe2000bf06270 */
[----:B------:R-:W-:Y:S01]  /*7d100*/  ULDC UR4, c[0x0][0x228] ;  /* 0x00008a0000047ab9 */ /* 0x000fe20000000800 */
[----:B----4-:R-:W-:-:S02]  /*7d110*/  PRMT R7, R214, 0x7770, RZ ;  /* 0x00007770d6077816 */ /* 0x010fc400000000ff */
[C---:B------:R-:W-:Y:S01]  /*7d120*/  ISETP.LT.AND P6, PT, R3.reuse, UR4, !P6 ;  /* 0x0000000403007c0c */ /* 0x040fe2000f7c1270 */
[----:B------:R-:W-:Y:S01]  /*7d130*/  @P2 STG.E.U8 desc[UR44][R232.64], R213 ;  /* 0x000000d5e8002986 */ /* 0x000fe2000c10112c */
[----:B------:R-:W-:Y:S01]  /*7d140*/  VIADD R6, R0, 0x1d7 ;  /* 0x000001d700067836 */ /* 0x000fe20000000000 */
[----:B------:R-:W-:Y:S02]  /*7d150*/  ULDC UR4, c[0x0][0x22c] ;  /* 0x00008b0000047ab9 */ /* 0x000fe40000000800 */
[----:B------:R1:W-:Y:S01]  /*7d160*/  @P5 STG.E.U8 desc[UR44][R230.64], R7 ;  /* 0x00000007e6005986 */ /* 0x0003e2000c10112c */
[----:B------:R-:W-:Y:S01]  /*7d170*/  ISETP.LT.AND P5, PT, R2, UR6, !P3 ;  /* 0x0000000602007c0c */ /* 0x000fe2000dfa1270 */
[----:B------:R-:W-:Y:S01]  /*7d180*/  ULDC UR6, c[0x0][0x228] ;  /* 0x00008a0000067ab9 */ /* 0x000fe20000000800 */
[----:B0-----:R-:W-:Y:S02]  /*7d190*/  PRMT R179, R214, 0x7771, RZ ;  /* 0x00007771d6b37816 */ /* 0x001fe400000000ff */
[----:B------:R-:W-:Y:S01]  /*7d1a0*/  ISETP.LT.AND P3, PT, R3, UR6, !P3 ;  /* 0x0000000603007c0c */ /* 0x000fe2000df61270 */
[----:B------:R-:W-:Y:S01]  /*7d1b0*/  ULDC UR6, c[0x0][0x228] ;  /* 0x00008a0000067ab9 */ /* 0x000fe20000000800 */
[----:B------:R-:W-:Y:S01]  /*7d1c0*/  ISETP.GE.AND P2, PT, R6, UR4, PT ;  /* 0x0000000406007c0c */ /* 0x000fe2000bf46270 */
[----:B------:R-:W-:Y:S01]  /*7d1d0*/  ULDC UR4, c[0x0][0x228] ;  /* 0x00008a0000047ab9 */ /* 0x000fe20000000800 */
[----:B------:R0:W-:Y:S01]  /*7d1e0*/  @P6 STG.E.U8 desc[UR44][R228.64], R179 ;  /* 0x000000b3e4006986 */ /* 0x0001e2000c10112c */
[----:B------:R-:W-:Y:S01]  /*7d1f0*/  VIADD R6, R0, 0x1d8 ;  /* 0x000001d800067836 */ /* 0x000fe20000000000 */
[----:B-1----:R-:W-:-:S02]  /*7d200*/  PRMT R7, R214, 0x7772, RZ ;  /* 0x00007772d6077816 */ /* 0x002fc400000000ff */
[----:B------:R-:W-:Y:S01]  /*7d210*/  ISETP.LT.AND P6, PT, R2, UR4, !P0 ;  /* 0x0000000402007c0c */ /* 0x000fe2000c7c1270 */
[----:B------:R-:W-:Y:S01]  /*7d220*/  ULDC UR4, c[0x0][0x22c] ;  /* 0x00008b0000047ab9 */ /* 0x000fe20000000800 */
[----:B------:R-:W-:Y:S02]  /*7d230*/  ISETP.LT.AND P0, PT, R3, UR6, !P0 ;  /* 0x0000000603007c0c */ /* 0x000fe4000c701270 */
[----:B------:R-:W-:Y:S01]  /*7d240*/  PRMT R181, R214, 0x7773, RZ ;  /* 0x00007773d6b57816 */ /* 0x000fe200000000ff */
[----:B------:R1:W-:Y:S01]  /*7d250*/  @P5 STG.E.U8 desc[UR44][R176.64], R7 ;  /* 0x00000007b0005986 */ /* 0x0003e2000c10112c */
[----:B------:R-:W-:Y:S01]  /*7d260*/  ISETP.GE.AND P5, PT, R6, UR4, PT ;  /* 0x0000000406007c0c */ /* 0x000fe2000bfa6270 */
[----:B------:R-:W-:Y:S01]  /*7d270*/  ULDC UR4, c[0x0][0x228] ;  /* 0x00008a0000047ab9 */ /* 0x000fe20000000800 */
[C---:B0-----:R-:W-:Y:S01]  /*7d280*/  PRMT R179, R215.reuse, 0x7770, RZ ;  /* 0x00007770d7b37816 */ /* 0x041fe200000000ff */
[----:B------:R-:W-:Y:S01]  /*7d290*/  @P3 STG.E.U8 desc[UR44][R174.64], R181 ;  /* 0x000000b5ae003986 */ /* 0x000fe2000c10112c */
[----:B------:R-:W-:Y:S01]  /*7d2a0*/  ISETP.LT.AND P3, PT, R2, UR4, !P2 ;  /* 0x0000000402007c0c */ /* 0x000fe2000d761270 */
[----:B------:R-:W-:Y:S01]  /*7d2b0*/  VIADD R6, R0, 0x1d9 ;  /* 0x000001d900067836 */ /* 0x000fe20000000000 */
[----:B------:R-:W-:Y:S01]  /*7d2c0*/  PRMT R183, R215, 0x7771, RZ ;  /* 0x00007771d7b77816 */ /* 0x000fe200000000ff */
[----:B------:R-:W-:Y:S01]  /*7d2d0*/  ULDC UR6, c[0x0][0x228] ;  /* 0x00008a0000067ab9 */ /* 0x000fe20000000800 */
[----:B------:R-:W-:Y:S01]  /*7d2e0*/  @P6 STG.E.U8 desc[UR44][R172.64], R179 ;  /* 0x000000b3ac006986 */ /* 0x000fe2000c10112c */
[----:B------:R-:W-:Y:S01]  /*7d2f0*/  ULDC UR4, c[0x0][0x22c] ;  /* 0x00008b0000047ab9 */ /* 0x000fe20000000800 */
[----:B------:R-:W-:Y:S01]  /*7d300*/  ISETP.LT.AND P2, PT, R3, UR6, !P2 ;  /* 0x0000000603007c0c */ /* 0x000fe2000d741270 */
[----:B------:R-:W-:Y:S01]  /*7d310*/  ULDC UR6, c[0x0][0x228] ;  /* 0x00008a0000067ab9 */ /* 0x000fe20000000800 */
[----:B------:R0:W-:Y:S01]  /*7d320*/  @P0 STG.E.U8 desc[UR44][R170.64], R183 ;  /* 0x000000b7aa000986 */ /* 0x0001e2000c10112c */
[----:B------:R-:W-:Y:S01]  /*7d330*/  ISETP.LT.AND P6, PT, R2, UR8, !P5 ;  /* 0x0000000802007c0c */ /* 0x000fe2000efc1270 */
[----:B------:R-:W-:Y:S01]  /*7d340*/  ULDC UR8, c[0x0][0x228] ;  /* 0x00008a0000087ab9 */ /* 0x000fe20000000800 */
[----:B-1----:R-:W-:-:S02]  /*7d350*/  PRMT R7, R215, 0x7772, RZ ;  /* 0x00007772d7077816 */ /* 0x002fc400000000ff */
[----:B------:R-:W-:Y:S01]  /*7d360*/  ISETP.GE.AND P0, PT, R6, UR4, PT ;  /* 0x0000000406007c0c */ /* 0x000fe2000bf06270 */
[----:B------:R-:W-:Y:S01]  /*7d370*/  VIADD R6, R0, 0x1da ;  /* 0x000001da00067836 */ /* 0x000fe20000000000 */
[----:B------:R-:W-:Y:S01]  /*7d380*/  ULDC UR4, c[0x0][0x22c] ;  /* 0x00008b0000047ab9 */ /* 0x000fe20000000800 */
[----:B------:R1:W-:Y:S01]  /*7d390*/  @P3 STG.E.U8 desc[UR44][R168.64], R7 ;  /* 0x00000007a8003986 */ /* 0x0003e2000c10112c */
[----:B------:R-:W-:Y:S02]  /*7d3a0*/  PRMT R215, R215, 0x7773, RZ ;  /* 0x00007773d7d77816 */ /* 0x000fe400000000ff */
[----:B------:R-:W-:Y:S01]  /*7d3b0*/  ISETP.GE.AND P3, PT, R6, UR4, PT ;  /* 0x0000000406007c0c */ /* 0x000fe2000bf66270 */
[----:B------:R-:W-:Y:S01]  /*7d3c0*/  ULDC UR4, c[0x0][0x228] ;  /* 0x00008a0000047ab9 */ /* 0x000fe20000000800 */
[----:B0-----:R-:W-:Y:S02]  /*7d3d0*/  PRMT R171, R216, 0x7770, RZ ;  /* 0x00007770d8ab7816 */ /* 0x001fe400000000ff */
[----:B------:R-:W-:Y:S01]  /*7d3e0*/  ISETP.LT.AND P5, PT, R3, UR4, !P5 ;  /* 0x0000000403007c0c */ /* 0x000fe2000efa1270 */
[----:B------:R-:W-:Y:S01]  /*7d3f0*/  @P2 STG.E.U8 desc[UR44][R166.64], R215 ;  /* 0x000000d7a6002986 */ /* 0x000fe2000c10112c */
[----:B------:R-:W-:Y:S01]  /*7d400*/  VIADD R6, R0, 0x1db ;  /* 0x000001db00067836 */ /* 0x000fe20000000000 */
[----:B------:R-:W-:-:S02]  /*7d410*/  ULDC UR4, c[0x0][0x22c] ;  /* 0x00008b0000047ab9 */ /* 0x000fc40000000800 */
[----:B------:R0:W-:Y:S01]  /*7d420*/  @P6 STG.E.U8 desc[UR44][R164.64], R171 ;  /* 0x000000aba4006986 */ /* 0x0001e2000c10112c */
[----:B------:R-:W-:Y:S01]  /*7d430*/  ISETP.LT.AND P6, PT, R2, UR6, !P0 ;  /* 0x0000000602007c0c */ /* 0x000fe2000c7c1270 */
[----:B------:R-:W-:Y:S01]  /*7d440*/  ULDC UR6, c[0x0][0x228] ;  /* 0x00008a0000067ab9 */ /* 0x000fe20000000800 */
[----:B-1----:R-:W-:Y:S02]  /*7d450*/  PRMT R7, R216, 0x7771, RZ ;  /* 0x00007771d8077816 */ /* 0x002fe400000000ff */
[----:B------:R-:W-:Y:S01]  /*7d460*/  ISETP.LT.AND P0, PT, R3, UR6, !P0 ;  /* 0x0000000603007c0c */ /* 0x000fe2000c701270 */
[----:B------:R-:W-:Y:S01]  /*7d470*/  ULDC UR6, c[0x0][0x228] ;  /* 0x00008a0000067ab9 */ /* 0x000fe20000000800 */
[----:B------:R-:W-:Y:S01]  /*7d480*/  ISETP.GE.AND P2, PT, R6, UR4, PT ;  /* 0x0000000406007c0c */ /* 0x000fe2000bf46270 */
[----:B------:R-:W-:Y:S01]  /*7d490*/  ULDC UR4, c[0x0][0x228] ;  /* 0x00008a0000047ab9 */ /* 0x000fe20000000800 */
[----:B------:R1:W-:Y:S01]  /*7d4a0*/  @P5 STG.E.U8 desc[UR44][R140.64], R7 ;  /* 0x000000078c005986 */ /* 0x0003e2000c10112c */
[----:B------:R-:W-:Y:S01]  /*7d4b0*/  VIADD R6, R0, 0x1dc ;  /* 0x000001dc00067836 */ /* 0x000fe20000000000 */
[----:B0-----:R-:W-:-:S02]  /*7d4c0*/  PRMT R165, R216, 0x7772, RZ ;  /* 0x00007772d8a57816 */ /* 0x001fc400000000ff */
[----:B------:R-:W-:Y:S01]  /*7d4d0*/  ISETP.LT.AND P5, PT, R2, UR4, !P3 ;  /* 0x0000000402007c0c */ /* 0x000fe2000dfa1270 */
[----:B------:R-:W-:Y:S01]  /*7d4e0*/  ULDC UR4, c[0x0][0x22c] ;  /* 0x00008b0000047ab9 */ /* 0x000fe20000000800 */
[----:B------:R-:W-:Y:S02]  /*7d4f0*/  ISETP.LT.AND P3, PT, R3, UR6, !P3 ;  /* 0x0000000603007c0c */ /* 0x000fe4000df61270 */
[----:B------:R-:W-:Y:S01]  /*7d500*/  PRMT R167, R216, 0x7773, RZ ;  /* 0x00007773d8a77816 */ /* 0x000fe200000000ff */
[----:B------:R-:W-:Y:S01]  /*7d510*/  @P6 STG.E.U8 desc[UR44][R138.64], R165 ;  /* 0x000000a58a006986 */ /* 0x000fe2000c10112c */
[----:B------:R-:W-:Y:S01]  /*7d520*/  ISETP.GE.AND P6, PT, R6, UR4, PT ;  /* 0x0000000406007c0c */ /* 0x000fe2000bfc6270 */
[----:B------:R-:W-:Y:S01]  /*7d530*/  ULDC UR4, c[0x0][0x228] ;  /* 0x00008a0000047ab9 */ /* 0x000fe20000000800 */
[C---:B-1----:R-:W-:Y:S01]  /*7d540*/  PRMT R7, R217.reuse, 0x7770, RZ ;  /* 0x00007770d9077816 */ /* 0x042fe200000000ff */
[----:B------:R0:W-:Y:S01]  /*7d550*/  @P0 STG.E.U8 desc[UR44][R136.64], R167 ;  /* 0x000000a788000986 */ /* 0x0001e2000c10112c */
[----:B------:R-:W-:Y:S01]  /*7d560*/  ISETP.LT.AND P0, PT, R2, UR4, !P2 ;  /* 0x0000000402007c0c */ /* 0x000fe2000d701270 */
[----:B------:R-:W-:Y:S01]  /*7d570*/  VIADD R6, R0, 0x1dd ;  /* 0x000001dd00067836 */ /* 0x000fe20000000000 */
[----:B------:R-:W-:Y:S01]  /*7d580*/  PRMT R141, R217, 0x7771, RZ ;  /* 0x00007771d98d7816 */ /* 0x000fe200000000ff */
[----:B------:R-:W-:Y:S01]  /*7d590*/  ULDC UR6, c[0x0][0x228] ;  /* 0x00008a0000067ab9 */ /* 0x000fe20000000800 */
[----:B------:R3:W-:Y:S01]  /*7d5a0*/  @P5 STG.E.U8 desc[UR44][R132.64], R7 ;  /* 0x0000000784005986 */ /* 0x0007e2000c10112c */
[----:B------:R-:W-:Y:S01]  /*7d5b0*/  ULDC UR4, c[0x0][0x22c] ;  /* 0x00008b0000047ab9 */ /* 0x000fe20000000800 */
[----:B------:R-:W-:Y:S01]  /*7d5c0*/  ISETP.LT.AND P2, PT, R3, UR6, !P2 ;  /* 0x0000000603007c0c */ /* 0x000fe2000d741270 */
[----:B------:R-:W-:Y:S01]  /*7d5d0*/  ULDC UR6, c[0x0][0x228] ;  /* 0x00008a0000067ab9 */ /* 0x000fe20000000800 */
[----:B------:R-:W-:Y:S01]  /*7d5e0*/  @P3 STG.E.U8 desc[UR44][R134.64], R141 ;  /* 0x0000008d86003986 */ /* 0x000fe2000c10112c */
[----:B------:R-:W-:Y:S01]  /*7d5f0*/  ISETP.LT.AND P5, PT, R2, UR8, !P6 ;  /* 0x0000000802007c0c */ /* 0x000fe2000f7a1270 */
[----:B------:R-:W-:Y:S01]  /*7d600*/  ULDC UR8, c[0x0][0x228] ;  /* 0x00008a0000087ab9 */ /* 0x000fe20000000800 */
[----:B0-----:R-:W-:-:S02]  /*7d610*/  PRMT R137, R217, 0x7772, RZ ;  /* 0x00007772d9897816 */ /* 0x001fc400000000ff */
[----:B------:R-:W-:Y:S01]  /*7d620*/  ISETP.GE.AND P3, PT, R6, UR4, PT ;  /* 0x0000000406007c0c */ /* 0x000fe2000bf66270 */
[----:B------:R-:W-:Y:S01]  /*7d630*/  VIADD R6, R0, 0x1de ;  /* 0x000001de00067836 */ /* 0x000fe20000000000 */
[----:B------:R-:W-:Y:S01]  /*7d640*/  ULDC UR4, c[0x0][0x22c] ;  /* 0x00008b0000047ab9 */ /* 0x000fe20000000800 */
[----:B------:R0:W-:Y:S01]  /*7d650*/  @P0 STG.E.U8 desc[UR44][R130.64], R137 ;  /* 0x0000008982000986 */ /* 0x0001e2000c10112c */
[----:B------:R-:W-:Y:S02]  /*7d660*/  PRMT R217, R217, 0x7773, RZ ;  /* 0x00007773d9d97816 */ /* 0x000fe400000000ff */
[----:B------:R-:W-:Y:S01]  /*7d670*/  ISETP.GE.AND P0, PT, R6, UR4, PT ;  /* 0x0000000406007c0c */ /* 0x000fe2000bf06270 */
[----:B------:R-:W-:Y:S01]  /*7d680*/  ULDC UR4, c[0x0][0x228] ;  /* 0x00008a0000047ab9 */ /* 0x000fe20000000800 */
[----:B---3--:R-:W-:Y:S02]  /*7d690*/  PRMT R7, R218, 0x7770, RZ ;  /* 0x00007770da077816 */ /* 0x008fe400000000ff */
[----:B------:R-:W-:Y:S01]  /*7d6a0*/  ISETP.LT.AND P6, PT, R3, UR4, !P6 ;  /* 0x0000000403007c0c */ /* 0x000fe2000f7c1270 */
[----:B------:R-:W-:Y:S01]  /*7d6b0*/  @P2 STG.E.U8 desc[UR44][R126.64], R217 ;  /* 0x000000d97e002986 */ /* 0x000fe2000c10112c */
[----:B------:R-:W-:Y:S01]  /*7d6c0*/  VIADD R6, R0, 0x1df ;  /* 0x000001df00067836 */ /* 0x000fe20000000000 */
[----:B------:R-:W-:-:S02]  /*7d6d0*/  ULDC UR4, c[0x0][0x22c] ;  /* 0x00008b0000047ab9 */ /* 0x000fc40000000800 */
        /* <DEDUP_REMOVED lines=41> */
[----:B------:R0:W-:Y:S01]  /*7d970*/  @P2 STG.E.U8 desc[UR44][R110.64], R219 ;  /* 0x000000db6e002986 */ /* 0x0001e2000c10112c */
[----:B------:R-:W-:Y:S01]  /*7d980*/  VIADD R6, R0, 0x1e3 ;  /* 0x000001e300067836 */ /* 0x000fe20000000000 */
[----:B------:R-:W-:-:S02]  /*7d990*/  ULDC UR4, c[0x0][0x22c] ;  /* 0x00008b0000047ab9 */ /* 0x000fc40000000800 */
[----:B------:R2:W-:Y:S01]  /*7d9a0*/  @P6 STG.E.U8 desc[UR44][R112.64], R117 ;  /* 0x0000007570006986 */ /* 0x0005e2000c10112c */
[----:B------:R-:W-:Y:S01]  /*7d9b0*/  ISETP.LT.AND P6, PT, R2, UR6, !P0 ;  /* 0x0000000602007c0c */ /* 0x000fe2000c7c1270 */
[----:B------:R-:W-:Y:S01]  /*7d9c0*/  ULDC UR6, c[0x0][0x228] ;  /* 0x00008a0000067ab9 */ /* 0x000fe20000000800 */
[----:B-1----:R-:W-:Y:S02]  /*7d9d0*/  PRMT R7, R220, 0x7771, RZ ;  /* 0x00007771dc077816 */ /* 0x002fe400000000ff */
[C---:B------:R-:W-:Y:S01]  /*7d9e0*/  ISETP.LT.AND P0, PT, R3.reuse, UR6, !P0 ;  /* 0x0000000603007c0c */ /* 0x040fe2000c701270 */
[----:B------:R-:W-:Y:S01]  /*7d9f0*/  ULDC UR6, c[0x0][0x228] ;  /* 0x00008a0000067ab9 */ /* 0x000fe20000000800 */
[----:B------:R-:W-:Y:S01]  /*7da00*/  ISETP.GE.AND P2, PT, R6, UR4, PT ;  /* 0x0000000406007c0c */ /* 0x000fe2000bf46270 */
[----:B------:R-:W-:Y:S01]  /*7da10*/  ULDC UR4, c[0x0][0x228] ;  /* 0x00008a0000047ab9 */ /* 0x000fe20000000800 */
[----:B0-----:R-:W-:Y:S01]  /*7da20*/  PRMT R111, R220, 0x7772, RZ ;  /* 0x00007772dc6f7816 */ /* 0x001fe200000000ff */
[----:B------:R0:W-:Y:S01]  /*7da30*/  @P5 STG.E.U8 desc[UR44][R108.64], R7 ;  /* 0x000000076c005986 */ /* 0x0001e2000c10112c */
[----:B------:R-:W-:Y:S01]  /*7da40*/  VIADD R6, R0, 0x1e4 ;  /* 0x000001e400067836 */ /* 0x000fe20000000000 */
[----:B------:R-:W-:Y:S01]  /*7da50*/  ISETP.LT.AND P5, PT, R2, UR4, !P3 ;  /* 0x0000000402007c0c */ /* 0x000fe2000dfa1270 */
[----:B------:R-:W-:Y:S01]  /*7da60*/  ULDC UR4, c[0x0][0x22c] ;  /* 0x00008b0000047ab9 */ /* 0x000fe20000000800 */
[----:B------:R-:W-:-:S02]  /*7da70*/  ISETP.LT.AND P3, PT, R3, UR6, !P3 ;  /* 0x0000000603007c0c */ /* 0x000fc4000df61270 */
[----:B--2---:R-:W-:Y:S01]  /*7da80*/  PRMT R113, R220, 0x7773, RZ ;  /* 0x00007773dc717816 */ /* 0x004fe200000000ff */
[----:B------:R-:W-:Y:S01]  /*7da90*/  @P6 STG.E.U8 desc[UR44][R106.64], R111 ;  /* 0x0000006f6a006986 */ /* 0x000fe2000c10112c */
[----:B------:R-:W-:Y:S01]  /*7daa0*/  ISETP.GE.AND P6, PT, R6, UR4, PT ;  /* 0x0000000406007c0c */ /* 0x000fe2000bfc6270 */
[----:B------:R-:W-:Y:S01]  /*7dab0*/  ULDC UR4, c[0x0][0x228] ;  /* 0x00008a0000047ab9 */ /* 0x000fe20000000800 */
[----:B------:R-:W-:Y:S01]  /*7dac0*/  ULDC UR6, c[0x0][0x228] ;  /* 0x00008a0000067ab9 */ /* 0x000fe20000000800 */
[----:B------:R1:W-:Y:S01]  /*7dad0*/  @P0 STG.E.U8 desc[UR44][R104.64], R113 ;  /* 0x0000007168000986 */ /* 0x0003e2000c10112c */
[----:B------:R-:W-:Y:S02]  /*7dae0*/  ISETP.LT.AND P0, PT, R2, UR4, !P2 ;  /* 0x0000000402007c0c */ /* 0x000fe4000d701270 */
[C---:B0-----:R-:W-:Y:S01]  /*7daf0*/  PRMT R7, R221.reuse, 0x7770, RZ ;  /* 0x00007770dd077816 */ /* 0x041fe200000000ff */
[----:B------:R-:W-:Y:S01]  /*7db00*/  VIADD R6, R0, 0x1e5 ;  /* 0x000001e500067836 */ /* 0x000fe20000000000 */
[----:B------:R-:W-:Y:S01]  /*7db10*/  PRMT R109, R221, 0x7771, RZ ;  /* 0x00007771dd6d7816 */ /* 0x000fe200000000ff */
[----:B------:R-:W-:Y:S01]  /*7db20*/  ULDC UR4, c[0x0][0x22c] ;  /* 0x00008b0000047ab9 */ /* 0x000fe20000000800 */
[----:B------:R-:W-:Y:S01]  /*7db30*/  ISETP.LT.AND P2, PT, R3, UR6, !P2 ;  /* 0x0000000603007c0c */ /* 0x000fe2000d741270 */
[----:B------:R0:W-:Y:S01]  /*7db40*/  @P5 STG.E.U8 desc[UR44][R100.64], R7 ;  /* 0x0000000764005986 */ /* 0x0001e2000c10112c */
[----:B------:R-:W-:Y:S01]  /*7db50*/  ISETP.LT.AND P5, PT, R2, UR8, !P6 ;  /* 0x0000000802007c0c */ /* 0x000fe2000f7a1270 */
[----:B------:R-:W-:Y:S01]  /*7db60*/  ULDC UR6, c[0x0][0x228] ;  /* 0x00008a0000067ab9 */ /* 0x000fe20000000800 */
[----:B------:R-:W-:Y:S01]  /*7db70*/  ULDC UR8, c[0x0][0x228] ;  /* 0x00008a0000087ab9 */ /* 0x000fe20000000800 */
[----:B------:R-:W-:Y:S01]  /*7db80*/  @P3 STG.E.U8 desc[UR44][R102.64], R109 ;  /* 0x0000006d66003986 */ /* 0x000fe2000c10112c */
        /* <DEDUP_REMOVED lines=28> */
[----:B------:R0:W-:Y:S01]  /*7dd50*/  @P5 STG.E.U8 desc[UR44][R90.64], R7 ;  /* 0x000000075a005986 */ /* 0x0001e2000c10112c */
[----:B------:R-:W-:Y:S01]  /*7dd60*/  ISETP.GE.AND P5, PT, R6, UR4, PT ;  /* 0x0000000406007c0c */ /* 0x000fe2000bfa6270 */
[----:B------:R-:W-:Y:S01]  /*7dd70*/  ULDC UR4, c[0x0][0x228] ;  /* 0x00008a0000047ab9 */ /* 0x000fe20000000800 */
[C---:B-1----:R-:W-:Y:S01]  /*7dd80*/  PRMT R93, R223.reuse, 0x7770, RZ ;  /* 0x00007770df5d7816 */ /* 0x042fe200000000ff */
        /* <DEDUP_REMOVED lines=20> */
[----:B-1----:R-:W-:Y:S02]  /*7ded0*/  PRMT R85, R250, 0x7770, RZ ;  /* 0x00007770fa557816 */ /* 0x002fe400000000ff */
[----:B------:R-:W-:Y:S01]  /*7dee0*/  ISETP.LT.AND P5, PT, R3, UR4, !P5 ;  /* 0x0000000403007c0c */ /* 0x000fe2000efa1270 */
[----:B------:R1:W-:Y:S01]  /*7def0*/  @P2 STG.E.U8 desc[UR44][R78.64], R223 ;  /* 0x000000df4e002986 */ /* 0x0003e2000c10112c */
[----:B------:R-:W-:Y:S01]  /*7df00*/  VIADD R6, R0, 0x1eb ;  /* 0x000001eb00067836 */ /* 0x000fe20000000000 */
[----:B------:R-:W-:-:S02]  /*7df10*/  ULDC UR4, c[0x0][0x22c] ;  /* 0x00008b0000047ab9 */ /* 0x000fc40000000800 */
[----:B------:R2:W-:Y:S01]  /*7df20*/  @P6 STG.E.U8 desc[UR44][R80.64], R85 ;  /* 0x0000005550006986 */ /* 0x0005e2000c10112c */
[----:B------:R-:W-:Y:S01]  /*7df30*/  ISETP.LT.AND P6, PT, R2, UR6, !P0 ;  /* 0x0000000602007c0c */ /* 0x000fe2000c7c1270 */
[----:B------:R-:W-:Y:S01]  /*7df40*/  ULDC UR6, c[0x0][0x228] ;  /* 0x00008a0000067ab9 */ /* 0x000fe20000000800 */
[C---:B------:R-:W-:Y:S02]  /*7df50*/  ISETP.LT.AND P0, PT, R3.reuse, UR8, !P0 ;  /* 0x0000000803007c0c */ /* 0x040fe4000c701270 */
[----:B0-----:R-:W-:Y:S02]  /*7df60*/  PRMT R7, R250, 0x7771, RZ ;  /* 0x00007771fa077816 */ /* 0x001fe400000000ff */
[----:B------:R-:W-:Y:S01]  /*7df70*/  ISETP.GE.AND P2, PT, R6, UR4, PT ;  /* 0x0000000406007c0c */ /* 0x000fe2000bf46270 */
[----:B------:R-:W-:Y:S01]  /*7df80*/  ULDC UR4, c[0x0][0x228] ;  /* 0x00008a0000047ab9 */ /* 0x000fe20000000800 */
[----:B-1----:R-:W-:Y:S01]  /*7df90*/  PRMT R79, R250, 0x7772, RZ ;  /* 0x00007772fa4f7816 */ /* 0x002fe200000000ff */
[----:B------:R0:W-:Y:S01]  /*7dfa0*/  @P5 STG.E.U8 desc[UR44][R76.64], R7 ;  /* 0x000000074c005986 */ /* 0x0001e2000c10112c */
[----:B------:R-:W-:Y:S01]  /*7dfb0*/  VIADD R6, R0, 0x1ec ;  /* 0x000001ec00067836 */ /* 0x000fe20000000000 */
[----:B------:R-:W-:Y:S01]  /*7dfc0*/  ISETP.LT.AND P5, PT, R2, UR4, !P3 ;  /* 0x0000000402007c0c */ /* 0x000fe2000dfa1270 */
[----:B------:R-:W-:Y:S01]  /*7dfd0*/  ULDC UR4, c[0x0][0x22c] ;  /* 0x00008b0000047ab9 */ /* 0x000fe20000000800 */
[----:B------:R-:W-:-:S02]  /*7dfe0*/  ISETP.LT.AND P3, PT, R3, UR6, !P3 ;  /* 0x0000000603007c0c */ /* 0x000fc4000df61270 */
[----:B--2---:R-:W-:Y:S01]  /*7dff0*/  PRMT R81, R250, 0x7773, RZ ;  /* 0x00007773fa517816 */ /* 0x004fe200000000ff */
[----:B------:R1:W-:Y:S01]  /*7e000*/  @P6 STG.E.U8 desc[UR44][R72.64], R79 ;  /* 0x0000004f48006986 */ /* 0x0003e2000c10112c */
[----:B------:R-:W-:Y:S01]  /*7e010*/  ISETP.GE.AND P6, PT, R6, UR4, PT ;  /* 0x0000000406007c0c */ /* 0x000fe2000bfc6270 */
[----:B------:R-:W-:Y:S01]  /*7e020*/  ULDC UR4, c[0x0][0x228] ;  /* 0x00008a0000047ab9 */ /* 0x000fe20000000800 */
[----:B------:R-:W-:Y:S01]  /*7e030*/  ULDC UR6, c[0x0][0x228] ;  /* 0x00008a0000067ab9 */ /* 0x000fe20000000800 */
[----:B------:R-:W-:Y:S01]  /*7e040*/  @P0 STG.E.U8 desc[UR44][R74.64], R81 ;  /* 0x000000514a000986 */ /* 0x000fe2000c10112c */
[----:B------:R-:W-:Y:S02]  /*7e050*/  ISETP.LT.AND P0, PT, R2, UR4, !P2 ;  /* 0x0000000402007c0c */ /* 0x000fe4000d701270 */
[----:B0-----:R-:W-:Y:S01]  /*7e060*/  PRMT R7, R236, 0x7770, RZ ;  /* 0x00007770ec077816 */ /* 0x001fe200000000ff */
[----:B------:R-:W-:Y:S01]  /*7e070*/  VIADD R6, R0, 0x1f5 ;  /* 0x000001f500067836 */ /* 0x000fe20000000000 */
[----:B------:R-:W-:Y:S01]  /*7e080*/  PRMT R77, R236, 0x7771, RZ ;  /* 0x00007771ec4d7816 */ /* 0x000fe200000000ff */
[----:B------:R-:W-:-:S02]  /*7e090*/  ULDC UR4, c[0x0][0x228] ;  /* 0x00008a0000047ab9 */ /* 0x000fc40000000800 */
[----:B------:R0:W-:Y:S01]  /*7e0a0*/  @P5 STG.E.U8 desc[UR44][R68.64], R7 ;  /* 0x0000000744005986 */ /* 0x0001e2000c10112c */
[----:B------:R-:W-:Y:S01]  /*7e0b0*/  ISETP.LT.AND P2, PT, R3, UR4, !P2 ;  /* 0x0000000403007c0c */ /* 0x000fe2000d741270 */
[----:B------:R-:W-:Y:S01]  /*7e0c0*/  ULDC UR4, c[0x0][0x22c] ;  /* 0x00008b0000047ab9 */ /* 0x000fe20000000800 */
[----:B-1----:R-:W-:Y:S01]  /*7e0d0*/  PRMT R73, R236, 0x7772, RZ ;  /* 0x00007772ec497816 */ /* 0x002fe200000000ff */
[----:B------:R-:W-:Y:S01]  /*7e0e0*/  @P3 STG.E.U8 desc[UR44][R70.64], R77 ;  /* 0x0000004d46003986 */ /* 0x000fe2000c10112c */
[----:B------:R-:W-:Y:S01]  /*7e0f0*/  ISETP.GE.AND P3, PT, R6, UR7, PT ;  /* 0x0000000706007c0c */ /* 0x000fe2000bf66270 */
[----:B------:R-:W-:Y:S01]  /*7e100*/  VIADD R6, R0, 0x1ed ;  /* 0x000001ed00067836 */ /* 0x000fe20000000000 */
[----:B------:R-:W-:Y:S01]  /*7e110*/  ISETP.LT.AND P5, PT, R2, UR6, !P6 ;  /* 0x0000000602007c0c */ /* 0x000fe2000f7a1270 */
[----:B------:R1:W-:Y:S01]  /*7e120*/  @P0 STG.E.U8 desc[UR44][R66.64], R73 ;  /* 0x0000004942000986 */ /* 0x0003e2000c10112c */
[----:B------:R-:W-:Y:S01]  /*7e130*/  ULDC UR6, c[0x0][0x228] ;  /* 0x00008a0000067ab9 */ /* 0x000fe20000000800 */
[----:B------:R-:W-:Y:S01]  /*7e140*/  ULDC UR7, c[0x0][0x228] ;  /* 0x00008a0000077ab9 */ /* 0x000fe20000000800 */
[----:B------:R-:W-:Y:S01]  /*7e150*/  ISETP.GE.AND P0, PT, R6, UR4, PT ;  /* 0x0000000406007c0c */ /* 0x000fe2000bf06270 */
[----:B------:R-:W-:Y:S01]  /*7e160*/  ULDC UR4, c[0x0][0x228] ;  /* 0x00008a0000047ab9 */ /* 0x000fe20000000800 */
[----:B0-----:R-:W-:-:S02]  /*7e170*/  PRMT R7, R236, 0x7773, RZ ;  /* 0x00007773ec077816 */ /* 0x001fc400000000ff */
[----:B------:R-:W-:Y:S01]  /*7e180*/  ISETP.LT.AND P6, PT, R3, UR4, !P6 ;  /* 0x0000000403007c0c */ /* 0x000fe2000f7c1270 */
[----:B------:R-:W-:Y:S02]  /*7e190*/  ULDC UR4, c[0x0][0x228] ;  /* 0x00008a0000047ab9 */ /* 0x000fe40000000800 */
[----:B------:R0:W-:Y:S01]  /*7e1a0*/  @P2 STG.E.U8 desc[UR44][R62.64], R7 ;  /* 0x000000073e002986 */ /* 0x0001e2000c10112c */
[----:B------:R-:W-:Y:S01]  /*7e1b0*/  ISETP.LT.AND P2, PT, R2, UR4, !P0 ;  /* 0x0000000402007c0c */ /* 0x000fe2000c741270 */
[----:B------:R-:W-:Y:S01]  /*7e1c0*/  VIADD R6, R0, 0x1ee ;  /* 0x000001ee00067836 */ /* 0x000fe20000000000 */
[----:B------:R-:W-:Y:S01]  /*7e1d0*/  PRMT R69, R237, 0x7770, RZ ;  /* 0x00007770ed457816 */ /* 0x000fe200000000ff */
[----:B------:R-:W-:Y:S01]  /*7e1e0*/  ULDC UR4, c[0x0][0x22c] ;  /* 0x00008b0000047ab9 */ /* 0x000fe20000000800 */
[----:B------:R-:W-:Y:S01]  /*7e1f0*/  ISETP.LT.AND P0, PT, R3, UR6, !P0 ;  /* 0x0000000603007c0c */ /* 0x000fe2000c701270 */
[----:B------:R-:W-:Y:S01]  /*7e200*/  ULDC UR6, c[0x0][0x228] ;  /* 0x00008a0000067ab9 */ /* 0x000fe20000000800 */
[C---:B-1----:R-:W-:Y:S01]  /*7e210*/  PRMT R67, R237.reuse, 0x7771, RZ ;  /* 0x00007771ed437816 */ /* 0x042fe200000000ff */
[----:B------:R-:W-:Y:S01]  /*7e220*/  @P5 STG.E.U8 desc[UR44][R64.64], R69 ;  /* 0x0000004540005986 */ /* 0x000fe2000c10112c */
[----:B------:R-:W-:Y:S01]  /*7e230*/  ISETP.GE.AND P5, PT, R6, UR4, PT ;  /* 0x0000000406007c0c */ /* 0x000fe2000bfa6270 */
[----:B------:R-:W-:Y:S01]  /*7e240*/  VIADD R6, R0, 0x1ef ;  /* 0x000001ef00067836 */ /* 0x000fe20000000000 */
[----:B------:R-:W-:Y:S01]  /*7e250*/  ULDC UR4, c[0x0][0x22c] ;  /* 0x00008b0000047ab9 */ /* 0x000fe20000000800 */
[C---:B0-----:R-:W-:Y:S01]  /*7e260*/  PRMT R7, R237.reuse, 0x7772, RZ ;  /* 0x00007772ed077816 */ /* 0x041fe200000000ff */
[----:B------:R0:W-:Y:S01]  /*7e270*/  @P6 STG.E.U8 desc[UR44][R60.64], R67 ;  /* 0x000000433c006986 */ /* 0x0001e2000c10112c */
[----:B------:R-:W-:Y:S01]  /*7e280*/  ISETP.LT.AND P6, PT, R2, UR6, !P5 ;  /* 0x0000000602007c0c */ /* 0x000fe2000efc1270 */
[----:B------:R-:W-:Y:S01]  /*7e290*/  ULDC UR6, c[0x0][0x228] ;  /* 0x00008a0000067ab9 */ /* 0x000fe20000000800 */
[----:B------:R-:W-:Y:S01]  /*7e2a0*/  PRMT R63, R237, 0x7773, RZ ;  /* 0x00007773ed3f7816 */ /* 0x000fe200000000ff */
[----:B------:R1:W-:Y:S01]  /*7e2b0*/  @P2 STG.E.U8 desc[UR44][R56.64], R7 ;  /* 0x0000000738002986 */ /* 0x0003e2000c10112c */
[----:B------:R-:W-:Y:S01]  /*7e2c0*/  ISETP.GE.AND P2, PT, R6, UR4, PT ;  /* 0x0000000406007c0c */ /* 0x000fe2000bf46270 */
[----:B------:R-:W-:-:S02]  /*7e2d0*/  ULDC UR4, c[0x0][0x228] ;  /* 0x00008a0000047ab9 */ /* 0x000fc40000000800 */
[----:B------:R2:W-:Y:S01]  /*7e2e0*/  @P0 STG.E.U8 desc[UR44][R58.64], R63 ;  /* 0x0000003f3a000986 */ /* 0x0005e2000c10112c */
[----:B------:R-:W-:Y:S01]  /*7e2f0*/  ISETP.LT.AND P5, PT, R3, UR4, !P5 ;  /* 0x0000000403007c0c */ /* 0x000fe2000efa1270 */
[----:B------:R-:W-:Y:S01]  /*7e300*/  VIADD R6, R0, 0x1f0 ;  /* 0x000001f000067836 */ /* 0x000fe20000000000 */
[----:B------:R-:W-:Y:S01]  /*7e310*/  ISETP.LT.AND P0, PT, R2, UR6, !P2 ;  /* 0x0000000602007c0c */ /* 0x000fe2000d701270 */
[----:B------:R-:W-:Y:S01]  /*7e320*/  ULDC UR4, c[0x0][0x22c] ;  /* 0x00008b0000047ab9 */ /* 0x000fe20000000800 */
[C---:B0-----:R-:W-:Y:S01]  /*7e330*/  PRMT R61, R251.reuse, 0x7770, RZ ;  /* 0x00007770fb3d7816 */ /* 0x041fe200000000ff */
[----:B------:R-:W-:Y:S01]  /*7e340*/  ULDC UR6, c[0x0][0x228] ;  /* 0x00008a0000067ab9 */ /* 0x000fe20000000800 */
[----:B-1----:R-:W-:-:S03]  /*7e350*/  PRMT R7, R251, 0x7771, RZ ;  /* 0x00007771fb077816 */ /* 0x002fc600000000ff */
[----:B------:R-:W-:Y:S01]  /*7e360*/  @P6 STG.E.U8 desc[UR44][R54.64], R61 ;  /* 0x0000003d36006986 */ /* 0x000fe2000c10112c */
[----:B------:R-:W-:Y:S01]  /*7e370*/  ISETP.GE.AND P6, PT, R6, UR4, PT ;  /* 0x0000000406007c0c */ /* 0x000fe2000bfc6270 */
[----:B------:R-:W-:Y:S01]  /*7e380*/  ULDC UR4, c[0x0][0x228] ;  /* 0x00008a0000047ab9 */ /* 0x000fe20000000800 */
[----:B------:R-:W-:Y:S02]  /*7e390*/  PRMT R57, R251, 0x7772, RZ ;  /* 0x00007772fb397816 */ /* 0x000fe400000000ff */
[----:B------:R-:W-:Y:S01]  /*7e3a0*/  ISETP.LT.AND P2, PT, R3, UR4, !P2 ;  /* 0x0000000403007c0c */ /* 0x000fe2000d741270 */
[----:B------:R0:W-:Y:S01]  /*7e3b0*/  @P5 STG.E.U8 desc[UR44][R48.64], R7 ;  /* 0x0000000730005986 */ /* 0x0001e2000c10112c */
[----:B------:R-:W-:Y:S01]  /*7e3c0*/  ULDC UR4, c[0x0][0x228] ;  /* 0x00008a0000047ab9 */ /* 0x000fe20000000800 */
[----:B------:R-:W-:Y:S02]  /*7e3d0*/  VIADD R6, R0, 0x1f1 ;  /* 0x000001f100067836 */ /* 0x000fe40000000000 */
[----:B------:R-:W-:Y:S01]  /*7e3e0*/  @P0 STG.E.U8 desc[UR44][R52.64], R57 ;  /* 0x0000003934000986 */ /* 0x000fe2000c10112c */
[----:B------:R-:W-:Y:S01]  /*7e3f0*/  ISETP.LT.AND P0, PT, R2, UR4, !P6 ;  /* 0x0000000402007c0c */ /* 0x000fe2000f701270 */
[----:B------:R-:W-:Y:S01]  /*7e400*/  ULDC UR4, c[0x0][0x22c] ;  /* 0x00008b0000047ab9 */ /* 0x000fe20000000800 */
[----:B--2---:R-:W-:-:S02]  /*7e410*/  PRMT R59, R251, 0x7773, RZ ;  /* 0x00007773fb3b7816 */ /* 0x004fc400000000ff */
[C---:B------:R-:W-:Y:S01]  /*7e420*/  ISETP.LT.AND P6, PT, R3.reuse, UR6, !P6 ;  /* 0x0000000603007c0c */ /* 0x040fe2000f7c1270 */
[----:B------:R-:W-:Y:S01]  /*7e430*/  ULDC UR6, c[0x0][0x228] ;  /* 0x00008a0000067ab9 */ /* 0x000fe20000000800 */
[----:B------:R-:W-:Y:S01]  /*7e440*/  ISETP.GE.AND P5, PT, R6, UR4, PT ;  /* 0x0000000406007c0c */ /* 0x000fe2000bfa6270 */
[----:B------:R1:W-:Y:S01]  /*7e450*/  @P2 STG.E.U8 desc[UR44][R50.64], R59 ;  /* 0x0000003b32002986 */ /* 0x0003e2000c10112c */
[----:B0-----:R-:W-:Y:S01]  /*7e460*/  PRMT R7, R224, 0x7770, RZ ;  /* 0x00007770e0077816 */ /* 0x001fe200000000ff */
[----:B------:R-:W-:Y:S01]  /*7e470*/  VIADD R6, R0, 0x1f2 ;  /* 0x000001f200067836 */ /* 0x000fe20000000000 */
[----:B------:R-:W-:Y:S01]  /*7e480*/  ISETP.LT.AND P2, PT, R2, UR6, !P5 ;  /* 0x0000000602007c0c */ /* 0x000fe2000ef41270 */
[----:B------:R-:W-:Y:S01]  /*7e490*/  ULDC UR4, c[0x0][0x22c] ;  /* 0x00008b0000047ab9 */ /* 0x000fe20000000800 */
[----:B------:R-:W-:Y:S01]  /*7e4a0*/  PRMT R49, R224, 0x7771, RZ ;  /* 0x00007771e0317816 */ /* 0x000fe200000000ff */
[----:B------:R0:W-:Y:S01]  /*7e4b0*/  @P0 STG.E.U8 desc[UR44][R44.64], R7 ;  /* 0x000000072c000986 */ /* 0x0001e2000c10112c */
[----:B------:R-:W-:Y:S01]  /*7e4c0*/  ISETP.GE.AND P0, PT, R6, UR4, PT ;  /* 0x0000000406007c0c */ /* 0x000fe2000bf06270 */
[----:B------:R-:W-:Y:S01]  /*7e4d0*/  ULDC UR4, c[0x0][0x228] ;  /* 0x00008a0000047ab9 */ /* 0x000fe20000000800 */
[----:B------:R-:W-:Y:S01]  /*7e4e0*/  ULDC UR6, c[0x0][0x228] ;  /* 0x00008a0000067ab9 */ /* 0x000fe20000000800 */
[----:B------:R-:W-:Y:S01]  /*7e4f0*/  ISETP.LT.AND P5, PT, R3, UR4, !P5 ;  /* 0x0000000403007c0c */ /* 0x000fe2000efa1270 */
[----:B------:R2:W-:Y:S01]  /*7e500*/  @P6 STG.E.U8 desc[UR44][R46.64], R49 ;  /* 0x000000312e006986 */ /* 0x0005e2000c10112c */
[----:B-1----:R-:W-:Y:S01]  /*7e510*/  PRMT R51, R224, 0x7772, RZ ;  /* 0x00007772e0337816 */ /* 0x002fe200000000ff */
[----:B------:R-:W-:Y:S01]  /*7e520*/  VIADD R6, R0, 0x1f3 ;  /* 0x000001f300067836 */ /* 0x000fe20000000000 */
[----:B------:R-:W-:Y:S01]  /*7e530*/  ISETP.LT.AND P6, PT, R2, UR6, !P0 ;  /* 0x0000000602007c0c */ /* 0x000fe2000c7c1270 */
[----:B------:R-:W-:Y:S01]  /*7e540*/  ULDC UR4, c[0x0][0x22c] ;  /* 0x00008b0000047ab9 */ /* 0x000fe20000000800 */
[----:B------:R-:W-:Y:S01]  /*7e550*/  ULDC UR6, c[0x0][0x228] ;  /* 0x00008a0000067ab9 */ /* 0x000fe20000000800 */
[----:B------:R1:W-:Y:S01]  /*7e560*/  @P2 STG.E.U8 desc[UR44][R42.64], R51 ;  /* 0x000000332a002986 */ /* 0x0003e2000c10112c */
[----:B------:R-:W-:Y:S01]  /*7e570*/  ISETP.GE.AND P2, PT, R6, UR4, PT ;  /* 0x0000000406007c0c */ /* 0x000fe2000bf46270 */
[----:B------:R-:W-:Y:S01]  /*7e580*/  ULDC UR4, c[0x0][0x228] ;  /* 0x00008a0000047ab9 */ /* 0x000fe20000000800 */
[----:B0-----:R-:W-:-:S02]  /*7e590*/  PRMT R45, R224, 0x7773, RZ ;  /* 0x00007773e02d7816 */ /* 0x001fc400000000ff */
[----:B------:R-:W-:Y:S01]  /*7e5a0*/  ISETP.LT.AND P0, PT, R3, UR4, !P0 ;  /* 0x0000000403007c0c */ /* 0x000fe2000c701270 */
[----:B------:R-:W-:Y:S01]  /*7e5b0*/  ULDC UR4, c[0x0][0x228] ;  /* 0x00008a0000047ab9 */ /* 0x000fe20000000800 */
[----:B--2---:R-:W-:Y:S01]  /*7e5c0*/  PRMT R47, R225, 0x7770, RZ ;  /* 0x00007770e12f7816 */ /* 0x004fe200000000ff */
[----:B------:R-:W-:Y:S01]  /*7e5d0*/  @P5 STG.E.U8 desc[UR44][R38.64], R45 ;  /* 0x0000002d26005986 */ /* 0x000fe2000c10112c */
[C---:B------:R-:W-:Y:S01]  /*7e5e0*/  ISETP.LT.AND P5, PT, R2.reuse, UR6, !P2 ;  /* 0x0000000602007c0c */ /* 0x040fe2000d7a1270 */
[----:B------:R-:W-:Y:S01]  /*7e5f0*/  ULDC UR6, c[0x0][0x228] ;  /* 0x00008a0000067ab9 */ /* 0x000fe20000000800 */
[----:B------:R-:W-:Y:S01]  /*7e600*/  ISETP.LT.AND P2, PT, R3, UR4, !P2 ;  /* 0x0000000403007c0c */ /* 0x000fe2000d741270 */
[----:B------:R-:W-:Y:S01]  /*7e610*/  @P6 STG.E.U8 desc[UR44][R40.64], R47 ;  /* 0x0000002f28006986 */ /* 0x000fe2000c10112c */
[----:B------:R-:W-:Y:S01]  /*7e620*/  ISETP.LT.AND P6, PT, R2, UR6, !P1 ;  /* 0x0000000602007c0c */ /* 0x000fe2000cfc1270 */
[----:B------:R-:W-:Y:S01]  /*7e630*/  VIADD R7, R0, 0x1f6 ;  /* 0x000001f600077836 */ /* 0x000fe20000000000 */
[C---:B-1----:R-:W-:Y:S01]  /*7e640*/  PRMT R43, R225.reuse, 0x7771, RZ ;  /* 0x00007771e12b7816 */ /* 0x042fe200000000ff */
[----:B------:R-:W-:Y:S01]  /*7e650*/  ULDC UR4, c[0x0][0x228] ;  /* 0x00008a0000047ab9 */ /* 0x000fe20000000800 */
[C---:B------:R-:W-:Y:S01]  /*7e660*/  PRMT R49, R225.reuse, 0x7772, RZ ;  /* 0x00007772e1317816 */ /* 0x040fe200000000ff */
[----:B------:R-:W-:Y:S01]  /*7e670*/  ULDC UR6, c[0x0][0x228] ;  /* 0x00008a0000067ab9 */ /* 0x000fe20000000800 */
[----:B------:R-:W-:Y:S01]  /*7e680*/  PRMT R225, R225, 0x7773, RZ ;  /* 0x00007773e1e17816 */ /* 0x000fe200000000ff */
[----:B------:R-:W-:Y:S01]  /*7e690*/  @P0 STG.E.U8 desc[UR44][R36.64], R43 ;  /* 0x0000002b24000986 */ /* 0x000fe2000c10112c */
[----:B------:R-:W-:-:S02]  /*7e6a0*/  ISETP.GE.AND P0, PT, R7, UR13, PT ;  /* 0x0000000d07007c0c */ /* 0x000fc4000bf06270 */
[----:B------:R-:W-:Y:S01]  /*7e6b0*/  PRMT R7, R226, 0x7770, RZ ;  /* 0x00007770e2077816 */ /* 0x000fe200000000ff */
[----:B------:R-:W0:Y:S01]  /*7e6c0*/  LDS.128 R36, [R252] ;  /* 0x00000000fc247984 */ /* 0x000e220000000c00 */
[C---:B------:R-:W-:Y:S01]  /*7e6d0*/  ISETP.LT.AND P1, PT, R3.reuse, UR4, !P1 ;  /* 0x0000000403007c0c */ /* 0x040fe2000cf21270 */
[----:B------:R-:W-:Y:S02]  /*7e6e0*/  ULDC UR4, c[0x0][0x228] ;  /* 0x00008a0000047ab9 */ /* 0x000fe40000000800 */
[----:B------:R1:W-:Y:S04]  /*7e6f0*/  @P5 STG.E.U8 desc[UR44][R34.64], R49 ;  /* 0x0000003122005986 */ /* 0x0003e8000c10112c */
[----:B------:R2:W-:Y:S04]  /*7e700*/  @P2 STG.E.U8 desc[UR44][R30.64], R225 ;  /* 0x000000e11e002986 */ /* 0x0005e8000c10112c */
[----:B------:R3:W-:Y:S01]  /*7e710*/  @P6 STG.E.U8 desc[UR44][R32.64], R7 ;  /* 0x0000000720006986 */ /* 0x0007e2000c10112c */
[----:B------:R-:W-:Y:S01]  /*7e720*/  ISETP.LT.AND P6, PT, R2, UR4, !P3 ;  /* 0x0000000402007c0c */ /* 0x000fe2000dfc1270 */
[----:B------:R-:W-:Y:S01]  /*7e730*/  VIADD R6, R0, 0x1f7 ;  /* 0x000001f700067836 */ /* 0x000fe20000000000 */
[----:B------:R-:W-:Y:S01]  /*7e740*/  ISETP.LT.AND P3, PT, R3, UR6, !P3 ;  /* 0x0000000603007c0c */ /* 0x000fe2000df61270 */
[----:B------:R-:W-:Y:S01]  /*7e750*/  ULDC UR4, c[0x0][0x228] ;  /* 0x00008a0000047ab9 */ /* 0x000fe20000000800 */
[C---:B-1----:R-:W-:Y:S01]  /*7e760*/  PRMT R35, R226.reuse, 0x7771, RZ ;  /* 0x00007771e2237816 */ /* 0x042fe200000000ff */
[----:B------:R-:W-:Y:S01]  /*7e770*/  ULDC UR6, c[0x0][0x228] ;  /* 0x00008a0000067ab9 */ /* 0x000fe20000000800 */
[----:B--2---:R-:W-:-:S02]  /*7e780*/  PRMT R31, R226, 0x7772, RZ ;  /* 0x00007772e21f7816 */ /* 0x004fc400000000ff */
[----:B------:R-:W-:Y:S02]  /*7e790*/  ISETP.GE.AND P5, PT, R6, UR11, PT ;  /* 0x0000000b06007c0c */ /* 0x000fe4000bfa6270 */
[----:B---3--:R-:W-:Y:S01]  /*7e7a0*/  PRMT R33, R226, 0x7773, RZ ;  /* 0x00007773e2217816 */ /* 0x008fe200000000ff */
[----:B------:R1:W-:Y:S01]  /*7e7b0*/  @P1 STG.E.U8 desc[UR44][R12.64], R35 ;  /* 0x000000230c001986 */ /* 0x0003e2000c10112c */
[----:B------:R-:W-:Y:S01]  /*7e7c0*/  ISETP.LT.AND P1, PT, R2, UR4, !P0 ;  /* 0x0000000402007c0c */ /* 0x000fe2000c721270 */
[----:B------:R-:W-:Y:S02]  /*7e7d0*/  ULDC UR4, c[0x0][0x228] ;  /* 0x00008a0000047ab9 */ /* 0x000fe40000000800 */
[----:B------:R-:W-:Y:S01]  /*7e7e0*/  @P6 STG.E.U8 desc[UR44][R28.64], R31 ;  /* 0x0000001f1c006986 */ /* 0x000fe2000c10112c */
[----:B------:R-:W-:Y:S01]  /*7e7f0*/  ISETP.LT.AND P0, PT, R3, UR6, !P0 ;  /* 0x0000000603007c0c */ /* 0x000fe2000c701270 */
[----:B------:R-:W-:Y:S01]  /*7e800*/  VIADD R6, R0, 0x1f8 ;  /* 0x000001f800067836 */ /* 0x000fe20000000000 */
[----:B------:R-:W-:Y:S01]  /*7e810*/  ULDC UR6, c[0x0][0x228] ;  /* 0x00008a0000067ab9 */ /* 0x000fe20000000800 */
[----:B------:R2:W-:Y:S01]  /*7e820*/  @P3 STG.E.U8 desc[UR44][R16.64], R33 ;  /* 0x0000002110003986 */ /* 0x0005e2000c10112c */
[----:B------:R-:W-:Y:S01]  /*7e830*/  ISETP.LT.AND P3, PT, R2, UR4, !P5 ;  /* 0x0000000402007c0c */ /* 0x000fe2000ef61270 */
[----:B------:R-:W-:-:S02]  /*7e840*/  ULDC UR4, c[0x0][0x228] ;  /* 0x00008a0000047ab9 */ /* 0x000fc40000000800 */
[----:B------:R-:W-:Y:S01]  /*7e850*/  ISETP.LT.AND P5, PT, R3, UR4, !P5 ;  /* 0x0000000403007c0c */ /* 0x000fe2000efa1270 */
[----:B------:R-:W-:Y:S01]  /*7e860*/  ULDC UR4, c[0x0][0x228] ;  /* 0x00008a0000047ab9 */ /* 0x000fe20000000800 */
[----:B------:R-:W-:Y:S01]  /*7e870*/  ISETP.GE.AND P2, PT, R6, UR21, PT ;  /* 0x0000001506007c0c */ /* 0x000fe2000bf46270 */
[----:B------:R-:W-:Y:S01]  /*7e880*/  VIADD R6, R0, 0x1f9 ;  /* 0x000001f900067836 */ /* 0x000fe20000000000 */
[C---:B-1----:R-:W-:Y:S02]  /*7e890*/  PRMT R13, R227.reuse, 0x7770, RZ ;  /* 0x00007770e30d7816 */ /* 0x042fe400000000ff */
[C---:B------:R-:W-:Y:S02]  /*7e8a0*/  PRMT R35, R227.reuse, 0x7771, RZ ;  /* 0x00007771e3237816 */ /* 0x040fe400000000ff */
[C---:B--2---:R-:W-:Y:S01]  /*7e8b0*/  PRMT R17, R227.reuse, 0x7772, RZ ;  /* 0x00007772e3117816 */ /* 0x044fe200000000ff */
[----:B------:R1:W-:Y:S01]  /*7e8c0*/  @P1 STG.E.U8 desc[UR44][R24.64], R13 ;  /* 0x0000000d18001986 */ /* 0x0003e2000c10112c */
[----:B------:R-:W-:-:S02]  /*7e8d0*/  PRMT R227, R227, 0x7773, RZ ;  /* 0x00007773e3e37816 */ /* 0x000fc400000000ff */
[----:B------:R-:W-:Y:S01]  /*7e8e0*/  ISETP.GE.AND P6, PT, R6, UR19, PT ;  /* 0x0000001306007c0c */ /* 0x000fe2000bfc6270 */
[----:B------:R-:W-:Y:S01]  /*7e8f0*/  @P0 STG.E.U8 desc[UR44][R26.64], R35 ;  /* 0x000000231a000986 */ /* 0x000fe2000c10112c */
[----:B------:R-:W-:Y:S01]  /*7e900*/  ISETP.LT.AND P1, PT, R2, UR6, !P2 ;  /* 0x0000000602007c0c */ /* 0x000fe2000d721270 */
[----:B------:R-:W-:Y:S01]  /*7e910*/  VIADD R7, R0, 0x1fa ;  /* 0x000001fa00077836 */ /* 0x000fe20000000000 */
[----:B------:R-:W-:Y:S01]  /*7e920*/  ULDC UR6, c[0x0][0x228] ;  /* 0x00008a0000067ab9 */ /* 0x000fe20000000800 */
[----:B------:R2:W-:Y:S01]  /*7e930*/  @P3 STG.E.U8 desc[UR44][R22.64], R17 ;  /* 0x0000001116003986 */ /* 0x0005e2000c10112c */
[----:B------:R-:W-:Y:S01]  /*7e940*/  ISETP.LT.AND P2, PT, R3, UR4, !P2 ;  /* 0x0000000403007c0c */ /* 0x000fe2000d741270 */
[----:B------:R-:W-:Y:S02]  /*7e950*/  ULDC UR4, c[0x0][0x228] ;  /* 0x00008a0000047ab9 */ /* 0x000fe40000000800 */
[----:B------:R3:W-:Y:S01]  /*7e960*/  @P5 STG.E.U8 desc[UR44][R18.64], R227 ;  /* 0x000000e312005986 */ /* 0x0007e2000c10112c */
[----:B------:R-:W-:Y:S01]  /*7e970*/  ISETP.LT.AND P5, PT, R2, UR6, !P6 ;  /* 0x0000000602007c0c */ /* 0x000fe2000f7a1270 */
[----:B------:R-:W-:Y:S01]  /*7e980*/  VIADD R6, R0, 0x1fb ;  /* 0x000001fb00067836 */ /* 0x000fe20000000000 */
[----:B------:R-:W-:Y:S01]  /*7e990*/  ISETP.GE.AND P0, PT, R7, UR15, PT ;  /* 0x0000000f07007c0c */ /* 0x000fe2000bf06270 */
[----:B------:R-:W-:Y:S01]  /*7e9a0*/  ULDC UR6, c[0x0][0x228] ;  /* 0x00008a0000067ab9 */ /* 0x000fe20000000800 */
[----:B0-----:R-:W-:-:S02]  /*7e9b0*/  PRMT R7, R36, 0x7770, RZ ;  /* 0x0000777024077816 */ /* 0x001fc400000000ff */
[C---:B------:R-:W-:Y:S01]  /*7e9c0*/  ISETP.LT.AND P6, PT, R3.reuse, UR4, !P6 ;  /* 0x0000000403007c0c */ /* 0x040fe2000f7c1270 */
[----:B------:R-:W-:Y:S01]  /*7e9d0*/  ULDC UR4, c[0x0][0x228] ;  /* 0x00008a0000047ab9 */ /* 0x000fe20000000800 */
[----:B-1----:R-:W-:Y:S01]  /*7e9e0*/  PRMT R13, R36, 0x7771, RZ ;  /* 0x00007771240d7816 */ /* 0x002fe200000000ff */
[----:B------:R0:W-:Y:S01]  /*7e9f0*/  @P1 STG.E.U8 desc[UR44][R20.64], R7 ;  /* 0x0000000714001986 */ /* 0x0001e2000c10112c */
[----:B------:R-:W-:Y:S01]  /*7ea00*/  ISETP.GE.AND P3, PT, R6, UR27, PT ;  /* 0x0000001b06007c0c */ /* 0x000fe2000bf66270 */
[----:B------:R-:W-:Y:S01]  /*7ea10*/  VIADD R6, R0, 0x1fc ;  /* 0x000001fc00067836 */ /* 0x000fe20000000000 */
[----:B--2---:R-:W-:Y:S02]  /*7ea20*/  PRMT R17, R36, 0x7772, RZ ;  /* 0x0000777224117816 */ /* 0x004fe400000000ff */
[----:B------:R-:W-:Y:S01]  /*7ea30*/  ISETP.LT.AND P1, PT, R2, UR6, !P0 ;  /* 0x0000000602007c0c */ /* 0x000fe2000c721270 */
[----:B------:R1:W-:Y:S01]  /*7ea40*/  @P2 STG.E.U8 desc[UR44][R14.64], R13 ;  /* 0x0000000d0e002986 */ /* 0x0003e2000c10112c */
[C---:B------:R-:W-:Y:S01]  /*7ea50*/  ISETP.LT.AND P0, PT, R3.reuse, UR4, !P0 ;  /* 0x0000000403007c0c */ /* 0x040fe2000c701270 */
[----:B------:R-:W-:Y:S01]  /*7ea60*/  ULDC UR4, c[0x0][0x228] ;  /* 0x00008a0000047ab9 */ /* 0x000fe20000000800 */
[----:B---3--:R-:W-:Y:S01]  /*7ea70*/  PRMT R19, R36, 0x7773, RZ ;  /* 0x0000777324137816 */ /* 0x008fe200000000ff */
[----:B------:R-:W-:Y:S01]  /*7ea80*/  @P5 STG.E.U8 desc[UR44][R160.64], R17 ;  /* 0x00000011a0005986 */ /* 0x000fe2000c10112c */
[----:B------:R-:W-:Y:S01]  /*7ea90*/  ISETP.GE.AND P2, PT, R6, UR25, PT ;  /* 0x0000001906007c0c */ /* 0x000fe2000bf46270 */
[----:B------:R-:W-:Y:S01]  /*7eaa0*/  ULDC UR6, c[0x0][0x228] ;  /* 0x00008a0000067ab9 */ /* 0x000fe20000000800 */
[----:B------:R-:W-:Y:S01]  /*7eab0*/  ISETP.LT.AND P5, PT, R2, UR4, !P3 ;  /* 0x0000000402007c0c */ /* 0x000fe2000dfa1270 */
[----:B------:R-:W-:Y:S01]  /*7eac0*/  ULDC UR4, c[0x0][0x228] ;  /* 0x00008a0000047ab9 */ /* 0x000fe20000000800 */
[----:B------:R-:W-:Y:S01]  /*7ead0*/  @P6 STG.E.U8 desc[UR44][R156.64], R19 ;  /* 0x000000139c006986 */ /* 0x000fe2000c10112c */
[----:B------:R-:W-:-:S02]  /*7eae0*/  ISETP.LT.AND P3, PT, R3, UR4, !P3 ;  /* 0x0000000403007c0c */ /* 0x000fc4000df61270 */
[C---:B0-----:R-:W-:Y:S01]  /*7eaf0*/  PRMT R7, R37.reuse, 0x7770, RZ ;  /* 0x0000777025077816 */ /* 0x041fe200000000ff */
[----:B------:R-:W-:Y:S01]  /*7eb00*/  VIADD R6, R0, 0x1fd ;  /* 0x000001fd00067836 */ /* 0x000fe20000000000 */
[----:B------:R-:W-:Y:S01]  /*7eb10*/  ISETP.LT.AND P6, PT, R2, UR6, !P2 ;  /* 0x0000000602007c0c */ /* 0x000fe2000d7c1270 */
[----:B------:R-:W-:Y:S01]  /*7eb20*/  VIADD R0, R0, 0x1fe ;  /* 0x000001fe00007836 */ /* 0x000fe20000000000 */
[C---:B-1----:R-:W-:Y:S01]  /*7eb30*/  PRMT R13, R37.reuse, 0x7771, RZ ;  /* 0x00007771250d7816 */ /* 0x042fe200000000ff */
[----:B------:R0:W-:Y:S01]  /*7eb40*/  @P1 STG.E.U8 desc[UR44][R158.64], R7 ;  /* 0x000000079e001986 */ /* 0x0001e2000c10112c */
[----:B------:R-:W-:Y:S01]  /*7eb50*/  PRMT R15, R38, 0x7770, RZ ;  /* 0x00007770260f7816 */ /* 0x000fe200000000ff */
[----:B------:R-:W-:Y:S01]  /*7eb60*/  ULDC UR4, c[0x0][0x228] ;  /* 0x00008a0000047ab9 */ /* 0x000fe20000000800 */
[----:B------:R-:W-:Y:S01]  /*7eb70*/  ISETP.GE.AND P1, PT, R6, UR23, PT ;  /* 0x0000001706007c0c */ /* 0x000fe2000bf26270 */
[----:B------:R-:W-:Y:S01]  /*7eb80*/  @P0 STG.E.U8 desc[UR44][R152.64], R13 ;  /* 0x0000000d98000986 */ /* 0x000fe2000c10112c */
[----:B------:R-:W-:Y:S01]  /*7eb90*/  ISETP.GE.AND P0, PT, R0, UR5, PT ;  /* 0x0000000500007c0c */ /* 0x000fe2000bf06270 */
[----:B------:R-:W-:Y:S01]  /*7eba0*/  ULDC UR5, c[0x0][0x228] ;  /* 0x00008a0000057ab9 */ /* 0x000fe20000000800 */
[----:B------:R-:W-:Y:S01]  /*7ebb0*/  ULDC UR6, c[0x0][0x228] ;  /* 0x00008a0000067ab9 */ /* 0x000fe20000000800 */
[----:B0-----:R-:W-:-:S02]  /*7ebc0*/  PRMT R7, R37, 0x7772, RZ ;  /* 0x0000777225077816 */ /* 0x001fc400000000ff */
[----:B------:R-:W-:Y:S02]  /*7ebd0*/  PRMT R37, R37, 0x7773, RZ ;  /* 0x0000777325257816 */ /* 0x000fe400000000ff */
[----:B------:R-:W-:Y:S01]  /*7ebe0*/  ISETP.LT.AND P2, PT, R3, UR4, !P2 ;  /* 0x0000000403007c0c */ /* 0x000fe2000d741270 */
[----:B------:R0:W-:Y:S01]  /*7ebf0*/  @P5 STG.E.U8 desc[UR44][R148.64], R7 ;  /* 0x0000000794005986 */ /* 0x0001e2000c10112c */
[----:B------:R-:W-:-:S03]  /*7ec00*/  ULDC UR4, c[0x0][0x228] ;  /* 0x00008a0000047ab9 */ /* 0x000fc60000000800 */
[----:B------:R-:W-:Y:S01]  /*7ec10*/  @P3 STG.E.U8 desc[UR44][R154.64], R37 ;  /* 0x000000259a003986 */ /* 0x000fe2000c10112c */
[----:B------:R-:W-:-:S03]  /*7ec20*/  ISETP.LT.AND P5, PT, R2, UR6, !P0 ;  /* 0x0000000602007c0c */ /* 0x000fc6000c7a1270 */
[----:B------:R1:W-:Y:S01]  /*7ec30*/  @P6 STG.E.U8 desc[UR44][R150.64], R15 ;  /* 0x0000000f96006986 */ /* 0x0003e2000c10112c */
[C---:B------:R-:W-:Y:S01]  /*7ec40*/  ISETP.LT.AND P6, PT, R2.reuse, UR5, !P1 ;  /* 0x0000000502007c0c */ /* 0x040fe2000cfc1270 */
[----:B------:R-:W-:Y:S01]  /*7ec50*/  ULDC UR5, c[0x0][0x228] ;  /* 0x00008a0000057ab9 */ /* 0x000fe20000000800 */
[C---:B------:R-:W-:Y:S02]  /*7ec60*/  ISETP.LT.AND P1, PT, R3.reuse, UR4, !P1 ;  /* 0x0000000403007c0c */ /* 0x040fe4000cf21270 */
[C---:B------:R-:W-:Y:S02]  /*7ec70*/  ISETP.LT.AND P0, PT, R3.reuse, UR5, !P0 ;  /* 0x0000000503007c0c */ /* 0x040fe4000c701270 */
[----:B------:R-:W-:Y:S02]  /*7ec80*/  ISETP.LT.AND P3, PT, R2, UR7, !P4 ;  /* 0x0000000702007c0c */ /* 0x000fe4000e761270 */
[----:B------:R-:W-:Y:S02]  /*7ec90*/  ISETP.LT.AND P4, PT, R3, UR7, !P4 ;  /* 0x0000000703007c0c */ /* 0x000fe4000e781270 */
[----:B------:R-:W-:-:S02]  /*7eca0*/  PRMT R3, R38, 0x7771, RZ ;  /* 0x0000777126037816 */ /* 0x000fc400000000ff */
[C---:B0-----:R-:W-:Y:S02]  /*7ecb0*/  PRMT R7, R38.reuse, 0x7772, RZ ;  /* 0x0000777226077816 */ /* 0x041fe400000000ff */
[----:B------:R-:W-:Y:S02]  /*7ecc0*/  PRMT R13, R38, 0x7773, RZ ;  /* 0x00007773260d7816 */ /* 0x000fe400000000ff */
[C---:B-1----:R-:W-:Y:S01]  /*7ecd0*/  PRMT R15, R39.reuse, 0x7770, RZ ;  /* 0x00007770270f7816 */ /* 0x042fe200000000ff */
[----:B------:R0:W-:Y:S01]  /*7ece0*/  @P2 STG.E.U8 desc[UR44][R142.64], R3 ;  /* 0x000000038e002986 */ /* 0x0001e2000c10112c */
[C---:B------:R-:W-:Y:S02]  /*7ecf0*/  PRMT R17, R39.reuse, 0x7771, RZ ;  /* 0x0000777127117816 */ /* 0x040fe400000000ff */
[C---:B------:R-:W-:Y:S01]  /*7ed00*/  PRMT R19, R39.reuse, 0x7772, RZ ;  /* 0x0000777227137816 */ /* 0x040fe200000000ff */
[----:B------:R0:W-:Y:S04]  /*7ed10*/  @P6 STG.E.U8 desc[UR44][R146.64], R7 ;  /* 0x0000000792006986 */ /* 0x0001e8000c10112c */
[----:B------:R0:W-:Y:S04]  /*7ed20*/  @P1 STG.E.U8 desc[UR44][R144.64], R13 ;  /* 0x0000000d90001986 */ /* 0x0001e8000c10112c */
[----:B------:R0:W-:Y:S04]  /*7ed30*/  @P5 STG.E.U8 desc[UR44][R162.64], R15 ;  /* 0x0000000fa2005986 */ /* 0x0001e8000c10112c */
[----:B------:R0:W-:Y:S04]  /*7ed40*/  @P0 STG.E.U8 desc[UR44][R4.64], R17 ;  /* 0x0000001104000986 */ /* 0x0001e8000c10112c */
[----:B------:R0:W-:Y:S01]  /*7ed50*/  @P3 STG.E.U8 desc[UR44][R10.64], R19 ;  /* 0x000000130a003986 */ /* 0x0001e2000c10112c */
[----:B------:R-:W-:Y:S01]  /*7ed60*/  PRMT R39, R39, 0x7773, RZ ;  /* 0x0000777327277816 */ /* 0x000fe200000000ff */
[----:B------:R-:W-:Y:S06]  /*7ed70*/  @!P4 EXIT ;  /* 0x000000000000c94d */ /* 0x000fec0003800000 */
[----:B------:R-:W-:Y:S01]  /*7ed80*/  STG.E.U8 desc[UR44][R8.64], R39 ;  /* 0x0000002708007986 */ /* 0x000fe2000c10112c */
[----:B------:R-:W-:Y:S05]  /*7ed90*/  EXIT ;  /* 0x000000000000794d */ /* 0x000fea0003800000 */
.L_x_3:
[----:B------:R-:W-:-:S00]  /*7eda0*/  BRA `(.L_x_3) ;  /* 0xfffffffc00fc7947 */ /* 0x000fc0000383ffff */
[----:B------:R-:W-:-:S00]  /*7edb0*/  NOP ;  /* 0x0000000000007918 */ /* 0x000fc00000000000 */
        /* <DEDUP_REMOVED lines=12> */
.L_x_4:


//--------------------- .nv.shared.matmul_kernel  --------------------------
	.section	.nv.shared.matmul_kernel,"aw",@nobits
	.sectionflags	@""
	.align	16
	.zero		1024


//--------------------- .nv.shared.reserved.0     --------------------------
	.section	.nv.shared.reserved.0,"aw",@nobits
	.weak		__nv_reservedSMEM_offset_0_alias
	.size		__nv_reservedSMEM_offset_0_alias, 0, 0
	.other		__nv_reservedSMEM_offset_0_alias,@"STO_CUDA_RESERVED_SHARED STV_DEFAULT"
__nv_reservedSMEM_offset_0_alias:
	.zero		0


//--------------------- .nv.constant0.matmul_kernel --------------------------
	.section	.nv.constant0.matmul_kernel,"a",@progbits
	.sectionflags	@""
	.align	4
.nv.constant0.matmul_kernel:
	.zero		608


//--------------------- SYMBOLS --------------------------

	.type		.nv.reservedSmem.offset0,@object
	.size		.nv.reservedSmem.offset0,0x4
